// auto-generated by cutlass_sweep.conv — config: {"arch": "sm_100", "cluster_m": 2, "cluster_n": 1, "conv_kind": "wgrad", "dtype": "fp16", "ndim": 2, "tile_k": 32, "tile_m": 128, "tile_n": 64}
#include "cutlass/cutlass.h"
#include "cute/tensor.hpp"
#include "cutlass/kernel_hardware_info.hpp"
#include "cutlass/conv/convolution.h"
#include "cutlass/conv/dispatch_policy.hpp"
#include "cutlass/conv/collective/collective_builder.hpp"
#include "cutlass/conv/kernel/conv_universal.hpp"
#include "cutlass/conv/device/conv_universal_adapter.hpp"
#include "cutlass/epilogue/collective/collective_builder.hpp"

using namespace cute;
using Elem = cutlass::half_t;
using Acc  = float;
using LayoutAB = cutlass::layout::TensorNHWC;
using LayoutC  = cutlass::layout::TensorKCSR;
constexpr auto ConvOp = cutlass::conv::Operator::kWgrad;
using TileShape    = Shape<_128, Shape<_64>, Shape<_32>>;
using ClusterShape = Shape<_2, _1, _1>;

using CollectiveEpilogue = typename cutlass::epilogue::collective::CollectiveBuilder<
    cutlass::arch::Sm100, cutlass::arch::OpClassTensorOp,
    TileShape, ClusterShape,
    cutlass::epilogue::collective::EpilogueTileAuto,
    Acc, Acc,
    Elem, LayoutC, 128 / cutlass::sizeof_bits<Elem>::value,
    Elem, LayoutC, 128 / cutlass::sizeof_bits<Elem>::value,
    cutlass::epilogue::collective::EpilogueScheduleAuto
  >::CollectiveOp;

using CollectiveMainloop = typename cutlass::conv::collective::CollectiveBuilder<
    cutlass::arch::Sm100, cutlass::arch::OpClassTensorOp, ConvOp,
    Elem, LayoutAB, 128 / cutlass::sizeof_bits<Elem>::value,
    Elem, LayoutAB, 128 / cutlass::sizeof_bits<Elem>::value,
    Acc,
    TileShape, ClusterShape,
    cutlass::conv::collective::StageCountAutoCarveout<
        static_cast<int>(sizeof(typename CollectiveEpilogue::SharedStorage))>,
    cutlass::conv::collective::KernelScheduleAuto
  >::CollectiveOp;

using ProblemShape = cutlass::conv::ConvProblemShape<
    ConvOp, CollectiveMainloop::DispatchPolicy::NumSpatialDimensions>;
using ConvKernel = cutlass::conv::kernel::ConvUniversal<
    ProblemShape, CollectiveMainloop, CollectiveEpilogue>;
using Conv = cutlass::conv::device::ConvUniversalAdapter<ConvKernel>;

auto* _anchor = &cutlass::device_kernel<ConvKernel>;


// ===== COMPILED SASS (sm_100a) =====

	.target	sm_100a

	.elftype	@"ET_EXEC"


//--------------------- .note.nv.tkinfo           --------------------------
	.section	.note.nv.tkinfo,"",@"SHT_NOTE"
	.sectionflags	@"SHF_NOTE_NV_TKINFO"
	.tkinfo
        /*0018*/ 	.word	0x00000002
        /*0030*/ 	.string	""
        /*0030*/ 	.string	"ptxas"
        /*0030*/ 	.string	"Cuda compilation tools, release 13.0, V13.0.88"
        /*0030*/ 	.string	"Build cuda_13.0.r13.0/compiler.36424714_0"
        /*0030*/ 	.string	"-arch sm_100a -m 64 "



//--------------------- .note.nv.cuinfo           --------------------------
	.section	.note.nv.cuinfo,"",@"SHT_NOTE"
	.sectionflags	@"SHF_NOTE_NV_CUINFO"
        /*0018*/ 	.short	0x0002
        /*001a*/ 	.short	0x0064
        /*001c*/ 	.short	0x0082
	.zero		2


//--------------------- .nv.info                  --------------------------
	.section	.nv.info,"",@"SHT_CUDA_INFO"
	.align	4


	//----- nvinfo : EIATTR_REGCOUNT
	.align		4
        /*0000*/ 	.byte	0x04, 0x2f
        /*0002*/ 	.short	(.L_19 - .L_18)
	.align		4
.L_18:
        /*0004*/ 	.word	index@(_ZN7cutlass13device_kernelINS_4conv6kernel13ConvUniversalINS1_16ConvProblemShapeILNS1_8OperatorE2ELi2EEENS1_10collective14CollectiveConvINS1_47MainloopSm100TmaUmmaWarpSpecializedImplicitGemmILS5_2ELi35ELi2ELi1ELi2EN4cute5tupleIJNSA_1CILi2EEENSC_ILi1EEESE_EEEEENSB_IJNSC_ILi128EEENSB_IJNSC_ILi64EEEEEENSB_IJNSC_ILi32EEEEEEEEENS_6half_tESN_NSA_8TiledMMAINSA_8MMA_AtomIJNSA_26SM100_MMA_F16BF16_2x1SM_SSISN_SN_fLi128ELi64ELNSA_4UMMA5MajorE1ELSS_1ELNSR_7ScaleInE0ELST_0EEEEEENSA_6LayoutINSB_IJSE_SE_SE_EEENSB_IJNSC_ILi0EEESY_SY_EEEEENSB_IJNSA_10UnderscoreES11_S11_EEEEENS7_6detail27Sm100ImplicitGemmTileTraitsINSA_18SM100_TMA_2SM_LOADENSA_14ComposedLayoutINSA_7SwizzleILi3ELi4ELi3EEENSA_18smem_ptr_flag_bitsILi16EEENSW_INSB_IJSI_NSC_ILi8EEEEEENSB_IJSE_SI_EEEEEEEvEENS15_INSA_25SM100_TMA_2SM_LOAD_IM2COLENS17_INS18_ILi2ELi4ELi3EEES1B_NSW_INSB_IJSK_S1C_EEENSB_IJSE_SK_EEEEEEEvEEEENS_8epilogue10collective18CollectiveEpilogueINS1Q_23Sm100TmaWarpSpecializedILi3ELi2ELi16ELb1ELb0EEEJNSB_IJSI_SJ_SL_EEENSB_IJNSW_ISI_SE_EENSW_INSB_IJNSC_ILi16EEESD_EEES1L_EEEEESN_NSB_IJlNSB_IJSE_llEEESY_EEESN_S22_NS1Q_6fusion15FusionCallbacksIS1U_NS23_17LinearCombinationISN_fSN_fLNS_15FloatRoundStyleE2EEES1V_S20_JEEENSA_5SM1004TMEM4LOAD26SM100_TMEM_LOAD_32dp32b16xENSA_13SM90_TMA_LOADENS17_INS18_ILi1ELi4ELi3EEES1B_NSW_INSB_IJS1C_S1X_EEENSB_IJS1X_SE_EEEEEEENSA_39AutoVectorizingCopyWithAssumedAlignmentILi128EEENSA_14SM90_TMA_STOREES2I_S2K_S2K_EEEvvEEEEvNT_6ParamsE)
        /*0008*/ 	.word	0x00000046


	//----- nvinfo : EIATTR_FRAME_SIZE
	.align		4
.L_19:
        /*000c*/ 	.byte	0x04, 0x11
        /*000e*/ 	.short	(.L_21 - .L_20)
	.align		4
.L_20:
        /*0010*/ 	.word	index@($__internal_2_$__cuda_sm10x_tcgen05_guardrail_trap_unallocated_columns_being_dealloced)
        /*0014*/ 	.word	0x00000008


	//----- nvinfo : EIATTR_FRAME_SIZE
	.align		4
.L_21:
        /*0018*/ 	.byte	0x04, 0x11
        /*001a*/ 	.short	(.L_23 - .L_22)
	.align		4
.L_22:
        /*001c*/ 	.word	index@($__internal_1_$__cuda_sm10x_tcgen05_guardrail_trap_phase_invalid_during_alloc)
        /*0020*/ 	.word	0x00000008


	//----- nvinfo : EIATTR_FRAME_SIZE
	.align		4
.L_23:
        /*0024*/ 	.byte	0x04, 0x11
        /*0026*/ 	.short	(.L_25 - .L_24)
	.align		4
.L_24:
        /*0028*/ 	.word	index@($__internal_0_$__cuda_sm10x_tcgen05_guardrail_trap_col_being_dealloced_not_returned_by_alloc)
        /*002c*/ 	.word	0x00000008


	//----- nvinfo : EIATTR_FRAME_SIZE
	.align		4
.L_25:
        /*0030*/ 	.byte	0x04, 0x11
        /*0032*/ 	.short	(.L_27 - .L_26)
	.align		4
.L_26:
        /*0034*/ 	.word	index@(_ZN7cutlass13device_kernelINS_4conv6kernel13ConvUniversalINS1_16ConvProblemShapeILNS1_8OperatorE2ELi2EEENS1_10collective14CollectiveConvINS1_47MainloopSm100TmaUmmaWarpSpecializedImplicitGemmILS5_2ELi35ELi2ELi1ELi2EN4cute5tupleIJNSA_1CILi2EEENSC_ILi1EEESE_EEEEENSB_IJNSC_ILi128EEENSB_IJNSC_ILi64EEEEEENSB_IJNSC_ILi32EEEEEEEEENS_6half_tESN_NSA_8TiledMMAINSA_8MMA_AtomIJNSA_26SM100_MMA_F16BF16_2x1SM_SSISN_SN_fLi128ELi64ELNSA_4UMMA5MajorE1ELSS_1ELNSR_7ScaleInE0ELST_0EEEEEENSA_6LayoutINSB_IJSE_SE_SE_EEENSB_IJNSC_ILi0EEESY_SY_EEEEENSB_IJNSA_10UnderscoreES11_S11_EEEEENS7_6detail27Sm100ImplicitGemmTileTraitsINSA_18SM100_TMA_2SM_LOADENSA_14ComposedLayoutINSA_7SwizzleILi3ELi4ELi3EEENSA_18smem_ptr_flag_bitsILi16EEENSW_INSB_IJSI_NSC_ILi8EEEEEENSB_IJSE_SI_EEEEEEEvEENS15_INSA_25SM100_TMA_2SM_LOAD_IM2COLENS17_INS18_ILi2ELi4ELi3EEES1B_NSW_INSB_IJSK_S1C_EEENSB_IJSE_SK_EEEEEEEvEEEENS_8epilogue10collective18CollectiveEpilogueINS1Q_23Sm100TmaWarpSpecializedILi3ELi2ELi16ELb1ELb0EEEJNSB_IJSI_SJ_SL_EEENSB_IJNSW_ISI_SE_EENSW_INSB_IJNSC_ILi16EEESD_EEES1L_EEEEESN_NSB_IJlNSB_IJSE_llEEESY_EEESN_S22_NS1Q_6fusion15FusionCallbacksIS1U_NS23_17LinearCombinationISN_fSN_fLNS_15FloatRoundStyleE2EEES1V_S20_JEEENSA_5SM1004TMEM4LOAD26SM100_TMEM_LOAD_32dp32b16xENSA_13SM90_TMA_LOADENS17_INS18_ILi1ELi4ELi3EEES1B_NSW_INSB_IJS1C_S1X_EEENSB_IJS1X_SE_EEEEEEENSA_39AutoVectorizingCopyWithAssumedAlignmentILi128EEENSA_14SM90_TMA_STOREES2I_S2K_S2K_EEEvvEEEEvNT_6ParamsE)
        /*0038*/ 	.word	0x00000008


	//----- nvinfo : EIATTR_MIN_STACK_SIZE
	.align		4
.L_27:
        /*003c*/ 	.byte	0x04, 0x12
        /*003e*/ 	.short	(.L_29 - .L_28)
	.align		4
.L_28:
        /*0040*/ 	.word	index@(_ZN7cutlass13device_kernelINS_4conv6kernel13ConvUniversalINS1_16ConvProblemShapeILNS1_8OperatorE2ELi2EEENS1_10collective14CollectiveConvINS1_47MainloopSm100TmaUmmaWarpSpecializedImplicitGemmILS5_2ELi35ELi2ELi1ELi2EN4cute5tupleIJNSA_1CILi2EEENSC_ILi1EEESE_EEEEENSB_IJNSC_ILi128EEENSB_IJNSC_ILi64EEEEEENSB_IJNSC_ILi32EEEEEEEEENS_6half_tESN_NSA_8TiledMMAINSA_8MMA_AtomIJNSA_26SM100_MMA_F16BF16_2x1SM_SSISN_SN_fLi128ELi64ELNSA_4UMMA5MajorE1ELSS_1ELNSR_7ScaleInE0ELST_0EEEEEENSA_6LayoutINSB_IJSE_SE_SE_EEENSB_IJNSC_ILi0EEESY_SY_EEEEENSB_IJNSA_10UnderscoreES11_S11_EEEEENS7_6detail27Sm100ImplicitGemmTileTraitsINSA_18SM100_TMA_2SM_LOADENSA_14ComposedLayoutINSA_7SwizzleILi3ELi4ELi3EEENSA_18smem_ptr_flag_bitsILi16EEENSW_INSB_IJSI_NSC_ILi8EEEEEENSB_IJSE_SI_EEEEEEEvEENS15_INSA_25SM100_TMA_2SM_LOAD_IM2COLENS17_INS18_ILi2ELi4ELi3EEES1B_NSW_INSB_IJSK_S1C_EEENSB_IJSE_SK_EEEEEEEvEEEENS_8epilogue10collective18CollectiveEpilogueINS1Q_23Sm100TmaWarpSpecializedILi3ELi2ELi16ELb1ELb0EEEJNSB_IJSI_SJ_SL_EEENSB_IJNSW_ISI_SE_EENSW_INSB_IJNSC_ILi16EEESD_EEES1L_EEEEESN_NSB_IJlNSB_IJSE_llEEESY_EEESN_S22_NS1Q_6fusion15FusionCallbacksIS1U_NS23_17LinearCombinationISN_fSN_fLNS_15FloatRoundStyleE2EEES1V_S20_JEEENSA_5SM1004TMEM4LOAD26SM100_TMEM_LOAD_32dp32b16xENSA_13SM90_TMA_LOADENS17_INS18_ILi1ELi4ELi3EEES1B_NSW_INSB_IJS1C_S1X_EEENSB_IJS1X_SE_EEEEEEENSA_39AutoVectorizingCopyWithAssumedAlignmentILi128EEENSA_14SM90_TMA_STOREES2I_S2K_S2K_EEEvvEEEEvNT_6ParamsE)
        /*0044*/ 	.word	0x00000008
.L_29:


//--------------------- .nv.compat                --------------------------
	.section	.nv.compat,"",@"SHT_CUDA_COMPAT_INFO"
	.align	4
        /*0000*/ 	.byte	0x02, 0x09, 0x01, 0x00, 0x02, 0x02, 0x02, 0x00, 0x02, 0x05, 0x05, 0x00, 0x03, 0x07, 0x01, 0x01
        /*0010*/ 	.byte	0x02, 0x03, 0x01, 0x00, 0x02, 0x06, 0x01, 0x00, 0x04, 0x0b, 0x08, 0x00, 0x09, 0x00, 0x00, 0x00
        /*0020*/ 	.byte	0x00, 0x00, 0x00, 0x00


//--------------------- .nv.info._ZN7cutlass13device_kernelINS_4conv6kernel13ConvUniversalINS1_16ConvProblemShapeILNS1_8OperatorE2ELi2EEENS1_10collective14CollectiveConvINS1_47MainloopSm100TmaUmmaWarpSpecializedImplicitGemmILS5_2ELi35ELi2ELi1ELi2EN4cute5tupleIJNSA_1CILi2EEENSC_ILi1EEESE_EEEEENSB_IJNSC_ILi128EEENSB_IJNSC_ILi64EEEEEENSB_IJNSC_ILi32EEEEEEEEENS_6half_tESN_NSA_8TiledMMAINSA_8MMA_AtomIJNSA_26SM100_MMA_F16BF16_2x1SM_SSISN_SN_fLi128ELi64ELNSA_4UMMA5MajorE1ELSS_1ELNSR_7ScaleInE0ELST_0EEEEEENSA_6LayoutINSB_IJSE_SE_SE_EEENSB_IJNSC_ILi0EEESY_SY_EEEEENSB_IJNSA_10UnderscoreES11_S11_EEEEENS7_6detail27Sm100ImplicitGemmTileTraitsINSA_18SM100_TMA_2SM_LOADENSA_14ComposedLayoutINSA_7SwizzleILi3ELi4ELi3EEENSA_18smem_ptr_flag_bitsILi16EEENSW_INSB_IJSI_NSC_ILi8EEEEEENSB_IJSE_SI_EEEEEEEvEENS15_INSA_25SM100_TMA_2SM_LOAD_IM2COLENS17_INS18_ILi2ELi4ELi3EEES1B_NSW_INSB_IJSK_S1C_EEENSB_IJSE_SK_EEEEEEEvEEEENS_8epilogue10collective18CollectiveEpilogueINS1Q_23Sm100TmaWarpSpecializedILi3ELi2ELi16ELb1ELb0EEEJNSB_IJSI_SJ_SL_EEENSB_IJNSW_ISI_SE_EENSW_INSB_IJNSC_ILi16EEESD_EEES1L_EEEEESN_NSB_IJlNSB_IJSE_llEEESY_EEESN_S22_NS1Q_6fusion15FusionCallbacksIS1U_NS23_17LinearCombinationISN_fSN_fLNS_15FloatRoundStyleE2EEES1V_S20_JEEENSA_5SM1004TMEM4LOAD26SM100_TMEM_LOAD_32dp32b16xENSA_13SM90_TMA_LOADENS17_INS18_ILi1ELi4ELi3EEES1B_NSW_INSB_IJS1C_S1X_EEENSB_IJS1X_SE_EEEEEEENSA_39AutoVectorizingCopyWithAssumedAlignmentILi128EEENSA_14SM90_TMA_STOREES2I_S2K_S2K_EEEvvEEEEvNT_6ParamsE --------------------------
	.section	.nv.info._ZN7cutlass13device_kernelINS_4conv6kernel13ConvUniversalINS1_16ConvProblemShapeILNS1_8OperatorE2ELi2EEENS1_10collective14CollectiveConvINS1_47MainloopSm100TmaUmmaWarpSpecializedImplicitGemmILS5_2ELi35ELi2ELi1ELi2EN4cute5tupleIJNSA_1CILi2EEENSC_ILi1EEESE_EEEEENSB_IJNSC_ILi128EEENSB_IJNSC_ILi64EEEEEENSB_IJNSC_ILi32EEEEEEEEENS_6half_tESN_NSA_8TiledMMAINSA_8MMA_AtomIJNSA_26SM100_MMA_F16BF16_2x1SM_SSISN_SN_fLi128ELi64ELNSA_4UMMA5MajorE1ELSS_1ELNSR_7ScaleInE0ELST_0EEEEEENSA_6LayoutINSB_IJSE_SE_SE_EEENSB_IJNSC_ILi0EEESY_SY_EEEEENSB_IJNSA_10UnderscoreES11_S11_EEEEENS7_6detail27Sm100ImplicitGemmTileTraitsINSA_18SM100_TMA_2SM_LOADENSA_14ComposedLayoutINSA_7SwizzleILi3ELi4ELi3EEENSA_18smem_ptr_flag_bitsILi16EEENSW_INSB_IJSI_NSC_ILi8EEEEEENSB_IJSE_SI_EEEEEEEvEENS15_INSA_25SM100_TMA_2SM_LOAD_IM2COLENS17_INS18_ILi2ELi4ELi3EEES1B_NSW_INSB_IJSK_S1C_EEENSB_IJSE_SK_EEEEEEEvEEEENS_8epilogue10collective18CollectiveEpilogueINS1Q_23Sm100TmaWarpSpecializedILi3ELi2ELi16ELb1ELb0EEEJNSB_IJSI_SJ_SL_EEENSB_IJNSW_ISI_SE_EENSW_INSB_IJNSC_ILi16EEESD_EEES1L_EEEEESN_NSB_IJlNSB_IJSE_llEEESY_EEESN_S22_NS1Q_6fusion15FusionCallbacksIS1U_NS23_17LinearCombinationISN_fSN_fLNS_15FloatRoundStyleE2EEES1V_S20_JEEENSA_5SM1004TMEM4LOAD26SM100_TMEM_LOAD_32dp32b16xENSA_13SM90_TMA_LOADENS17_INS18_ILi1ELi4ELi3EEES1B_NSW_INSB_IJS1C_S1X_EEENSB_IJS1X_SE_EEEEEEENSA_39AutoVectorizingCopyWithAssumedAlignmentILi128EEENSA_14SM90_TMA_STOREES2I_S2K_S2K_EEEvvEEEEvNT_6ParamsE,"",@"SHT_CUDA_INFO"
	.sectionflags	@""
	.align	4


	//----- nvinfo : EIATTR_CUDA_API_VERSION
	.align		4
        /*0000*/ 	.byte	0x04, 0x37
        /*0002*/ 	.short	(.L_31 - .L_30)
.L_30:
        /*0004*/ 	.word	0x00000082


	//----- nvinfo : EIATTR_KPARAM_INFO
	.align		4
.L_31:
        /*0008*/ 	.byte	0x04, 0x17
        /*000a*/ 	.short	(.L_33 - .L_32)
.L_32:
        /*000c*/ 	.word	0x00000000
        /*0010*/ 	.short	0x0000
        /*0012*/ 	.short	0x0000
        /*0014*/ 	.byte	0x00, 0xf0, 0x01, 0x20


	//----- nvinfo : EIATTR_AT_ENTRY_FRAGMENTS
	.align		4
.L_33:
        /*0018*/ 	.byte	0x04, 0x4f
        /*001a*/ 	.short	(.L_35 - .L_34)


	//   ....[0]....
.L_34:
        /*001c*/ 	.word	0x00000007


	//----- nvinfo : EIATTR_RESERVED_SMEM_USED
	.align		4
.L_35:
        /*0020*/ 	.byte	0x01, 0x41
	.zero		2


	//----- nvinfo : EIATTR_SPARSE_MMA_MASK
	.align		4
        /*0024*/ 	.byte	0x03, 0x50
        /*0026*/ 	.short	0x0000


	//----- nvinfo : EIATTR_TCGEN05_2CTA_USED
	.align		4
        /*0028*/ 	.byte	0x01, 0x52
	.zero		2


	//----- nvinfo : EIATTR_MAXREG_COUNT
	.align		4
        /*002c*/ 	.byte	0x03, 0x1b
        /*002e*/ 	.short	0x00ff


	//----- nvinfo : EIATTR_NUM_BARRIERS
	.align		4
        /*0030*/ 	.byte	0x02, 0x4c
        /*0032*/ 	.byte	0x07
	.zero		1


	//----- nvinfo : EIATTR_EXTERNS
	.align		4
        /*0034*/ 	.byte	0x04, 0x0f
        /*0036*/ 	.short	(.L_37 - .L_36)


	//   ....[0]....
	.align		4
.L_36:
        /*0038*/ 	.word	index@(__assertfail)


	//----- nvinfo : EIATTR_MERCURY_ISA_VERSION
	.align		4
.L_37:
        /*003c*/ 	.byte	0x03, 0x5f
        /*003e*/ 	.short	0x0101


	//----- nvinfo : EIATTR_INT_WARP_WIDE_INSTR_OFFSETS
	.align		4
        /*0040*/ 	.byte	0x04, 0x31
        /*0042*/ 	.short	(.L_39 - .L_38)


	//   ....[0]....
.L_38:
        /*0044*/ 	.word	0x00001040


	//   ....[1]....
        /*0048*/ 	.word	0x000010f0


	//   ....[2]....
        /*004c*/ 	.word	0x00005a50


	//   ....[3]....
        /*0050*/ 	.word	0x00005a70


	//   ....[4]....
        /*0054*/ 	.word	0x00005aa0


	//   ....[5]....
        /*0058*/ 	.word	0x00006a60


	//   ....[6]....
        /*005c*/ 	.word	0x00006bd0


	//   ....[7]....
        /*0060*/ 	.word	0x00006c80


	//   ....[8]....
        /*0064*/ 	.word	0x00006db0


	//   ....[9]....
        /*0068*/ 	.word	0x00006eb0


	//   ....[10]....
        /*006c*/ 	.word	0x00006f40


	//----- nvinfo : EIATTR_COOP_GROUP_MASK_REGIDS
	.align		4
.L_39:
        /*0070*/ 	.byte	0x04, 0x29
        /*0072*/ 	.short	(.L_41 - .L_40)


	//   ....[0]....
.L_40:
        /*0074*/ 	.word	0xffffffff


	//   ....[1]....
        /*0078*/ 	.word	0xffffffff


	//   ....[2]....
        /*007c*/ 	.word	0xffffffff


	//   ....[3]....
        /*0080*/ 	.word	0xffffffff


	//   ....[4]....
        /*0084*/ 	.word	0xffffffff


	//   ....[5]....
        /*0088*/ 	.word	0xffffffff


	//   ....[6]....
        /*008c*/ 	.word	0xffffffff


	//   ....[7]....
        /*0090*/ 	.word	0xffffffff


	//   ....[8]....
        /*0094*/ 	.word	0xffffffff


	//   ....[9]....
        /*0098*/ 	.word	0xffffffff


	//   ....[10]....
        /*009c*/ 	.word	0xffffffff


	//   ....[11]....
        /*00a0*/ 	.word	0xffffffff


	//   ....[12]....
        /*00a4*/ 	.word	0xffffffff


	//----- nvinfo : EIATTR_COOP_GROUP_INSTR_OFFSETS
	.align		4
.L_41:
        /*00a8*/ 	.byte	0x04, 0x28
        /*00aa*/ 	.short	(.L_43 - .L_42)


	//   ....[0]....
.L_42:
        /*00ac*/ 	.word	0x000000d0


	//   ....[1]....
        /*00b0*/ 	.word	0x00000540


	//   ....[2]....
        /*00b4*/ 	.word	0x00000af0


	//   ....[3]....
        /*00b8*/ 	.word	0x00000c70


	//   ....[4]....
        /*00bc*/ 	.word	0x00000d70


	//   ....[5]....
        /*00c0*/ 	.word	0x00000ec0


	//   ....[6]....
        /*00c4*/ 	.word	0x00001160


	//   ....[7]....
        /*00c8*/ 	.word	0x00002aa0


	//   ....[8]....
        /*00cc*/ 	.word	0x00004a40


	//   ....[9]....
        /*00d0*/ 	.word	0x00004f10


	//   ....[10]....
        /*00d4*/ 	.word	0x00004f40


	//   ....[11]....
        /*00d8*/ 	.word	0x00005960


	//   ....[12]....
        /*00dc*/ 	.word	0x00005b70


	//----- nvinfo : EIATTR_VRC_CTA_INIT_COUNT
	.align		4
.L_43:
        /*00e0*/ 	.byte	0x02, 0x4a
        /*00e2*/ 	.byte	0x80
	.zero		1


	//----- nvinfo : EIATTR_SYSCALL_OFFSETS
	.align		4
        /*00e4*/ 	.byte	0x04, 0x46
        /*00e6*/ 	.short	(.L_45 - .L_44)


	//   ....[0]....
.L_44:
        /*00e8*/ 	.word	0x00008030


	//   ....[1]....
        /*00ec*/ 	.word	0x00008120


	//   ....[2]....
        /*00f0*/ 	.word	0x00008920


	//   ....[3]....
        /*00f4*/ 	.word	0x000092b0


	//----- nvinfo : EIATTR_MBARRIER_INSTR_OFFSETS
	.align		4
.L_45:
        /*00f8*/ 	.byte	0x04, 0x39
        /*00fa*/ 	.short	(.L_47 - .L_46)


	//   ....[0]....
.L_46:
        /*00fc*/ 	.word	0x00000670
        /*0100*/ 	.word	0x000000ff
        /*0104*/ 	.word	0x00000000
        /*0108*/ 	.short	0x0100
        /*010a*/ 	.byte	0x04
	.zero		1


	//   ....[1]....
        /*010c*/ 	.word	0x00000680
        /*0110*/ 	.word	0x000000ff
        /*0114*/ 	.word	0x00000118
        /*0118*/ 	.short	0x0100
        /*011a*/ 	.byte	0x04
	.zero		1


	//   ....[2]....
        /*011c*/ 	.word	0x00000690
        /*0120*/ 	.word	0x000000ff
        /*0124*/ 	.word	0x00000008
        /*0128*/ 	.short	0x0100
        /*012a*/ 	.byte	0x04
	.zero		1


	//   ....[3]....
        /*012c*/ 	.word	0x000006a0
        /*0130*/ 	.word	0x000000ff
        /*0134*/ 	.word	0x00000120
        /*0138*/ 	.short	0x0100
        /*013a*/ 	.byte	0x04
	.zero		1


	//   ....[4]....
        /*013c*/ 	.word	0x000006b0
        /*0140*/ 	.word	0x000000ff
        /*0144*/ 	.word	0x00000010
        /*0148*/ 	.short	0x0100
        /*014a*/ 	.byte	0x04
	.zero		1


	//   ....[5]....
        /*014c*/ 	.word	0x000006c0
        /*0150*/ 	.word	0x000000ff
        /*0154*/ 	.word	0x00000128
        /*0158*/ 	.short	0x0100
        /*015a*/ 	.byte	0x04
	.zero		1


	//   ....[6]....
        /*015c*/ 	.word	0x000006d0
        /*0160*/ 	.word	0x000000ff
        /*0164*/ 	.word	0x00000018
        /*0168*/ 	.short	0x0100
        /*016a*/ 	.byte	0x04
	.zero		1


	//   ....[7]....
        /*016c*/ 	.word	0x000006e0
        /*0170*/ 	.word	0x000000ff
        /*0174*/ 	.word	0x00000130
        /*0178*/ 	.short	0x0100
        /*017a*/ 	.byte	0x04
	.zero		1


	//   ....[8]....
        /*017c*/ 	.word	0x000006f0
        /*0180*/ 	.word	0x000000ff
        /*0184*/ 	.word	0x00000020
        /*0188*/ 	.short	0x0100
        /*018a*/ 	.byte	0x04
	.zero		1


	//   ....[9]....
        /*018c*/ 	.word	0x00000700
        /*0190*/ 	.word	0x000000ff
        /*0194*/ 	.word	0x00000138
        /*0198*/ 	.short	0x0100
        /*019a*/ 	.byte	0x04
	.zero		1


	//   ....[10]....
        /*019c*/ 	.word	0x00000710
        /*01a0*/ 	.word	0x000000ff
        /*01a4*/ 	.word	0x00000028
        /*01a8*/ 	.short	0x0100
        /*01aa*/ 	.byte	0x04
	.zero		1


	//   ....[11]....
        /*01ac*/ 	.word	0x00000720
        /*01b0*/ 	.word	0x000000ff
        /*01b4*/ 	.word	0x00000140
        /*01b8*/ 	.short	0x0100
        /*01ba*/ 	.byte	0x04
	.zero		1


	//   ....[12]....
        /*01bc*/ 	.word	0x00000730
        /*01c0*/ 	.word	0x000000ff
        /*01c4*/ 	.word	0x00000030
        /*01c8*/ 	.short	0x0100
        /*01ca*/ 	.byte	0x04
	.zero		1


	//   ....[13]....
        /*01cc*/ 	.word	0x00000740
        /*01d0*/ 	.word	0x000000ff
        /*01d4*/ 	.word	0x00000148
        /*01d8*/ 	.short	0x0100
        /*01da*/ 	.byte	0x04
	.zero		1


	//   ....[14]....
        /*01dc*/ 	.word	0x00000750
        /*01e0*/ 	.word	0x000000ff
        /*01e4*/ 	.word	0x00000038
        /*01e8*/ 	.short	0x0100
        /*01ea*/ 	.byte	0x04
	.zero		1


	//   ....[15]....
        /*01ec*/ 	.word	0x00000760
        /*01f0*/ 	.word	0x000000ff
        /*01f4*/ 	.word	0x00000150
        /*01f8*/ 	.short	0x0100
        /*01fa*/ 	.byte	0x04
	.zero		1


	//   ....[16]....
        /*01fc*/ 	.word	0x00000770
        /*0200*/ 	.word	0x000000ff
        /*0204*/ 	.word	0x00000040
        /*0208*/ 	.short	0x0100
        /*020a*/ 	.byte	0x04
	.zero		1


	//   ....[17]....
        /*020c*/ 	.word	0x00000780
        /*0210*/ 	.word	0x000000ff
        /*0214*/ 	.word	0x00000158
        /*0218*/ 	.short	0x0100
        /*021a*/ 	.byte	0x04
	.zero		1


	//   ....[18]....
        /*021c*/ 	.word	0x00000790
        /*0220*/ 	.word	0x000000ff
        /*0224*/ 	.word	0x00000048
        /*0228*/ 	.short	0x0100
        /*022a*/ 	.byte	0x04
	.zero		1


	//   ....[19]....
        /*022c*/ 	.word	0x000007a0
        /*0230*/ 	.word	0x000000ff
        /*0234*/ 	.word	0x00000160
        /*0238*/ 	.short	0x0100
        /*023a*/ 	.byte	0x04
	.zero		1


	//   ....[20]....
        /*023c*/ 	.word	0x000007b0
        /*0240*/ 	.word	0x000000ff
        /*0244*/ 	.word	0x00000050
        /*0248*/ 	.short	0x0100
        /*024a*/ 	.byte	0x04
	.zero		1


	//   ....[21]....
        /*024c*/ 	.word	0x000007c0
        /*0250*/ 	.word	0x000000ff
        /*0254*/ 	.word	0x00000168
        /*0258*/ 	.short	0x0100
        /*025a*/ 	.byte	0x04
	.zero		1


	//   ....[22]....
        /*025c*/ 	.word	0x000007d0
        /*0260*/ 	.word	0x000000ff
        /*0264*/ 	.word	0x00000058
        /*0268*/ 	.short	0x0100
        /*026a*/ 	.byte	0x04
	.zero		1


	//   ....[23]....
        /*026c*/ 	.word	0x000007e0
        /*0270*/ 	.word	0x000000ff
        /*0274*/ 	.word	0x00000170
        /*0278*/ 	.short	0x0100
        /*027a*/ 	.byte	0x04
	.zero		1


	//   ....[24]....
        /*027c*/ 	.word	0x000007f0
        /*0280*/ 	.word	0x000000ff
        /*0284*/ 	.word	0x00000060
        /*0288*/ 	.short	0x0100
        /*028a*/ 	.byte	0x04
	.zero		1


	//   ....[25]....
        /*028c*/ 	.word	0x00000800
        /*0290*/ 	.word	0x000000ff
        /*0294*/ 	.word	0x00000178
        /*0298*/ 	.short	0x0100
        /*029a*/ 	.byte	0x04
	.zero		1


	//   ....[26]....
        /*029c*/ 	.word	0x00000810
        /*02a0*/ 	.word	0x000000ff
        /*02a4*/ 	.word	0x00000068
        /*02a8*/ 	.short	0x0100
        /*02aa*/ 	.byte	0x04
	.zero		1


	//   ....[27]....
        /*02ac*/ 	.word	0x00000820
        /*02b0*/ 	.word	0x000000ff
        /*02b4*/ 	.word	0x00000180
        /*02b8*/ 	.short	0x0100
        /*02ba*/ 	.byte	0x04
	.zero		1


	//   ....[28]....
        /*02bc*/ 	.word	0x00000830
        /*02c0*/ 	.word	0x000000ff
        /*02c4*/ 	.word	0x00000070
        /*02c8*/ 	.short	0x0100
        /*02ca*/ 	.byte	0x04
	.zero		1


	//   ....[29]....
        /*02cc*/ 	.word	0x00000840
        /*02d0*/ 	.word	0x000000ff
        /*02d4*/ 	.word	0x00000188
        /*02d8*/ 	.short	0x0100
        /*02da*/ 	.byte	0x04
	.zero		1


	//   ....[30]....
        /*02dc*/ 	.word	0x00000850
        /*02e0*/ 	.word	0x000000ff
        /*02e4*/ 	.word	0x00000078
        /*02e8*/ 	.short	0x0100
        /*02ea*/ 	.byte	0x04
	.zero		1


	//   ....[31]....
        /*02ec*/ 	.word	0x00000860
        /*02f0*/ 	.word	0x000000ff
        /*02f4*/ 	.word	0x00000190
        /*02f8*/ 	.short	0x0100
        /*02fa*/ 	.byte	0x04
	.zero		1


	//   ....[32]....
        /*02fc*/ 	.word	0x00000870
        /*0300*/ 	.word	0x000000ff
        /*0304*/ 	.word	0x00000080
        /*0308*/ 	.short	0x0100
        /*030a*/ 	.byte	0x04
	.zero		1


	//   ....[33]....
        /*030c*/ 	.word	0x00000880
        /*0310*/ 	.word	0x000000ff
        /*0314*/ 	.word	0x00000198
        /*0318*/ 	.short	0x0100
        /*031a*/ 	.byte	0x04
	.zero		1


	//   ....[34]....
        /*031c*/ 	.word	0x00000890
        /*0320*/ 	.word	0x000000ff
        /*0324*/ 	.word	0x00000088
        /*0328*/ 	.short	0x0100
        /*032a*/ 	.byte	0x04
	.zero		1


	//   ....[35]....
        /*032c*/ 	.word	0x000008a0
        /*0330*/ 	.word	0x000000ff
        /*0334*/ 	.word	0x000001a0
        /*0338*/ 	.short	0x0100
        /*033a*/ 	.byte	0x04
	.zero		1


	//   ....[36]....
        /*033c*/ 	.word	0x000008b0
        /*0340*/ 	.word	0x000000ff
        /*0344*/ 	.word	0x00000090
        /*0348*/ 	.short	0x0100
        /*034a*/ 	.byte	0x04
	.zero		1


	//   ....[37]....
        /*034c*/ 	.word	0x000008c0
        /*0350*/ 	.word	0x000000ff
        /*0354*/ 	.word	0x000001a8
        /*0358*/ 	.short	0x0100
        /*035a*/ 	.byte	0x04
	.zero		1


	//   ....[38]....
        /*035c*/ 	.word	0x000008d0
        /*0360*/ 	.word	0x000000ff
        /*0364*/ 	.word	0x00000098
        /*0368*/ 	.short	0x0100
        /*036a*/ 	.byte	0x04
	.zero		1


	//   ....[39]....
        /*036c*/ 	.word	0x000008e0
        /*0370*/ 	.word	0x000000ff
        /*0374*/ 	.word	0x000001b0
        /*0378*/ 	.short	0x0100
        /*037a*/ 	.byte	0x04
	.zero		1


	//   ....[40]....
        /*037c*/ 	.word	0x000008f0
        /*0380*/ 	.word	0x000000ff
        /*0384*/ 	.word	0x000000a0
        /*0388*/ 	.short	0x0100
        /*038a*/ 	.byte	0x04
	.zero		1


	//   ....[41]....
        /*038c*/ 	.word	0x00000900
        /*0390*/ 	.word	0x000000ff
        /*0394*/ 	.word	0x000001b8
        /*0398*/ 	.short	0x0100
        /*039a*/ 	.byte	0x04
	.zero		1


	//   ....[42]....
        /*039c*/ 	.word	0x00000910
        /*03a0*/ 	.word	0x000000ff
        /*03a4*/ 	.word	0x000000a8
        /*03a8*/ 	.short	0x0100
        /*03aa*/ 	.byte	0x04
	.zero		1


	//   ....[43]....
        /*03ac*/ 	.word	0x00000920
        /*03b0*/ 	.word	0x000000ff
        /*03b4*/ 	.word	0x000001c0
        /*03b8*/ 	.short	0x0100
        /*03ba*/ 	.byte	0x04
	.zero		1


	//   ....[44]....
        /*03bc*/ 	.word	0x00000930
        /*03c0*/ 	.word	0x000000ff
        /*03c4*/ 	.word	0x000000b0
        /*03c8*/ 	.short	0x0100
        /*03ca*/ 	.byte	0x04
	.zero		1


	//   ....[45]....
        /*03cc*/ 	.word	0x00000940
        /*03d0*/ 	.word	0x000000ff
        /*03d4*/ 	.word	0x000001c8
        /*03d8*/ 	.short	0x0100
        /*03da*/ 	.byte	0x04
	.zero		1


	//   ....[46]....
        /*03dc*/ 	.word	0x00000950
        /*03e0*/ 	.word	0x000000ff
        /*03e4*/ 	.word	0x000000b8
        /*03e8*/ 	.short	0x0100
        /*03ea*/ 	.byte	0x04
	.zero		1


	//   ....[47]....
        /*03ec*/ 	.word	0x00000960
        /*03f0*/ 	.word	0x000000ff
        /*03f4*/ 	.word	0x000001d0
        /*03f8*/ 	.short	0x0100
        /*03fa*/ 	.byte	0x04
	.zero		1


	//   ....[48]....
        /*03fc*/ 	.word	0x00000970
        /*0400*/ 	.word	0x000000ff
        /*0404*/ 	.word	0x000000c0
        /*0408*/ 	.short	0x0100
        /*040a*/ 	.byte	0x04
	.zero		1


	//   ....[49]....
        /*040c*/ 	.word	0x00000980
        /*0410*/ 	.word	0x000000ff
        /*0414*/ 	.word	0x000001d8
        /*0418*/ 	.short	0x0100
        /*041a*/ 	.byte	0x04
	.zero		1


	//   ....[50]....
        /*041c*/ 	.word	0x00000990
        /*0420*/ 	.word	0x000000ff
        /*0424*/ 	.word	0x000000c8
        /*0428*/ 	.short	0x0100
        /*042a*/ 	.byte	0x04
	.zero		1


	//   ....[51]....
        /*042c*/ 	.word	0x000009a0
        /*0430*/ 	.word	0x000000ff
        /*0434*/ 	.word	0x000001e0
        /*0438*/ 	.short	0x0100
        /*043a*/ 	.byte	0x04
	.zero		1


	//   ....[52]....
        /*043c*/ 	.word	0x000009b0
        /*0440*/ 	.word	0x000000ff
        /*0444*/ 	.word	0x000000d0
        /*0448*/ 	.short	0x0100
        /*044a*/ 	.byte	0x04
	.zero		1


	//   ....[53]....
        /*044c*/ 	.word	0x000009c0
        /*0450*/ 	.word	0x000000ff
        /*0454*/ 	.word	0x000001e8
        /*0458*/ 	.short	0x0100
        /*045a*/ 	.byte	0x04
	.zero		1


	//   ....[54]....
        /*045c*/ 	.word	0x000009d0
        /*0460*/ 	.word	0x000000ff
        /*0464*/ 	.word	0x000000d8
        /*0468*/ 	.short	0x0100
        /*046a*/ 	.byte	0x04
	.zero		1


	//   ....[55]....
        /*046c*/ 	.word	0x000009e0
        /*0470*/ 	.word	0x000000ff
        /*0474*/ 	.word	0x000001f0
        /*0478*/ 	.short	0x0100
        /*047a*/ 	.byte	0x04
	.zero		1


	//   ....[56]....
        /*047c*/ 	.word	0x000009f0
        /*0480*/ 	.word	0x000000ff
        /*0484*/ 	.word	0x000000e0
        /*0488*/ 	.short	0x0100
        /*048a*/ 	.byte	0x04
	.zero		1


	//   ....[57]....
        /*048c*/ 	.word	0x00000a00
        /*0490*/ 	.word	0x000000ff
        /*0494*/ 	.word	0x000001f8
        /*0498*/ 	.short	0x0100
        /*049a*/ 	.byte	0x04
	.zero		1


	//   ....[58]....
        /*049c*/ 	.word	0x00000a10
        /*04a0*/ 	.word	0x000000ff
        /*04a4*/ 	.word	0x000000e8
        /*04a8*/ 	.short	0x0100
        /*04aa*/ 	.byte	0x04
	.zero		1


	//   ....[59]....
        /*04ac*/ 	.word	0x00000a20
        /*04b0*/ 	.word	0x000000ff
        /*04b4*/ 	.word	0x00000200
        /*04b8*/ 	.short	0x0100
        /*04ba*/ 	.byte	0x04
	.zero		1


	//   ....[60]....
        /*04bc*/ 	.word	0x00000a30
        /*04c0*/ 	.word	0x000000ff
        /*04c4*/ 	.word	0x000000f0
        /*04c8*/ 	.short	0x0100
        /*04ca*/ 	.byte	0x04
	.zero		1


	//   ....[61]....
        /*04cc*/ 	.word	0x00000a40
        /*04d0*/ 	.word	0x000000ff
        /*04d4*/ 	.word	0x00000208
        /*04d8*/ 	.short	0x0100
        /*04da*/ 	.byte	0x04
	.zero		1


	//   ....[62]....
        /*04dc*/ 	.word	0x00000a50
        /*04e0*/ 	.word	0x000000ff
        /*04e4*/ 	.word	0x000000f8
        /*04e8*/ 	.short	0x0100
        /*04ea*/ 	.byte	0x04
	.zero		1


	//   ....[63]....
        /*04ec*/ 	.word	0x00000a60
        /*04f0*/ 	.word	0x000000ff
        /*04f4*/ 	.word	0x00000210
        /*04f8*/ 	.short	0x0100
        /*04fa*/ 	.byte	0x04
	.zero		1


	//   ....[64]....
        /*04fc*/ 	.word	0x00000a70
        /*0500*/ 	.word	0x000000ff
        /*0504*/ 	.word	0x00000100
        /*0508*/ 	.short	0x0100
        /*050a*/ 	.byte	0x04
	.zero		1


	//   ....[65]....
        /*050c*/ 	.word	0x00000a80
        /*0510*/ 	.word	0x000000ff
        /*0514*/ 	.word	0x00000218
        /*0518*/ 	.short	0x0100
        /*051a*/ 	.byte	0x04
	.zero		1


	//   ....[66]....
        /*051c*/ 	.word	0x00000a90
        /*0520*/ 	.word	0x000000ff
        /*0524*/ 	.word	0x00000108
        /*0528*/ 	.short	0x0100
        /*052a*/ 	.byte	0x04
	.zero		1


	//   ....[67]....
        /*052c*/ 	.word	0x00000aa0
        /*0530*/ 	.word	0x000000ff
        /*0534*/ 	.word	0x00000220
        /*0538*/ 	.short	0x0100
        /*053a*/ 	.byte	0x04
	.zero		1


	//   ....[68]....
        /*053c*/ 	.word	0x00000ab0
        /*0540*/ 	.word	0x000000ff
        /*0544*/ 	.word	0x00000110
        /*0548*/ 	.short	0x0100
        /*054a*/ 	.byte	0x04
	.zero		1


	//   ....[69]....
        /*054c*/ 	.word	0x00000ac0
        /*0550*/ 	.word	0x000000ff
        /*0554*/ 	.word	0x00000228
        /*0558*/ 	.short	0x0100
        /*055a*/ 	.byte	0x04
	.zero		1


	//   ....[70]....
        /*055c*/ 	.word	0x00000c00
        /*0560*/ 	.word	0x000000ff
        /*0564*/ 	.word	0x00000230
        /*0568*/ 	.short	0x0100
        /*056a*/ 	.byte	0x04
	.zero		1


	//   ....[71]....
        /*056c*/ 	.word	0x00000c10
        /*0570*/ 	.word	0x000000ff
        /*0574*/ 	.word	0x00000248
        /*0578*/ 	.short	0x0100
        /*057a*/ 	.byte	0x04
	.zero		1


	//   ....[72]....
        /*057c*/ 	.word	0x00000c20
        /*0580*/ 	.word	0x000000ff
        /*0584*/ 	.word	0x00000238
        /*0588*/ 	.short	0x0100
        /*058a*/ 	.byte	0x04
	.zero		1


	//   ....[73]....
        /*058c*/ 	.word	0x00000c30
        /*0590*/ 	.word	0x000000ff
        /*0594*/ 	.word	0x00000250
        /*0598*/ 	.short	0x0100
        /*059a*/ 	.byte	0x04
	.zero		1


	//   ....[74]....
        /*059c*/ 	.word	0x00000c40
        /*05a0*/ 	.word	0x000000ff
        /*05a4*/ 	.word	0x00000240
        /*05a8*/ 	.short	0x0100
        /*05aa*/ 	.byte	0x04
	.zero		1


	//   ....[75]....
        /*05ac*/ 	.word	0x00000c50
        /*05b0*/ 	.word	0x000000ff
        /*05b4*/ 	.word	0x00000258
        /*05b8*/ 	.short	0x0100
        /*05ba*/ 	.byte	0x04
	.zero		1


	//   ....[76]....
        /*05bc*/ 	.word	0x00000d40
        /*05c0*/ 	.word	0x000000ff
        /*05c4*/ 	.word	0x00000260
        /*05c8*/ 	.short	0x0100
        /*05ca*/ 	.byte	0x04
	.zero		1


	//   ....[77]....
        /*05cc*/ 	.word	0x00000d50
        /*05d0*/ 	.word	0x000000ff
        /*05d4*/ 	.word	0x00000268
        /*05d8*/ 	.short	0x0100
        /*05da*/ 	.byte	0x04
	.zero		1


	//   ....[78]....
        /*05dc*/ 	.word	0x00000e90
        /*05e0*/ 	.word	0x000000ff
        /*05e4*/ 	.word	0x00000270
        /*05e8*/ 	.short	0x0100
        /*05ea*/ 	.byte	0x06
	.zero		1


	//   ....[79]....
        /*05ec*/ 	.word	0x00000ea0
        /*05f0*/ 	.word	0x000000ff
        /*05f4*/ 	.word	0x00000278
        /*05f8*/ 	.short	0x0100
        /*05fa*/ 	.byte	0x06
	.zero		1


	//   ....[80]....
        /*05fc*/ 	.word	0x00000fe0
        /*0600*/ 	.word	0x000000ff
        /*0604*/ 	.word	0x00000280
        /*0608*/ 	.short	0x0100
        /*060a*/ 	.byte	0x04
	.zero		1


	//   ....[81]....
        /*060c*/ 	.word	0x00000ff0
        /*0610*/ 	.word	0x000000ff
        /*0614*/ 	.word	0x00000290
        /*0618*/ 	.short	0x0100
        /*061a*/ 	.byte	0x04
	.zero		1


	//   ....[82]....
        /*061c*/ 	.word	0x00001000
        /*0620*/ 	.word	0x000000ff
        /*0624*/ 	.word	0x00000288
        /*0628*/ 	.short	0x0100
        /*062a*/ 	.byte	0x04
	.zero		1


	//   ....[83]....
        /*062c*/ 	.word	0x00001010
        /*0630*/ 	.word	0x000000ff
        /*0634*/ 	.word	0x00000298
        /*0638*/ 	.short	0x0100
        /*063a*/ 	.byte	0x04
	.zero		1


	//   ....[84]....
        /*063c*/ 	.word	0x00001110
        /*0640*/ 	.word	0x000000ff
        /*0644*/ 	.word	0x000002a0
        /*0648*/ 	.short	0x0100
        /*064a*/ 	.byte	0x06
	.zero		1


	//   ....[85]....
        /*064c*/ 	.word	0x00001f10
        /*0650*/ 	.word	0x000000ff
        /*0654*/ 	.word	0x00000118
        /*0658*/ 	.short	0x010a
        /*065a*/ 	.byte	0x06
	.zero		1


	//   ....[86]....
        /*065c*/ 	.word	0x00002210
        /*0660*/ 	.word	0x000000ff
        /*0664*/ 	.word	0x00000118
        /*0668*/ 	.short	0x010a
        /*066a*/ 	.byte	0x0b
	.zero		1


	//   ....[87]....
        /*066c*/ 	.word	0x000023c0
        /*0670*/ 	.word	0x000000ff
        /*0674*/ 	.word	0x00000118
        /*0678*/ 	.short	0x010a
        /*067a*/ 	.byte	0x08
	.zero		1


	//   ....[88]....
        /*067c*/ 	.word	0x000025b0
        /*0680*/ 	.word	0x000000ff
        /*0684*/ 	.word	0x00000268
        /*0688*/ 	.short	0x0101
        /*068a*/ 	.byte	0x18
	.zero		1


	//   ....[89]....
        /*068c*/ 	.word	0x000025e0
        /*0690*/ 	.word	0x000000ff
        /*0694*/ 	.word	0x00000118
        /*0698*/ 	.short	0x010a
        /*069a*/ 	.byte	0x04
	.zero		1


	//   ....[90]....
        /*069c*/ 	.word	0x00002720
        /*06a0*/ 	.word	0x000000ff
        /*06a4*/ 	.word	0x00000118
        /*06a8*/ 	.short	0x010a
        /*06aa*/ 	.byte	0x15
	.zero		1


	//   ....[91]....
        /*06ac*/ 	.word	0x000028d0
        /*06b0*/ 	.word	0x000000ff
        /*06b4*/ 	.word	0x00000118
        /*06b8*/ 	.short	0x010a
        /*06ba*/ 	.byte	0x08
	.zero		1


	//   ....[92]....
        /*06bc*/ 	.word	0x00002ab0
        /*06c0*/ 	.word	0x000000ff
        /*06c4*/ 	.word	0x00000270
        /*06c8*/ 	.short	0x010a
        /*06ca*/ 	.byte	0x18
	.zero		1


	//   ....[93]....
        /*06cc*/ 	.word	0x00002b70
        /*06d0*/ 	.word	0x000000ff
        /*06d4*/ 	.word	0x00000000
        /*06d8*/ 	.short	0x0101
        /*06da*/ 	.byte	0x04
	.zero		1


	//   ....[94]....
        /*06dc*/ 	.word	0x00003160
        /*06e0*/ 	.word	0x000000ff
        /*06e4*/ 	.word	0x00000000
        /*06e8*/ 	.short	0x010a
        /*06ea*/ 	.byte	0x04
	.zero		1


	//   ....[95]....
        /*06ec*/ 	.word	0x00003200
        /*06f0*/ 	.word	0x000000ff
        /*06f4*/ 	.word	0x00000000
        /*06f8*/ 	.short	0x010a
        /*06fa*/ 	.byte	0x05
	.zero		1


	//   ....[96]....
        /*06fc*/ 	.word	0x000032a0
        /*0700*/ 	.word	0x000000ff
        /*0704*/ 	.word	0x00000000
        /*0708*/ 	.short	0x010a
        /*070a*/ 	.byte	0x05
	.zero		1


	//   ....[97]....
        /*070c*/ 	.word	0x00003340
        /*0710*/ 	.word	0x000000ff
        /*0714*/ 	.word	0x00000000
        /*0718*/ 	.short	0x010a
        /*071a*/ 	.byte	0x05
	.zero		1


	//   ....[98]....
        /*071c*/ 	.word	0x000033e0
        /*0720*/ 	.word	0x000000ff
        /*0724*/ 	.word	0x00000000
        /*0728*/ 	.short	0x010a
        /*072a*/ 	.byte	0x05
	.zero		1


	//   ....[99]....
        /*072c*/ 	.word	0x00003480
        /*0730*/ 	.word	0x000000ff
        /*0734*/ 	.word	0x00000000
        /*0738*/ 	.short	0x010a
        /*073a*/ 	.byte	0x05
	.zero		1


	//   ....[100]....
        /*073c*/ 	.word	0x00003520
        /*0740*/ 	.word	0x000000ff
        /*0744*/ 	.word	0x00000000
        /*0748*/ 	.short	0x010a
        /*074a*/ 	.byte	0x05
	.zero		1


	//   ....[101]....
        /*074c*/ 	.word	0x000035c0
        /*0750*/ 	.word	0x000000ff
        /*0754*/ 	.word	0x00000000
        /*0758*/ 	.short	0x010a
        /*075a*/ 	.byte	0x05
	.zero		1


	//   ....[102]....
        /*075c*/ 	.word	0x00003660
        /*0760*/ 	.word	0x000000ff
        /*0764*/ 	.word	0x00000000
        /*0768*/ 	.short	0x010a
        /*076a*/ 	.byte	0x05
	.zero		1


	//   ....[103]....
        /*076c*/ 	.word	0x00003700
        /*0770*/ 	.word	0x000000ff
        /*0774*/ 	.word	0x00000000
        /*0778*/ 	.short	0x010a
        /*077a*/ 	.byte	0x05
	.zero		1


	//   ....[104]....
        /*077c*/ 	.word	0x000037a0
        /*0780*/ 	.word	0x000000ff
        /*0784*/ 	.word	0x00000000
        /*0788*/ 	.short	0x010a
        /*078a*/ 	.byte	0x05
	.zero		1


	//   ....[105]....
        /*078c*/ 	.word	0x00003840
        /*0790*/ 	.word	0x000000ff
        /*0794*/ 	.word	0x00000000
        /*0798*/ 	.short	0x010a
        /*079a*/ 	.byte	0x05
	.zero		1


	//   ....[106]....
        /*079c*/ 	.word	0x000038e0
        /*07a0*/ 	.word	0x000000ff
        /*07a4*/ 	.word	0x00000000
        /*07a8*/ 	.short	0x010a
        /*07aa*/ 	.byte	0x05
	.zero		1


	//   ....[107]....
        /*07ac*/ 	.word	0x00003980
        /*07b0*/ 	.word	0x000000ff
        /*07b4*/ 	.word	0x00000000
        /*07b8*/ 	.short	0x010a
        /*07ba*/ 	.byte	0x05
	.zero		1


	//   ....[108]....
        /*07bc*/ 	.word	0x00003a20
        /*07c0*/ 	.word	0x000000ff
        /*07c4*/ 	.word	0x00000000
        /*07c8*/ 	.short	0x010a
        /*07ca*/ 	.byte	0x05
	.zero		1


	//   ....[109]....
        /*07cc*/ 	.word	0x00003ac0
        /*07d0*/ 	.word	0x000000ff
        /*07d4*/ 	.word	0x00000000
        /*07d8*/ 	.short	0x010a
        /*07da*/ 	.byte	0x05
	.zero		1


	//   ....[110]....
        /*07dc*/ 	.word	0x00003b60
        /*07e0*/ 	.word	0x000000ff
        /*07e4*/ 	.word	0x00000000
        /*07e8*/ 	.short	0x010a
        /*07ea*/ 	.byte	0x05
	.zero		1


	//   ....[111]....
        /*07ec*/ 	.word	0x00003c00
        /*07f0*/ 	.word	0x000000ff
        /*07f4*/ 	.word	0x00000000
        /*07f8*/ 	.short	0x010a
        /*07fa*/ 	.byte	0x05
	.zero		1


	//   ....[112]....
        /*07fc*/ 	.word	0x00003ca0
        /*0800*/ 	.word	0x000000ff
        /*0804*/ 	.word	0x00000000
        /*0808*/ 	.short	0x010a
        /*080a*/ 	.byte	0x05
	.zero		1


	//   ....[113]....
        /*080c*/ 	.word	0x00003d40
        /*0810*/ 	.word	0x000000ff
        /*0814*/ 	.word	0x00000000
        /*0818*/ 	.short	0x010a
        /*081a*/ 	.byte	0x05
	.zero		1


	//   ....[114]....
        /*081c*/ 	.word	0x00003de0
        /*0820*/ 	.word	0x000000ff
        /*0824*/ 	.word	0x00000000
        /*0828*/ 	.short	0x010a
        /*082a*/ 	.byte	0x05
	.zero		1


	//   ....[115]....
        /*082c*/ 	.word	0x00003e80
        /*0830*/ 	.word	0x000000ff
        /*0834*/ 	.word	0x00000000
        /*0838*/ 	.short	0x010a
        /*083a*/ 	.byte	0x05
	.zero		1


	//   ....[116]....
        /*083c*/ 	.word	0x00003f20
        /*0840*/ 	.word	0x000000ff
        /*0844*/ 	.word	0x00000000
        /*0848*/ 	.short	0x010a
        /*084a*/ 	.byte	0x05
	.zero		1


	//   ....[117]....
        /*084c*/ 	.word	0x00003fc0
        /*0850*/ 	.word	0x000000ff
        /*0854*/ 	.word	0x00000000
        /*0858*/ 	.short	0x010a
        /*085a*/ 	.byte	0x05
	.zero		1


	//   ....[118]....
        /*085c*/ 	.word	0x00004060
        /*0860*/ 	.word	0x000000ff
        /*0864*/ 	.word	0x00000000
        /*0868*/ 	.short	0x010a
        /*086a*/ 	.byte	0x05
	.zero		1


	//   ....[119]....
        /*086c*/ 	.word	0x00004100
        /*0870*/ 	.word	0x000000ff
        /*0874*/ 	.word	0x00000000
        /*0878*/ 	.short	0x010a
        /*087a*/ 	.byte	0x05
	.zero		1


	//   ....[120]....
        /*087c*/ 	.word	0x000041a0
        /*0880*/ 	.word	0x000000ff
        /*0884*/ 	.word	0x00000000
        /*0888*/ 	.short	0x010a
        /*088a*/ 	.byte	0x05
	.zero		1


	//   ....[121]....
        /*088c*/ 	.word	0x00004240
        /*0890*/ 	.word	0x000000ff
        /*0894*/ 	.word	0x00000000
        /*0898*/ 	.short	0x010a
        /*089a*/ 	.byte	0x05
	.zero		1


	//   ....[122]....
        /*089c*/ 	.word	0x000042e0
        /*08a0*/ 	.word	0x000000ff
        /*08a4*/ 	.word	0x00000000
        /*08a8*/ 	.short	0x010a
        /*08aa*/ 	.byte	0x05
	.zero		1


	//   ....[123]....
        /*08ac*/ 	.word	0x00004380
        /*08b0*/ 	.word	0x000000ff
        /*08b4*/ 	.word	0x00000000
        /*08b8*/ 	.short	0x010a
        /*08ba*/ 	.byte	0x05
	.zero		1


	//   ....[124]....
        /*08bc*/ 	.word	0x00004420
        /*08c0*/ 	.word	0x000000ff
        /*08c4*/ 	.word	0x00000000
        /*08c8*/ 	.short	0x010a
        /*08ca*/ 	.byte	0x05
	.zero		1


	//   ....[125]....
        /*08cc*/ 	.word	0x000044c0
        /*08d0*/ 	.word	0x000000ff
        /*08d4*/ 	.word	0x00000000
        /*08d8*/ 	.short	0x010a
        /*08da*/ 	.byte	0x05
	.zero		1


	//   ....[126]....
        /*08dc*/ 	.word	0x00004560
        /*08e0*/ 	.word	0x000000ff
        /*08e4*/ 	.word	0x00000000
        /*08e8*/ 	.short	0x010a
        /*08ea*/ 	.byte	0x05
	.zero		1


	//   ....[127]....
        /*08ec*/ 	.word	0x00004600
        /*08f0*/ 	.word	0x000000ff
        /*08f4*/ 	.word	0x00000000
        /*08f8*/ 	.short	0x010a
        /*08fa*/ 	.byte	0x05
	.zero		1


	//   ....[128]....
        /*08fc*/ 	.word	0x000046b0
        /*0900*/ 	.word	0x00000000
        /*0904*/ 	.word	0x00000000
        /*0908*/ 	.short	0x010a
        /*090a*/ 	.byte	0xff
	.zero		1


	//   ....[129]....
        /*090c*/ 	.word	0x00004800
        /*0910*/ 	.word	0x000000ff
        /*0914*/ 	.word	0x00000278
        /*0918*/ 	.short	0x010a
        /*091a*/ 	.byte	0x04
	.zero		1


	//   ....[130]....
        /*091c*/ 	.word	0x000048a0
        /*0920*/ 	.word	0x000000ff
        /*0924*/ 	.word	0x00000270
        /*0928*/ 	.short	0x010a
        /*092a*/ 	.byte	0x04
	.zero		1


	//   ....[131]....
        /*092c*/ 	.word	0x00004940
        /*0930*/ 	.word	0x000000ff
        /*0934*/ 	.word	0x00000000
        /*0938*/ 	.short	0x0101
        /*093a*/ 	.byte	0x05
	.zero		1


	//   ....[132]....
        /*093c*/ 	.word	0x00004980
        /*0940*/ 	.word	0x000000ff
        /*0944*/ 	.word	0x00000278
        /*0948*/ 	.short	0x0106
        /*094a*/ 	.byte	0x04
	.zero		1


	//   ....[133]....
        /*094c*/ 	.word	0x000049c0
        /*0950*/ 	.word	0x00000000
        /*0954*/ 	.word	0x00000278
        /*0958*/ 	.short	0x010a
        /*095a*/ 	.byte	0xff
	.zero		1


	//   ....[134]....
        /*095c*/ 	.word	0x00004c10
        /*0960*/ 	.word	0x000000ff
        /*0964*/ 	.word	0x00000008
        /*0968*/ 	.short	0x010a
        /*096a*/ 	.byte	0x05
	.zero		1


	//   ....[135]....
        /*096c*/ 	.word	0x00004c30
        /*0970*/ 	.word	0x000000ff
        /*0974*/ 	.word	0x00000008
        /*0978*/ 	.short	0x010a
        /*097a*/ 	.byte	0x05
	.zero		1


	//   ....[136]....
        /*097c*/ 	.word	0x00004dc0
        /*0980*/ 	.word	0x000000ff
        /*0984*/ 	.word	0x00000008
        /*0988*/ 	.short	0x010a
        /*098a*/ 	.byte	0x05
	.zero		1


	//   ....[137]....
        /*098c*/ 	.word	0x00004de0
        /*0990*/ 	.word	0x000000ff
        /*0994*/ 	.word	0x00000008
        /*0998*/ 	.short	0x010a
        /*099a*/ 	.byte	0x05
	.zero		1


	//   ....[138]....
        /*099c*/ 	.word	0x00004ea0
        /*09a0*/ 	.word	0x000000ff
        /*09a4*/ 	.word	0x00000000
        /*09a8*/ 	.short	0x0101
        /*09aa*/ 	.byte	0x04
	.zero		1


	//   ....[139]....
        /*09ac*/ 	.word	0x000051b0
        /*09b0*/ 	.word	0x000000ff
        /*09b4*/ 	.word	0x00000270
        /*09b8*/ 	.short	0x010a
        /*09ba*/ 	.byte	0x12
	.zero		1


	//   ....[140]....
        /*09bc*/ 	.word	0x00005250
        /*09c0*/ 	.word	0x000000ff
        /*09c4*/ 	.word	0x00000000
        /*09c8*/ 	.short	0x0101
        /*09ca*/ 	.byte	0x1d
	.zero		1


	//   ....[141]....
        /*09cc*/ 	.word	0x00005290
        /*09d0*/ 	.word	0x000000ff
        /*09d4*/ 	.word	0x00000290
        /*09d8*/ 	.short	0x010a
        /*09da*/ 	.byte	0x17
	.zero		1


	//   ....[142]....
        /*09dc*/ 	.word	0x00005370
        /*09e0*/ 	.word	0x000000ff
        /*09e4*/ 	.word	0x00000000
        /*09e8*/ 	.short	0x010a
        /*09ea*/ 	.byte	0x04
	.zero		1


	//   ....[143]....
        /*09ec*/ 	.word	0x000053d0
        /*09f0*/ 	.word	0x000000ff
        /*09f4*/ 	.word	0x00000000
        /*09f8*/ 	.short	0x010a
        /*09fa*/ 	.byte	0x0a
	.zero		1


	//   ....[144]....
        /*09fc*/ 	.word	0x00005500
        /*0a00*/ 	.word	0x000000ff
        /*0a04*/ 	.word	0x00000000
        /*0a08*/ 	.short	0x010a
        /*0a0a*/ 	.byte	0x04
	.zero		1


	//   ....[145]....
        /*0a0c*/ 	.word	0x00005760
        /*0a10*/ 	.word	0x000000ff
        /*0a14*/ 	.word	0x00000000
        /*0a18*/ 	.short	0x010a
        /*0a1a*/ 	.byte	0x04
	.zero		1


	//   ....[146]....
        /*0a1c*/ 	.word	0x00005800
        /*0a20*/ 	.word	0x00000000
        /*0a24*/ 	.word	0x00000000
        /*0a28*/ 	.short	0x010a
        /*0a2a*/ 	.byte	0xff
	.zero		1


	//   ....[147]....
        /*0a2c*/ 	.word	0x00005840
        /*0a30*/ 	.word	0x00000000
        /*0a34*/ 	.word	0x00000000
        /*0a38*/ 	.short	0x010a
        /*0a3a*/ 	.byte	0xff
	.zero		1


	//   ....[148]....
        /*0a3c*/ 	.word	0x000058b0
        /*0a40*/ 	.word	0x000000ff
        /*0a44*/ 	.word	0x00000000
        /*0a48*/ 	.short	0x0101
        /*0a4a*/ 	.byte	0x04
	.zero		1


	//   ....[149]....
        /*0a4c*/ 	.word	0x000058f0
        /*0a50*/ 	.word	0x000000ff
        /*0a54*/ 	.word	0x000002a0
        /*0a58*/ 	.short	0x010a
        /*0a5a*/ 	.byte	0x12
	.zero		1


	//   ....[150]....
        /*0a5c*/ 	.word	0x00005950
        /*0a60*/ 	.word	0x000000ff
        /*0a64*/ 	.word	0x00000000
        /*0a68*/ 	.short	0x0101
        /*0a6a*/ 	.byte	0x04
	.zero		1


	//   ....[151]....
        /*0a6c*/ 	.word	0x00005f80
        /*0a70*/ 	.word	0x000000ff
        /*0a74*/ 	.word	0x00000270
        /*0a78*/ 	.short	0x010a
        /*0a7a*/ 	.byte	0x1f
	.zero		1


	//   ....[152]....
        /*0a7c*/ 	.word	0x00006020
        /*0a80*/ 	.word	0x000000ff
        /*0a84*/ 	.word	0x00000000
        /*0a88*/ 	.short	0x0101
        /*0a8a*/ 	.byte	0x2e
	.zero		1


	//   ....[153]....
        /*0a8c*/ 	.word	0x00006550
        /*0a90*/ 	.word	0x000000ff
        /*0a94*/ 	.word	0x00000268
        /*0a98*/ 	.short	0x010a
        /*0a9a*/ 	.byte	0x1f
	.zero		1


	//   ....[154]....
        /*0a9c*/ 	.word	0x00006a30
        /*0aa0*/ 	.word	0x000000ff
        /*0aa4*/ 	.word	0x00000248
        /*0aa8*/ 	.short	0x010a
        /*0aaa*/ 	.byte	0x04
	.zero		1


	//   ....[155]....
        /*0aac*/ 	.word	0x00006ca0
        /*0ab0*/ 	.word	0x000000ff
        /*0ab4*/ 	.word	0x00000230
        /*0ab8*/ 	.short	0x010b
        /*0aba*/ 	.byte	0x04
	.zero		1


	//   ....[156]....
        /*0abc*/ 	.word	0x00006cb0
        /*0ac0*/ 	.word	0x000000ff
        /*0ac4*/ 	.word	0x00000000
        /*0ac8*/ 	.short	0x0101
        /*0aca*/ 	.byte	0x07
	.zero		1


	//   ....[157]....
        /*0acc*/ 	.word	0x00006cc0
        /*0ad0*/ 	.word	0x000000ff
        /*0ad4*/ 	.word	0x00000248
        /*0ad8*/ 	.short	0x010a
        /*0ada*/ 	.byte	0x05
	.zero		1


	//   ....[158]....
        /*0adc*/ 	.word	0x00006f60
        /*0ae0*/ 	.word	0x000000ff
        /*0ae4*/ 	.word	0x00000230
        /*0ae8*/ 	.short	0x010b
        /*0aea*/ 	.byte	0x05
	.zero		1


	//   ....[159]....
        /*0aec*/ 	.word	0x00006f70
        /*0af0*/ 	.word	0x000000ff
        /*0af4*/ 	.word	0x00000000
        /*0af8*/ 	.short	0x0101
        /*0afa*/ 	.byte	0x04
	.zero		1


	//   ....[160]....
        /*0afc*/ 	.word	0x00006fe0
        /*0b00*/ 	.word	0x000000ff
        /*0b04*/ 	.word	0x00000000
        /*0b08*/ 	.short	0x010a
        /*0b0a*/ 	.byte	0x04
	.zero		1


	//   ....[161]....
        /*0b0c*/ 	.word	0x00007070
        /*0b10*/ 	.word	0x000000ff
        /*0b14*/ 	.word	0x00000000
        /*0b18*/ 	.short	0x010a
        /*0b1a*/ 	.byte	0x05
	.zero		1


	//   ....[162]....
        /*0b1c*/ 	.word	0x00007110
        /*0b20*/ 	.word	0x00000000
        /*0b24*/ 	.word	0x00000000
        /*0b28*/ 	.short	0x010a
        /*0b2a*/ 	.byte	0xff
	.zero		1


	//   ....[163]....
        /*0b2c*/ 	.word	0x00007490
        /*0b30*/ 	.word	0x000000ff
        /*0b34*/ 	.word	0x00000270
        /*0b38*/ 	.short	0x010a
        /*0b3a*/ 	.byte	0x32
	.zero		1


	//   ....[164]....
        /*0b3c*/ 	.word	0x00007560
        /*0b40*/ 	.word	0x000000ff
        /*0b44*/ 	.word	0x00000000
        /*0b48*/ 	.short	0x0101
        /*0b4a*/ 	.byte	0x04
	.zero		1


	//   ....[165]....
        /*0b4c*/ 	.word	0x000085b0
        /*0b50*/ 	.word	0x00000000
        /*0b54*/ 	.word	0x00000230
        /*0b58*/ 	.short	0x010a
        /*0b5a*/ 	.byte	0xff
	.zero		1


	//   ....[166]....
        /*0b5c*/ 	.word	0x000085e0
        /*0b60*/ 	.word	0x00000039
        /*0b64*/ 	.word	0x00000280
        /*0b68*/ 	.short	0x010a
        /*0b6a*/ 	.byte	0xff
	.zero		1


	//   ....[167]....
        /*0b6c*/ 	.word	0x000086f0
        /*0b70*/ 	.word	0x00000000
        /*0b74*/ 	.word	0x00000230
        /*0b78*/ 	.short	0x010a
        /*0b7a*/ 	.byte	0xff
	.zero		1


	//   ....[168]....
        /*0b7c*/ 	.word	0x00008800
        /*0b80*/ 	.word	0x00000039
        /*0b84*/ 	.word	0x00000280
        /*0b88*/ 	.short	0x010a
        /*0b8a*/ 	.byte	0xff
	.zero		1


	//   ....[169]....
        /*0b8c*/ 	.word	0x00009020
        /*0b90*/ 	.word	0x00000000
        /*0b94*/ 	.word	0x00000000
        /*0b98*/ 	.short	0x0101
        /*0b9a*/ 	.byte	0xff
	.zero		1


	//   ....[170]....
        /*0b9c*/ 	.word	0x00009030
        /*0ba0*/ 	.word	0x00000003
        /*0ba4*/ 	.word	0x00000230
        /*0ba8*/ 	.short	0x010a
        /*0baa*/ 	.byte	0xff
	.zero		1


	//   ....[171]....
        /*0bac*/ 	.word	0x000090f0
        /*0bb0*/ 	.word	0x00000003
        /*0bb4*/ 	.word	0x00000230
        /*0bb8*/ 	.short	0x010a
        /*0bba*/ 	.byte	0xff
	.zero		1


	//   ....[172]....
        /*0bbc*/ 	.word	0x000093a0
        /*0bc0*/ 	.word	0x00000039
        /*0bc4*/ 	.word	0x00000000
        /*0bc8*/ 	.short	0x0101
        /*0bca*/ 	.byte	0xff
	.zero		1


	//   ....[173]....
        /*0bcc*/ 	.word	0x00009a00
        /*0bd0*/ 	.word	0x00000000
        /*0bd4*/ 	.word	0x00000000
        /*0bd8*/ 	.short	0x0101
        /*0bda*/ 	.byte	0xff
	.zero		1


	//   ....[174]....
        /*0bdc*/ 	.word	0x00009c90
        /*0be0*/ 	.word	0x000000ff
        /*0be4*/ 	.word	0x00000000
        /*0be8*/ 	.short	0x0101
        /*0bea*/ 	.byte	0x04
	.zero		1


	//   ....[175]....
        /*0bec*/ 	.word	0x00009cc0
        /*0bf0*/ 	.word	0x00000000
        /*0bf4*/ 	.word	0x00000118
        /*0bf8*/ 	.short	0x010a
        /*0bfa*/ 	.byte	0xff
	.zero		1


	//   ....[176]....
        /*0bfc*/ 	.word	0x00009d20
        /*0c00*/ 	.word	0x00000000
        /*0c04*/ 	.word	0x00000118
        /*0c08*/ 	.short	0x010a
        /*0c0a*/ 	.byte	0xff
	.zero		1


	//   ....[177]....
        /*0c0c*/ 	.word	0x00009d80
        /*0c10*/ 	.word	0x00000000
        /*0c14*/ 	.word	0x00000270
        /*0c18*/ 	.short	0x010a
        /*0c1a*/ 	.byte	0xff
	.zero		1


	//   ....[178]....
        /*0c1c*/ 	.word	0x00009de0
        /*0c20*/ 	.word	0x00000000
        /*0c24*/ 	.word	0x00000000
        /*0c28*/ 	.short	0x010a
        /*0c2a*/ 	.byte	0xff
	.zero		1


	//   ....[179]....
        /*0c2c*/ 	.word	0x00009e40
        /*0c30*/ 	.word	0x00000000
        /*0c34*/ 	.word	0x00000000
        /*0c38*/ 	.short	0x010a
        /*0c3a*/ 	.byte	0xff
	.zero		1


	//   ....[180]....
        /*0c3c*/ 	.word	0x00009ea0
        /*0c40*/ 	.word	0x00000000
        /*0c44*/ 	.word	0x00000000
        /*0c48*/ 	.short	0x010a
        /*0c4a*/ 	.byte	0xff
	.zero		1


	//   ....[181]....
        /*0c4c*/ 	.word	0x00009f00
        /*0c50*/ 	.word	0x00000000
        /*0c54*/ 	.word	0x00000000
        /*0c58*/ 	.short	0x010a
        /*0c5a*/ 	.byte	0xff
	.zero		1


	//   ....[182]....
        /*0c5c*/ 	.word	0x00009f60
        /*0c60*/ 	.word	0x00000000
        /*0c64*/ 	.word	0x00000000
        /*0c68*/ 	.short	0x010a
        /*0c6a*/ 	.byte	0xff
	.zero		1


	//   ....[183]....
        /*0c6c*/ 	.word	0x00009fc0
        /*0c70*/ 	.word	0x00000000
        /*0c74*/ 	.word	0x00000000
        /*0c78*/ 	.short	0x010a
        /*0c7a*/ 	.byte	0xff
	.zero		1


	//   ....[184]....
        /*0c7c*/ 	.word	0x0000a020
        /*0c80*/ 	.word	0x00000000
        /*0c84*/ 	.word	0x00000000
        /*0c88*/ 	.short	0x010a
        /*0c8a*/ 	.byte	0xff
	.zero		1


	//   ....[185]....
        /*0c8c*/ 	.word	0x0000a080
        /*0c90*/ 	.word	0x00000000
        /*0c94*/ 	.word	0x00000000
        /*0c98*/ 	.short	0x010a
        /*0c9a*/ 	.byte	0xff
	.zero		1


	//   ....[186]....
        /*0c9c*/ 	.word	0x0000a0e0
        /*0ca0*/ 	.word	0x00000000
        /*0ca4*/ 	.word	0x00000000
        /*0ca8*/ 	.short	0x010a
        /*0caa*/ 	.byte	0xff
	.zero		1


	//   ....[187]....
        /*0cac*/ 	.word	0x0000a140
        /*0cb0*/ 	.word	0x00000000
        /*0cb4*/ 	.word	0x00000000
        /*0cb8*/ 	.short	0x010a
        /*0cba*/ 	.byte	0xff
	.zero		1


	//   ....[188]....
        /*0cbc*/ 	.word	0x0000a1a0
        /*0cc0*/ 	.word	0x00000000
        /*0cc4*/ 	.word	0x00000000
        /*0cc8*/ 	.short	0x010a
        /*0cca*/ 	.byte	0xff
	.zero		1


	//   ....[189]....
        /*0ccc*/ 	.word	0x0000a200
        /*0cd0*/ 	.word	0x00000000
        /*0cd4*/ 	.word	0x00000000
        /*0cd8*/ 	.short	0x010a
        /*0cda*/ 	.byte	0xff
	.zero		1


	//   ....[190]....
        /*0cdc*/ 	.word	0x0000a260
        /*0ce0*/ 	.word	0x00000000
        /*0ce4*/ 	.word	0x00000000
        /*0ce8*/ 	.short	0x010a
        /*0cea*/ 	.byte	0xff
	.zero		1


	//   ....[191]....
        /*0cec*/ 	.word	0x0000a2c0
        /*0cf0*/ 	.word	0x00000000
        /*0cf4*/ 	.word	0x00000000
        /*0cf8*/ 	.short	0x010a
        /*0cfa*/ 	.byte	0xff
	.zero		1


	//   ....[192]....
        /*0cfc*/ 	.word	0x0000a320
        /*0d00*/ 	.word	0x00000000
        /*0d04*/ 	.word	0x00000000
        /*0d08*/ 	.short	0x010a
        /*0d0a*/ 	.byte	0xff
	.zero		1


	//   ....[193]....
        /*0d0c*/ 	.word	0x0000a380
        /*0d10*/ 	.word	0x00000000
        /*0d14*/ 	.word	0x00000000
        /*0d18*/ 	.short	0x010a
        /*0d1a*/ 	.byte	0xff
	.zero		1


	//   ....[194]....
        /*0d1c*/ 	.word	0x0000a3e0
        /*0d20*/ 	.word	0x00000000
        /*0d24*/ 	.word	0x00000000
        /*0d28*/ 	.short	0x010a
        /*0d2a*/ 	.byte	0xff
	.zero		1


	//   ....[195]....
        /*0d2c*/ 	.word	0x0000a440
        /*0d30*/ 	.word	0x00000000
        /*0d34*/ 	.word	0x00000000
        /*0d38*/ 	.short	0x010a
        /*0d3a*/ 	.byte	0xff
	.zero		1


	//   ....[196]....
        /*0d3c*/ 	.word	0x0000a4a0
        /*0d40*/ 	.word	0x00000000
        /*0d44*/ 	.word	0x00000000
        /*0d48*/ 	.short	0x010a
        /*0d4a*/ 	.byte	0xff
	.zero		1


	//   ....[197]....
        /*0d4c*/ 	.word	0x0000a500
        /*0d50*/ 	.word	0x00000000
        /*0d54*/ 	.word	0x00000000
        /*0d58*/ 	.short	0x010a
        /*0d5a*/ 	.byte	0xff
	.zero		1


	//   ....[198]....
        /*0d5c*/ 	.word	0x0000a560
        /*0d60*/ 	.word	0x00000000
        /*0d64*/ 	.word	0x00000000
        /*0d68*/ 	.short	0x010a
        /*0d6a*/ 	.byte	0xff
	.zero		1


	//   ....[199]....
        /*0d6c*/ 	.word	0x0000a5c0
        /*0d70*/ 	.word	0x00000000
        /*0d74*/ 	.word	0x00000000
        /*0d78*/ 	.short	0x010a
        /*0d7a*/ 	.byte	0xff
	.zero		1


	//   ....[200]....
        /*0d7c*/ 	.word	0x0000a620
        /*0d80*/ 	.word	0x00000000
        /*0d84*/ 	.word	0x00000000
        /*0d88*/ 	.short	0x010a
        /*0d8a*/ 	.byte	0xff
	.zero		1


	//   ....[201]....
        /*0d8c*/ 	.word	0x0000a680
        /*0d90*/ 	.word	0x00000000
        /*0d94*/ 	.word	0x00000000
        /*0d98*/ 	.short	0x010a
        /*0d9a*/ 	.byte	0xff
	.zero		1


	//   ....[202]....
        /*0d9c*/ 	.word	0x0000a6e0
        /*0da0*/ 	.word	0x00000000
        /*0da4*/ 	.word	0x00000000
        /*0da8*/ 	.short	0x010a
        /*0daa*/ 	.byte	0xff
	.zero		1


	//   ....[203]....
        /*0dac*/ 	.word	0x0000a740
        /*0db0*/ 	.word	0x00000000
        /*0db4*/ 	.word	0x00000000
        /*0db8*/ 	.short	0x010a
        /*0dba*/ 	.byte	0xff
	.zero		1


	//   ....[204]....
        /*0dbc*/ 	.word	0x0000a7a0
        /*0dc0*/ 	.word	0x00000000
        /*0dc4*/ 	.word	0x00000000
        /*0dc8*/ 	.short	0x010a
        /*0dca*/ 	.byte	0xff
	.zero		1


	//   ....[205]....
        /*0dcc*/ 	.word	0x0000a800
        /*0dd0*/ 	.word	0x00000000
        /*0dd4*/ 	.word	0x00000000
        /*0dd8*/ 	.short	0x010a
        /*0dda*/ 	.byte	0xff
	.zero		1


	//   ....[206]....
        /*0ddc*/ 	.word	0x0000a860
        /*0de0*/ 	.word	0x00000000
        /*0de4*/ 	.word	0x00000000
        /*0de8*/ 	.short	0x010a
        /*0dea*/ 	.byte	0xff
	.zero		1


	//   ....[207]....
        /*0dec*/ 	.word	0x0000a8c0
        /*0df0*/ 	.word	0x00000000
        /*0df4*/ 	.word	0x00000000
        /*0df8*/ 	.short	0x010a
        /*0dfa*/ 	.byte	0xff
	.zero		1


	//   ....[208]....
        /*0dfc*/ 	.word	0x0000a920
        /*0e00*/ 	.word	0x00000000
        /*0e04*/ 	.word	0x00000000
        /*0e08*/ 	.short	0x010a
        /*0e0a*/ 	.byte	0xff
	.zero		1


	//   ....[209]....
        /*0e0c*/ 	.word	0x0000a980
        /*0e10*/ 	.word	0x00000000
        /*0e14*/ 	.word	0x00000000
        /*0e18*/ 	.short	0x010a
        /*0e1a*/ 	.byte	0xff
	.zero		1


	//   ....[210]....
        /*0e1c*/ 	.word	0x0000a9e0
        /*0e20*/ 	.word	0x00000000
        /*0e24*/ 	.word	0x00000000
        /*0e28*/ 	.short	0x010a
        /*0e2a*/ 	.byte	0xff
	.zero		1


	//   ....[211]....
        /*0e2c*/ 	.word	0x0000aa40
        /*0e30*/ 	.word	0x00000000
        /*0e34*/ 	.word	0x00000000
        /*0e38*/ 	.short	0x010a
        /*0e3a*/ 	.byte	0xff
	.zero		1


	//   ....[212]....
        /*0e3c*/ 	.word	0x0000aaa0
        /*0e40*/ 	.word	0x00000004
        /*0e44*/ 	.word	0x00000278
        /*0e48*/ 	.short	0x010a
        /*0e4a*/ 	.byte	0xff
	.zero		1


	//   ....[213]....
        /*0e4c*/ 	.word	0x0000ab00
        /*0e50*/ 	.word	0x00000004
        /*0e54*/ 	.word	0x00000270
        /*0e58*/ 	.short	0x010a
        /*0e5a*/ 	.byte	0xff
	.zero		1


	//   ....[214]....
        /*0e5c*/ 	.word	0x0000ab60
        /*0e60*/ 	.word	0x00000005
        /*0e64*/ 	.word	0x00000008
        /*0e68*/ 	.short	0x010a
        /*0e6a*/ 	.byte	0xff
	.zero		1


	//   ....[215]....
        /*0e6c*/ 	.word	0x0000ac40
        /*0e70*/ 	.word	0x00000003
        /*0e74*/ 	.word	0x00000008
        /*0e78*/ 	.short	0x010a
        /*0e7a*/ 	.byte	0xff
	.zero		1


	//   ....[216]....
        /*0e7c*/ 	.word	0x0000aca0
        /*0e80*/ 	.word	0x00000004
        /*0e84*/ 	.word	0x00000270
        /*0e88*/ 	.short	0x010a
        /*0e8a*/ 	.byte	0xff
	.zero		1


	//   ....[217]....
        /*0e8c*/ 	.word	0x0000ad00
        /*0e90*/ 	.word	0x00000004
        /*0e94*/ 	.word	0x00000290
        /*0e98*/ 	.short	0x010a
        /*0e9a*/ 	.byte	0xff
	.zero		1


	//   ....[218]....
        /*0e9c*/ 	.word	0x0000ad60
        /*0ea0*/ 	.word	0x00000004
        /*0ea4*/ 	.word	0x00000000
        /*0ea8*/ 	.short	0x010a
        /*0eaa*/ 	.byte	0xff
	.zero		1


	//   ....[219]....
        /*0eac*/ 	.word	0x0000adc0
        /*0eb0*/ 	.word	0x00000000
        /*0eb4*/ 	.word	0x00000000
        /*0eb8*/ 	.short	0x010a
        /*0eba*/ 	.byte	0xff
	.zero		1


	//   ....[220]....
        /*0ebc*/ 	.word	0x0000ae20
        /*0ec0*/ 	.word	0x00000000
        /*0ec4*/ 	.word	0x000002a0
        /*0ec8*/ 	.short	0x010a
        /*0eca*/ 	.byte	0xff
	.zero		1


	//   ....[221]....
        /*0ecc*/ 	.word	0x0000ae80
        /*0ed0*/ 	.word	0x00000000
        /*0ed4*/ 	.word	0x00000270
        /*0ed8*/ 	.short	0x010a
        /*0eda*/ 	.byte	0xff
	.zero		1


	//   ....[222]....
        /*0edc*/ 	.word	0x0000aee0
        /*0ee0*/ 	.word	0x00000003
        /*0ee4*/ 	.word	0x00000268
        /*0ee8*/ 	.short	0x010a
        /*0eea*/ 	.byte	0xff
	.zero		1


	//   ....[223]....
        /*0eec*/ 	.word	0x0000af40
        /*0ef0*/ 	.word	0x00000000
        /*0ef4*/ 	.word	0x00000248
        /*0ef8*/ 	.short	0x010a
        /*0efa*/ 	.byte	0xff
	.zero		1


	//   ....[224]....
        /*0efc*/ 	.word	0x0000afa0
        /*0f00*/ 	.word	0x00000000
        /*0f04*/ 	.word	0x00000248
        /*0f08*/ 	.short	0x010a
        /*0f0a*/ 	.byte	0xff
	.zero		1


	//   ....[225]....
        /*0f0c*/ 	.word	0x0000b000
        /*0f10*/ 	.word	0x00000000
        /*0f14*/ 	.word	0x00000000
        /*0f18*/ 	.short	0x010a
        /*0f1a*/ 	.byte	0xff
	.zero		1


	//   ....[226]....
        /*0f1c*/ 	.word	0x0000b060
        /*0f20*/ 	.word	0x00000000
        /*0f24*/ 	.word	0x00000000
        /*0f28*/ 	.short	0x010a
        /*0f2a*/ 	.byte	0xff
	.zero		1


	//   ....[227]....
        /*0f2c*/ 	.word	0x0000b0c0
        /*0f30*/ 	.word	0x00000000
        /*0f34*/ 	.word	0x00000270
        /*0f38*/ 	.short	0x010a
        /*0f3a*/ 	.byte	0xff
	.zero		1


	//   ....[228]....
        /*0f3c*/ 	.word	0x0000b110
        /*0f40*/ 	.word	0x00000000
        /*0f44*/ 	.word	0x00000230
        /*0f48*/ 	.short	0x010a
        /*0f4a*/ 	.byte	0xff
	.zero		1


	//   ....[229]....
        /*0f4c*/ 	.word	0x0000b160
        /*0f50*/ 	.word	0x00000039
        /*0f54*/ 	.word	0x00000280
        /*0f58*/ 	.short	0x010a
        /*0f5a*/ 	.byte	0xff
	.zero		1


	//   ....[230]....
        /*0f5c*/ 	.word	0x0000b1b0
        /*0f60*/ 	.word	0x00000003
        /*0f64*/ 	.word	0x00000230
        /*0f68*/ 	.short	0x010a
        /*0f6a*/ 	.byte	0xff
	.zero		1


	//----- nvinfo : EIATTR_NUM_MBARRIERS
	.align		4
.L_47:
        /*0f6c*/ 	.byte	0x03, 0x38
        /*0f6e*/ 	.short	0x0055


	//----- nvinfo : EIATTR_EXIT_INSTR_OFFSETS
	.align		4
        /*0f70*/ 	.byte	0x04, 0x1c
        /*0f72*/ 	.short	(.L_49 - .L_48)


	//   ....[0]....
.L_48:
        /*0f74*/ 	.word	0x000046e0


	//   ....[1]....
        /*0f78*/ 	.word	0x00004990


	//   ....[2]....
        /*0f7c*/ 	.word	0x000049f0


	//   ....[3]....
        /*0f80*/ 	.word	0x00005b80


	//   ....[4]....
        /*0f84*/ 	.word	0x00007140


	//   ....[5]....
        /*0f88*/ 	.word	0x00007180


	//   ....[6]....
        /*0f8c*/ 	.word	0x00009b70


	//   ....[7]....
        /*0f90*/ 	.word	0x00009bf0


	//   ....[8]....
        /*0f94*/ 	.word	0x00009c20


	//   ....[9]....
        /*0f98*/ 	.word	0x00009ca0


	//----- nvinfo : EIATTR_MAX_THREADS
	.align		4
.L_49:
        /*0f9c*/ 	.byte	0x04, 0x05
        /*0f9e*/ 	.short	(.L_51 - .L_50)
.L_50:
        /*0fa0*/ 	.word	0x00000100
        /*0fa4*/ 	.word	0x00000001
        /*0fa8*/ 	.word	0x00000001


	//----- nvinfo : EIATTR_CRS_STACK_SIZE
	.align		4
.L_51:
        /*0fac*/ 	.byte	0x04, 0x1e
        /*0fae*/ 	.short	(.L_53 - .L_52)
.L_52:
        /*0fb0*/ 	.word	0x00000000


	//----- nvinfo : EIATTR_CBANK_PARAM_SIZE
	.align		4
.L_53:
        /*0fb4*/ 	.byte	0x03, 0x19
        /*0fb6*/ 	.short	0x0800


	//----- nvinfo : EIATTR_PARAM_CBANK
	.align		4
        /*0fb8*/ 	.byte	0x04, 0x0a
        /*0fba*/ 	.short	(.L_55 - .L_54)
	.align		4
.L_54:
        /*0fbc*/ 	.word	index@(.nv.constant0._ZN7cutlass13device_kernelINS_4conv6kernel13ConvUniversalINS1_16ConvProblemShapeILNS1_8OperatorE2ELi2EEENS1_10collective14CollectiveConvINS1_47MainloopSm100TmaUmmaWarpSpecializedImplicitGemmILS5_2ELi35ELi2ELi1ELi2EN4cute5tupleIJNSA_1CILi2EEENSC_ILi1EEESE_EEEEENSB_IJNSC_ILi128EEENSB_IJNSC_ILi64EEEEEENSB_IJNSC_ILi32EEEEEEEEENS_6half_tESN_NSA_8TiledMMAINSA_8MMA_AtomIJNSA_26SM100_MMA_F16BF16_2x1SM_SSISN_SN_fLi128ELi64ELNSA_4UMMA5MajorE1ELSS_1ELNSR_7ScaleInE0ELST_0EEEEEENSA_6LayoutINSB_IJSE_SE_SE_EEENSB_IJNSC_ILi0EEESY_SY_EEEEENSB_IJNSA_10UnderscoreES11_S11_EEEEENS7_6detail27Sm100ImplicitGemmTileTraitsINSA_18SM100_TMA_2SM_LOADENSA_14ComposedLayoutINSA_7SwizzleILi3ELi4ELi3EEENSA_18smem_ptr_flag_bitsILi16EEENSW_INSB_IJSI_NSC_ILi8EEEEEENSB_IJSE_SI_EEEEEEEvEENS15_INSA_25SM100_TMA_2SM_LOAD_IM2COLENS17_INS18_ILi2ELi4ELi3EEES1B_NSW_INSB_IJSK_S1C_EEENSB_IJSE_SK_EEEEEEEvEEEENS_8epilogue10collective18CollectiveEpilogueINS1Q_23Sm100TmaWarpSpecializedILi3ELi2ELi16ELb1ELb0EEEJNSB_IJSI_SJ_SL_EEENSB_IJNSW_ISI_SE_EENSW_INSB_IJNSC_ILi16EEESD_EEES1L_EEEEESN_NSB_IJlNSB_IJSE_llEEESY_EEESN_S22_NS1Q_6fusion15FusionCallbacksIS1U_NS23_17LinearCombinationISN_fSN_fLNS_15FloatRoundStyleE2EEES1V_S20_JEEENSA_5SM1004TMEM4LOAD26SM100_TMEM_LOAD_32dp32b16xENSA_13SM90_TMA_LOADENS17_INS18_ILi1ELi4ELi3EEES1B_NSW_INSB_IJS1C_S1X_EEENSB_IJS1X_SE_EEEEEEENSA_39AutoVectorizingCopyWithAssumedAlignmentILi128EEENSA_14SM90_TMA_STOREES2I_S2K_S2K_EEEvvEEEEvNT_6ParamsE)
        /*0fc0*/ 	.short	0x0380
        /*0fc2*/ 	.short	0x0800


	//----- nvinfo : EIATTR_SW_WAR
	.align		4
.L_55:
        /*0fc4*/ 	.byte	0x04, 0x36
        /*0fc6*/ 	.short	(.L_57 - .L_56)
.L_56:
        /*0fc8*/ 	.word	0x00000008
.L_57:


//--------------------- .nv.callgraph             --------------------------
	.section	.nv.callgraph,"",@"SHT_CUDA_CALLGRAPH"
	.align	4
	.sectionentsize	8
	.align		4
        /*0000*/ 	.word	0x00000000
	.align		4
        /*0004*/ 	.word	0xffffffff
	.align		4
        /*0008*/ 	.word	index@(_ZN7cutlass13device_kernelINS_4conv6kernel13ConvUniversalINS1_16ConvProblemShapeILNS1_8OperatorE2ELi2EEENS1_10collective14CollectiveConvINS1_47MainloopSm100TmaUmmaWarpSpecializedImplicitGemmILS5_2ELi35ELi2ELi1ELi2EN4cute5tupleIJNSA_1CILi2EEENSC_ILi1EEESE_EEEEENSB_IJNSC_ILi128EEENSB_IJNSC_ILi64EEEEEENSB_IJNSC_ILi32EEEEEEEEENS_6half_tESN_NSA_8TiledMMAINSA_8MMA_AtomIJNSA_26SM100_MMA_F16BF16_2x1SM_SSISN_SN_fLi128ELi64ELNSA_4UMMA5MajorE1ELSS_1ELNSR_7ScaleInE0ELST_0EEEEEENSA_6LayoutINSB_IJSE_SE_SE_EEENSB_IJNSC_ILi0EEESY_SY_EEEEENSB_IJNSA_10UnderscoreES11_S11_EEEEENS7_6detail27Sm100ImplicitGemmTileTraitsINSA_18SM100_TMA_2SM_LOADENSA_14ComposedLayoutINSA_7SwizzleILi3ELi4ELi3EEENSA_18smem_ptr_flag_bitsILi16EEENSW_INSB_IJSI_NSC_ILi8EEEEEENSB_IJSE_SI_EEEEEEEvEENS15_INSA_25SM100_TMA_2SM_LOAD_IM2COLENS17_INS18_ILi2ELi4ELi3EEES1B_NSW_INSB_IJSK_S1C_EEENSB_IJSE_SK_EEEEEEEvEEEENS_8epilogue10collective18CollectiveEpilogueINS1Q_23Sm100TmaWarpSpecializedILi3ELi2ELi16ELb1ELb0EEEJNSB_IJSI_SJ_SL_EEENSB_IJNSW_ISI_SE_EENSW_INSB_IJNSC_ILi16EEESD_EEES1L_EEEEESN_NSB_IJlNSB_IJSE_llEEESY_EEESN_S22_NS1Q_6fusion15FusionCallbacksIS1U_NS23_17LinearCombinationISN_fSN_fLNS_15FloatRoundStyleE2EEES1V_S20_JEEENSA_5SM1004TMEM4LOAD26SM100_TMEM_LOAD_32dp32b16xENSA_13SM90_TMA_LOADENS17_INS18_ILi1ELi4ELi3EEES1B_NSW_INSB_IJS1C_S1X_EEENSB_IJS1X_SE_EEEEEEENSA_39AutoVectorizingCopyWithAssumedAlignmentILi128EEENSA_14SM90_TMA_STOREES2I_S2K_S2K_EEEvvEEEEvNT_6ParamsE)
	.align		4
        /*000c*/ 	.word	index@(__assertfail)
	.align		4
        /*0010*/ 	.word	0x00000000
	.align		4
        /*0014*/ 	.word	0xfffffffe
	.align		4
        /*0018*/ 	.word	0x00000000
	.align		4
        /*001c*/ 	.word	0xfffffffd
	.align		4
        /*0020*/ 	.word	0x00000000
	.align		4
        /*0024*/ 	.word	0xfffffffc


//--------------------- .nv.constant4             --------------------------
	.section	.nv.constant4,"a",@progbits
	.align	8
	.align		8
.nv.constant4:
        /*0000*/ 	.dword	__assertfail
	.align		8
        /*0008*/ 	.dword	__unnamed_1
	.align		8
        /*0010*/ 	.dword	__unnamed_2
	.align		8
        /*0018*/ 	.dword	_ZN39_INTERNAL_c5d9232d_4_k_cu_a440925b_29454cuda3std3__45__cpo5beginE
	.align		8
        /*0020*/ 	.dword	_ZN39_INTERNAL_c5d9232d_4_k_cu_a440925b_29454cuda3std3__45__cpo3endE
	.align		8
        /*0028*/ 	.dword	_ZN39_INTERNAL_c5d9232d_4_k_cu_a440925b_29454cuda3std3__45__cpo6cbeginE
	.align		8
        /*0030*/ 	.dword	_ZN39_INTERNAL_c5d9232d_4_k_cu_a440925b_29454cuda3std3__45__cpo4cendE
	.align		8
        /*0038*/ 	.dword	_ZN39_INTERNAL_c5d9232d_4_k_cu_a440925b_29454cuda3std3__441_GLOBAL__N__c5d9232d_4_k_cu_a440925b_29456ignoreE
	.align		8
        /*0040*/ 	.dword	_ZN39_INTERNAL_c5d9232d_4_k_cu_a440925b_29454cuda3std3__419piecewise_constructE
	.align		8
        /*0048*/ 	.dword	_ZN39_INTERNAL_c5d9232d_4_k_cu_a440925b_29454cuda3std3__48in_placeE
	.align		8
        /*0050*/ 	.dword	_ZN39_INTERNAL_c5d9232d_4_k_cu_a440925b_29454cuda3std6ranges3__45__cpo4swapE
	.align		8
        /*0058*/ 	.dword	_ZN39_INTERNAL_c5d9232d_4_k_cu_a440925b_29454cuda3std6ranges3__45__cpo9iter_moveE
	.align		8
        /*0060*/ 	.dword	_ZN39_INTERNAL_c5d9232d_4_k_cu_a440925b_29454cute7productE
	.align		8
        /*0068*/ 	.dword	_ZN39_INTERNAL_c5d9232d_4_k_cu_a440925b_29454cute1_E
	.align		8
        /*0070*/ 	.dword	$str$27
	.align		8
        /*0078*/ 	.dword	$str$28
	.align		8
        /*0080*/ 	.dword	$str$29
	.align		8
        /*0088*/ 	.dword	$str$30


//--------------------- .text._ZN7cutlass13device_kernelINS_4conv6kernel13ConvUniversalINS1_16ConvProblemShapeILNS1_8OperatorE2ELi2EEENS1_10collective14CollectiveConvINS1_47MainloopSm100TmaUmmaWarpSpecializedImplicitGemmILS5_2ELi35ELi2ELi1ELi2EN4cute5tupleIJNSA_1CILi2EEENSC_ILi1EEESE_EEEEENSB_IJNSC_ILi128EEENSB_IJNSC_ILi64EEEEEENSB_IJNSC_ILi32EEEEEEEEENS_6half_tESN_NSA_8TiledMMAINSA_8MMA_AtomIJNSA_26SM100_MMA_F16BF16_2x1SM_SSISN_SN_fLi128ELi64ELNSA_4UMMA5MajorE1ELSS_1ELNSR_7ScaleInE0ELST_0EEEEEENSA_6LayoutINSB_IJSE_SE_SE_EEENSB_IJNSC_ILi0EEESY_SY_EEEEENSB_IJNSA_10UnderscoreES11_S11_EEEEENS7_6detail27Sm100ImplicitGemmTileTraitsINSA_18SM100_TMA_2SM_LOADENSA_14ComposedLayoutINSA_7SwizzleILi3ELi4ELi3EEENSA_18smem_ptr_flag_bitsILi16EEENSW_INSB_IJSI_NSC_ILi8EEEEEENSB_IJSE_SI_EEEEEEEvEENS15_INSA_25SM100_TMA_2SM_LOAD_IM2COLENS17_INS18_ILi2ELi4ELi3EEES1B_NSW_INSB_IJSK_S1C_EEENSB_IJSE_SK_EEEEEEEvEEEENS_8epilogue10collective18CollectiveEpilogueINS1Q_23Sm100TmaWarpSpecializedILi3ELi2ELi16ELb1ELb0EEEJNSB_IJSI_SJ_SL_EEENSB_IJNSW_ISI_SE_EENSW_INSB_IJNSC_ILi16EEESD_EEES1L_EEEEESN_NSB_IJlNSB_IJSE_llEEESY_EEESN_S22_NS1Q_6fusion15FusionCallbacksIS1U_NS23_17LinearCombinationISN_fSN_fLNS_15FloatRoundStyleE2EEES1V_S20_JEEENSA_5SM1004TMEM4LOAD26SM100_TMEM_LOAD_32dp32b16xENSA_13SM90_TMA_LOADENS17_INS18_ILi1ELi4ELi3EEES1B_NSW_INSB_IJS1C_S1X_EEENSB_IJS1X_SE_EEEEEEENSA_39AutoVectorizingCopyWithAssumedAlignmentILi128EEENSA_14SM90_TMA_STOREES2I_S2K_S2K_EEEvvEEEEvNT_6ParamsE --------------------------
	.section	.text._ZN7cutlass13device_kernelINS_4conv6kernel13ConvUniversalINS1_16ConvProblemShapeILNS1_8OperatorE2ELi2EEENS1_10collective14CollectiveConvINS1_47MainloopSm100TmaUmmaWarpSpecializedImplicitGemmILS5_2ELi35ELi2ELi1ELi2EN4cute5tupleIJNSA_1CILi2EEENSC_ILi1EEESE_EEEEENSB_IJNSC_ILi128EEENSB_IJNSC_ILi64EEEEEENSB_IJNSC_ILi32EEEEEEEEENS_6half_tESN_NSA_8TiledMMAINSA_8MMA_AtomIJNSA_26SM100_MMA_F16BF16_2x1SM_SSISN_SN_fLi128ELi64ELNSA_4UMMA5MajorE1ELSS_1ELNSR_7ScaleInE0ELST_0EEEEEENSA_6LayoutINSB_IJSE_SE_SE_EEENSB_IJNSC_ILi0EEESY_SY_EEEEENSB_IJNSA_10UnderscoreES11_S11_EEEEENS7_6detail27Sm100ImplicitGemmTileTraitsINSA_18SM100_TMA_2SM_LOADENSA_14ComposedLayoutINSA_7SwizzleILi3ELi4ELi3EEENSA_18smem_ptr_flag_bitsILi16EEENSW_INSB_IJSI_NSC_ILi8EEEEEENSB_IJSE_SI_EEEEEEEvEENS15_INSA_25SM100_TMA_2SM_LOAD_IM2COLENS17_INS18_ILi2ELi4ELi3EEES1B_NSW_INSB_IJSK_S1C_EEENSB_IJSE_SK_EEEEEEEvEEEENS_8epilogue10collective18CollectiveEpilogueINS1Q_23Sm100TmaWarpSpecializedILi3ELi2ELi16ELb1ELb0EEEJNSB_IJSI_SJ_SL_EEENSB_IJNSW_ISI_SE_EENSW_INSB_IJNSC_ILi16EEESD_EEES1L_EEEEESN_NSB_IJlNSB_IJSE_llEEESY_EEESN_S22_NS1Q_6fusion15FusionCallbacksIS1U_NS23_17LinearCombinationISN_fSN_fLNS_15FloatRoundStyleE2EEES1V_S20_JEEENSA_5SM1004TMEM4LOAD26SM100_TMEM_LOAD_32dp32b16xENSA_13SM90_TMA_LOADENS17_INS18_ILi1ELi4ELi3EEES1B_NSW_INSB_IJS1C_S1X_EEENSB_IJS1X_SE_EEEEEEENSA_39AutoVectorizingCopyWithAssumedAlignmentILi128EEENSA_14SM90_TMA_STOREES2I_S2K_S2K_EEEvvEEEEvNT_6ParamsE,"ax",@progbits
	.align	128
.text._ZN7cutlass13device_kernelINS_4conv6kernel13ConvUniversalINS1_16ConvProblemShapeILNS1_8OperatorE2ELi2EEENS1_10collective14CollectiveConvINS1_47MainloopSm100TmaUmmaWarpSpecializedImplicitGemmILS5_2ELi35ELi2ELi1ELi2EN4cute5tupleIJNSA_1CILi2EEENSC_ILi1EEESE_EEEEENSB_IJNSC_ILi128EEENSB_IJNSC_ILi64EEEEEENSB_IJNSC_ILi32EEEEEEEEENS_6half_tESN_NSA_8TiledMMAINSA_8MMA_AtomIJNSA_26SM100_MMA_F16BF16_2x1SM_SSISN_SN_fLi128ELi64ELNSA_4UMMA5MajorE1ELSS_1ELNSR_7ScaleInE0ELST_0EEEEEENSA_6LayoutINSB_IJSE_SE_SE_EEENSB_IJNSC_ILi0EEESY_SY_EEEEENSB_IJNSA_10UnderscoreES11_S11_EEEEENS7_6detail27Sm100ImplicitGemmTileTraitsINSA_18SM100_TMA_2SM_LOADENSA_14ComposedLayoutINSA_7SwizzleILi3ELi4ELi3EEENSA_18smem_ptr_flag_bitsILi16EEENSW_INSB_IJSI_NSC_ILi8EEEEEENSB_IJSE_SI_EEEEEEEvEENS15_INSA_25SM100_TMA_2SM_LOAD_IM2COLENS17_INS18_ILi2ELi4ELi3EEES1B_NSW_INSB_IJSK_S1C_EEENSB_IJSE_SK_EEEEEEEvEEEENS_8epilogue10collective18CollectiveEpilogueINS1Q_23Sm100TmaWarpSpecializedILi3ELi2ELi16ELb1ELb0EEEJNSB_IJSI_SJ_SL_EEENSB_IJNSW_ISI_SE_EENSW_INSB_IJNSC_ILi16EEESD_EEES1L_EEEEESN_NSB_IJlNSB_IJSE_llEEESY_EEESN_S22_NS1Q_6fusion15FusionCallbacksIS1U_NS23_17LinearCombinationISN_fSN_fLNS_15FloatRoundStyleE2EEES1V_S20_JEEENSA_5SM1004TMEM4LOAD26SM100_TMEM_LOAD_32dp32b16xENSA_13SM90_TMA_LOADENS17_INS18_ILi1ELi4ELi3EEES1B_NSW_INSB_IJS1C_S1X_EEENSB_IJS1X_SE_EEEEEEENSA_39AutoVectorizingCopyWithAssumedAlignmentILi128EEENSA_14SM90_TMA_STOREES2I_S2K_S2K_EEEvvEEEEvNT_6ParamsE:
        .type           _ZN7cutlass13device_kernelINS_4conv6kernel13ConvUniversalINS1_16ConvProblemShapeILNS1_8OperatorE2ELi2EEENS1_10collective14CollectiveConvINS1_47MainloopSm100TmaUmmaWarpSpecializedImplicitGemmILS5_2ELi35ELi2ELi1ELi2EN4cute5tupleIJNSA_1CILi2EEENSC_ILi1EEESE_EEEEENSB_IJNSC_ILi128EEENSB_IJNSC_ILi64EEEEEENSB_IJNSC_ILi32EEEEEEEEENS_6half_tESN_NSA_8TiledMMAINSA_8MMA_AtomIJNSA_26SM100_MMA_F16BF16_2x1SM_SSISN_SN_fLi128ELi64ELNSA_4UMMA5MajorE1ELSS_1ELNSR_7ScaleInE0ELST_0EEEEEENSA_6LayoutINSB_IJSE_SE_SE_EEENSB_IJNSC_ILi0EEESY_SY_EEEEENSB_IJNSA_10UnderscoreES11_S11_EEEEENS7_6detail27Sm100ImplicitGemmTileTraitsINSA_18SM100_TMA_2SM_LOADENSA_14ComposedLayoutINSA_7SwizzleILi3ELi4ELi3EEENSA_18smem_ptr_flag_bitsILi16EEENSW_INSB_IJSI_NSC_ILi8EEEEEENSB_IJSE_SI_EEEEEEEvEENS15_INSA_25SM100_TMA_2SM_LOAD_IM2COLENS17_INS18_ILi2ELi4ELi3EEES1B_NSW_INSB_IJSK_S1C_EEENSB_IJSE_SK_EEEEEEEvEEEENS_8epilogue10collective18CollectiveEpilogueINS1Q_23Sm100TmaWarpSpecializedILi3ELi2ELi16ELb1ELb0EEEJNSB_IJSI_SJ_SL_EEENSB_IJNSW_ISI_SE_EENSW_INSB_IJNSC_ILi16EEESD_EEES1L_EEEEESN_NSB_IJlNSB_IJSE_llEEESY_EEESN_S22_NS1Q_6fusion15FusionCallbacksIS1U_NS23_17LinearCombinationISN_fSN_fLNS_15FloatRoundStyleE2EEES1V_S20_JEEENSA_5SM1004TMEM4LOAD26SM100_TMEM_LOAD_32dp32b16xENSA_13SM90_TMA_LOADENS17_INS18_ILi1ELi4ELi3EEES1B_NSW_INSB_IJS1C_S1X_EEENSB_IJS1X_SE_EEEEEEENSA_39AutoVectorizingCopyWithAssumedAlignmentILi128EEENSA_14SM90_TMA_STOREES2I_S2K_S2K_EEEvvEEEEvNT_6ParamsE,@function
        .size           _ZN7cutlass13device_kernelINS_4conv6kernel13ConvUniversalINS1_16ConvProblemShapeILNS1_8OperatorE2ELi2EEENS1_10collective14CollectiveConvINS1_47MainloopSm100TmaUmmaWarpSpecializedImplicitGemmILS5_2ELi35ELi2ELi1ELi2EN4cute5tupleIJNSA_1CILi2EEENSC_ILi1EEESE_EEEEENSB_IJNSC_ILi128EEENSB_IJNSC_ILi64EEEEEENSB_IJNSC_ILi32EEEEEEEEENS_6half_tESN_NSA_8TiledMMAINSA_8MMA_AtomIJNSA_26SM100_MMA_F16BF16_2x1SM_SSISN_SN_fLi128ELi64ELNSA_4UMMA5MajorE1ELSS_1ELNSR_7ScaleInE0ELST_0EEEEEENSA_6LayoutINSB_IJSE_SE_SE_EEENSB_IJNSC_ILi0EEESY_SY_EEEEENSB_IJNSA_10UnderscoreES11_S11_EEEEENS7_6detail27Sm100ImplicitGemmTileTraitsINSA_18SM100_TMA_2SM_LOADENSA_14ComposedLayoutINSA_7SwizzleILi3ELi4ELi3EEENSA_18smem_ptr_flag_bitsILi16EEENSW_INSB_IJSI_NSC_ILi8EEEEEENSB_IJSE_SI_EEEEEEEvEENS15_INSA_25SM100_TMA_2SM_LOAD_IM2COLENS17_INS18_ILi2ELi4ELi3EEES1B_NSW_INSB_IJSK_S1C_EEENSB_IJSE_SK_EEEEEEEvEEEENS_8epilogue10collective18CollectiveEpilogueINS1Q_23Sm100TmaWarpSpecializedILi3ELi2ELi16ELb1ELb0EEEJNSB_IJSI_SJ_SL_EEENSB_IJNSW_ISI_SE_EENSW_INSB_IJNSC_ILi16EEESD_EEES1L_EEEEESN_NSB_IJlNSB_IJSE_llEEESY_EEESN_S22_NS1Q_6fusion15FusionCallbacksIS1U_NS23_17LinearCombinationISN_fSN_fLNS_15FloatRoundStyleE2EEES1V_S20_JEEENSA_5SM1004TMEM4LOAD26SM100_TMEM_LOAD_32dp32b16xENSA_13SM90_TMA_LOADENS17_INS18_ILi1ELi4ELi3EEES1B_NSW_INSB_IJS1C_S1X_EEENSB_IJS1X_SE_EEEEEEENSA_39AutoVectorizingCopyWithAssumedAlignmentILi128EEENSA_14SM90_TMA_STOREES2I_S2K_S2K_EEEvvEEEEvNT_6ParamsE,(.L_x_259 - _ZN7cutlass13device_kernelINS_4conv6kernel13ConvUniversalINS1_16ConvProblemShapeILNS1_8OperatorE2ELi2EEENS1_10collective14CollectiveConvINS1_47MainloopSm100TmaUmmaWarpSpecializedImplicitGemmILS5_2ELi35ELi2ELi1ELi2EN4cute5tupleIJNSA_1CILi2EEENSC_ILi1EEESE_EEEEENSB_IJNSC_ILi128EEENSB_IJNSC_ILi64EEEEEENSB_IJNSC_ILi32EEEEEEEEENS_6half_tESN_NSA_8TiledMMAINSA_8MMA_AtomIJNSA_26SM100_MMA_F16BF16_2x1SM_SSISN_SN_fLi128ELi64ELNSA_4UMMA5MajorE1ELSS_1ELNSR_7ScaleInE0ELST_0EEEEEENSA_6LayoutINSB_IJSE_SE_SE_EEENSB_IJNSC_ILi0EEESY_SY_EEEEENSB_IJNSA_10UnderscoreES11_S11_EEEEENS7_6detail27Sm100ImplicitGemmTileTraitsINSA_18SM100_TMA_2SM_LOADENSA_14ComposedLayoutINSA_7SwizzleILi3ELi4ELi3EEENSA_18smem_ptr_flag_bitsILi16EEENSW_INSB_IJSI_NSC_ILi8EEEEEENSB_IJSE_SI_EEEEEEEvEENS15_INSA_25SM100_TMA_2SM_LOAD_IM2COLENS17_INS18_ILi2ELi4ELi3EEES1B_NSW_INSB_IJSK_S1C_EEENSB_IJSE_SK_EEEEEEEvEEEENS_8epilogue10collective18CollectiveEpilogueINS1Q_23Sm100TmaWarpSpecializedILi3ELi2ELi16ELb1ELb0EEEJNSB_IJSI_SJ_SL_EEENSB_IJNSW_ISI_SE_EENSW_INSB_IJNSC_ILi16EEESD_EEES1L_EEEEESN_NSB_IJlNSB_IJSE_llEEESY_EEESN_S22_NS1Q_6fusion15FusionCallbacksIS1U_NS23_17LinearCombinationISN_fSN_fLNS_15FloatRoundStyleE2EEES1V_S20_JEEENSA_5SM1004TMEM4LOAD26SM100_TMEM_LOAD_32dp32b16xENSA_13SM90_TMA_LOADENS17_INS18_ILi1ELi4ELi3EEES1B_NSW_INSB_IJS1C_S1X_EEENSB_IJS1X_SE_EEEEEEENSA_39AutoVectorizingCopyWithAssumedAlignmentILi128EEENSA_14SM90_TMA_STOREES2I_S2K_S2K_EEEvvEEEEvNT_6ParamsE)
        .other          _ZN7cutlass13device_kernelINS_4conv6kernel13ConvUniversalINS1_16ConvProblemShapeILNS1_8OperatorE2ELi2EEENS1_10collective14CollectiveConvINS1_47MainloopSm100TmaUmmaWarpSpecializedImplicitGemmILS5_2ELi35ELi2ELi1ELi2EN4cute5tupleIJNSA_1CILi2EEENSC_ILi1EEESE_EEEEENSB_IJNSC_ILi128EEENSB_IJNSC_ILi64EEEEEENSB_IJNSC_ILi32EEEEEEEEENS_6half_tESN_NSA_8TiledMMAINSA_8MMA_AtomIJNSA_26SM100_MMA_F16BF16_2x1SM_SSISN_SN_fLi128ELi64ELNSA_4UMMA5MajorE1ELSS_1ELNSR_7ScaleInE0ELST_0EEEEEENSA_6LayoutINSB_IJSE_SE_SE_EEENSB_IJNSC_ILi0EEESY_SY_EEEEENSB_IJNSA_10UnderscoreES11_S11_EEEEENS7_6detail27Sm100ImplicitGemmTileTraitsINSA_18SM100_TMA_2SM_LOADENSA_14ComposedLayoutINSA_7SwizzleILi3ELi4ELi3EEENSA_18smem_ptr_flag_bitsILi16EEENSW_INSB_IJSI_NSC_ILi8EEEEEENSB_IJSE_SI_EEEEEEEvEENS15_INSA_25SM100_TMA_2SM_LOAD_IM2COLENS17_INS18_ILi2ELi4ELi3EEES1B_NSW_INSB_IJSK_S1C_EEENSB_IJSE_SK_EEEEEEEvEEEENS_8epilogue10collective18CollectiveEpilogueINS1Q_23Sm100TmaWarpSpecializedILi3ELi2ELi16ELb1ELb0EEEJNSB_IJSI_SJ_SL_EEENSB_IJNSW_ISI_SE_EENSW_INSB_IJNSC_ILi16EEESD_EEES1L_EEEEESN_NSB_IJlNSB_IJSE_llEEESY_EEESN_S22_NS1Q_6fusion15FusionCallbacksIS1U_NS23_17LinearCombinationISN_fSN_fLNS_15FloatRoundStyleE2EEES1V_S20_JEEENSA_5SM1004TMEM4LOAD26SM100_TMEM_LOAD_32dp32b16xENSA_13SM90_TMA_LOADENS17_INS18_ILi1ELi4ELi3EEES1B_NSW_INSB_IJS1C_S1X_EEENSB_IJS1X_SE_EEEEEEENSA_39AutoVectorizingCopyWithAssumedAlignmentILi128EEENSA_14SM90_TMA_STOREES2I_S2K_S2K_EEEvvEEEEvNT_6ParamsE,@"STO_CUDA_ENTRY STV_DEFAULT"
_ZN7cutlass13device_kernelINS_4conv6kernel13ConvUniversalINS1_16ConvProblemShapeILNS1_8OperatorE2ELi2EEENS1_10collective14CollectiveConvINS1_47MainloopSm100TmaUmmaWarpSpecializedImplicitGemmILS5_2ELi35ELi2ELi1ELi2EN4cute5tupleIJNSA_1CILi2EEENSC_ILi1EEESE_EEEEENSB_IJNSC_ILi128EEENSB_IJNSC_ILi64EEEEEENSB_IJNSC_ILi32EEEEEEEEENS_6half_tESN_NSA_8TiledMMAINSA_8MMA_AtomIJNSA_26SM100_MMA_F16BF16_2x1SM_SSISN_SN_fLi128ELi64ELNSA_4UMMA5MajorE1ELSS_1ELNSR_7ScaleInE0ELST_0EEEEEENSA_6LayoutINSB_IJSE_SE_SE_EEENSB_IJNSC_ILi0EEESY_SY_EEEEENSB_IJNSA_10UnderscoreES11_S11_EEEEENS7_6detail27Sm100ImplicitGemmTileTraitsINSA_18SM100_TMA_2SM_LOADENSA_14ComposedLayoutINSA_7SwizzleILi3ELi4ELi3EEENSA_18smem_ptr_flag_bitsILi16EEENSW_INSB_IJSI_NSC_ILi8EEEEEENSB_IJSE_SI_EEEEEEEvEENS15_INSA_25SM100_TMA_2SM_LOAD_IM2COLENS17_INS18_ILi2ELi4ELi3EEES1B_NSW_INSB_IJSK_S1C_EEENSB_IJSE_SK_EEEEEEEvEEEENS_8epilogue10collective18CollectiveEpilogueINS1Q_23Sm100TmaWarpSpecializedILi3ELi2ELi16ELb1ELb0EEEJNSB_IJSI_SJ_SL_EEENSB_IJNSW_ISI_SE_EENSW_INSB_IJNSC_ILi16EEESD_EEES1L_EEEEESN_NSB_IJlNSB_IJSE_llEEESY_EEESN_S22_NS1Q_6fusion15FusionCallbacksIS1U_NS23_17LinearCombinationISN_fSN_fLNS_15FloatRoundStyleE2EEES1V_S20_JEEENSA_5SM1004TMEM4LOAD26SM100_TMEM_LOAD_32dp32b16xENSA_13SM90_TMA_LOADENS17_INS18_ILi1ELi4ELi3EEES1B_NSW_INSB_IJS1C_S1X_EEENSB_IJS1X_SE_EEEEEEENSA_39AutoVectorizingCopyWithAssumedAlignmentILi128EEENSA_14SM90_TMA_STOREES2I_S2K_S2K_EEEvvEEEEvNT_6ParamsE:
[----:B------:R-:W1:Y:S01]  /*0000*/  LDC R1, c[0x0][0x37c] ;  /* 0x0000df00ff017b82 */ /* 0x000e620000000800 */
[----:B------:R-:W2:Y:S01]  /*0010*/  S2R R54, SR_TID.X ;  /* 0x0000000000367919 */ /* 0x000ea20000002100 */
[----:B------:R-:W3:Y:S06]  /*0020*/  LDCU.64 UR8, c[0x0][0x890] ;  /* 0x00011200ff0877ac */ /* 0x000eec0008000a00 */
[----:B------:R-:W4:Y:S01]  /*0030*/  S2UR UR4, SR_CgaCtaId ;  /* 0x00000000000479c3 */ /* 0x000f220000008800 */
[----:B-1----:R-:W-:Y:S01]  /*0040*/  VIADD R1, R1, 0xfffffff8 ;  /* 0xfffffff801017836 */ /* 0x002fe20000000000 */
[----:B------:R-:W-:-:S02]  /*0050*/  PRMT R45, RZ, 0x7610, R45 ;  /* 0x00007610ff2d7816 */ /* 0x000fc4000000002d */
[----:B------:R-:W-:Y:S02]  /*0060*/  ELECT P1, URZ, PT ;  /* 0x0000000000ff782f */ /* 0x000fe40003820000 */
[----:B------:R-:W-:Y:S01]  /*0070*/  R2UR UR48, R1 ;  /* 0x00000000013072ca */ /* 0x000fe200000e0000 */
[----:B---3--:R-:W-:-:S04]  /*0080*/  UISETP.NE.U32.AND UP0, UPT, UR8, URZ, UPT ;  /* 0x000000ff0800728c */ /* 0x008fc8000bf05070 */
[----:B------:R-:W-:Y:S02]  /*0090*/  UISETP.NE.AND.EX UP0, UPT, UR9, URZ, UPT, UP0 ;  /* 0x000000ff0900728c */ /* 0x000fe4000bf05300 */
[----:B----4-:R-:W-:Y:S02]  /*00a0*/  ULOP3.LUT UR33, UR4, 0x1, URZ, 0xc0, !UPT ;  /* 0x0000000104217892 */ /* 0x010fe4000f8ec0ff */
[----:B------:R-:W-:Y:S01]  /*00b0*/  ULOP3.LUT UR32, UR4, 0x1, URZ, 0x3c, !UPT ;  /* 0x0000000104207892 */ /* 0x000fe2000f8e3cff */
[----:B--2---:R-:W-:-:S05]  /*00c0*/  SHF.R.U32.HI R46, RZ, 0x5, R54 ;  /* 0x00000005ff2e7819 */ /* 0x004fca0000011636 */
[----:B------:R-:W1:Y:S02]  /*00d0*/  SHFL.IDX PT, R0, R46, RZ, 0x1f ;  /* 0x00001fff2e007589 */ /* 0x000e6400000e0000 */
[----:B-1----:R-:W-:Y:S01]  /*00e0*/  R2UR UR18, R0 ;  /* 0x00000000001272ca */ /* 0x002fe200000e0000 */
[----:B------:R-:W-:-:S14]  /*00f0*/  BRA.U UP0, `(.L_x_0) ;  /* 0x0000000100307547 */ /* 0x000fdc000b800000 */
[----:B------:R-:W1:Y:S02]  /*0100*/  LDCU.64 UR4, c[0x0][0x888] ;  /* 0x00011100ff0477ac */ /* 0x000e640008000a00 */
[----:B-1----:R-:W-:-:S04]  /*0110*/  UISETP.NE.U32.AND UP0, UPT, UR4, URZ, UPT ;  /* 0x000000ff0400728c */ /* 0x002fc8000bf05070 */
[----:B------:R-:W-:-:S09]  /*0120*/  UISETP.NE.AND.EX UP0, UPT, UR5, URZ, UPT, UP0 ;  /* 0x000000ff0500728c */ /* 0x000fd2000bf05300 */
[----:B------:R-:W-:Y:S05]  /*0130*/  BRA.U !UP0, `(.L_x_1) ;  /* 0x0000000108147547 */ /* 0x000fea000b800000 */
[----:B------:R-:W1:Y:S01]  /*0140*/  LDC.64 R26, c[0x0][0x888] ;  /* 0x00022200ff1a7b82 */ /* 0x000e620000000a00 */
[----:B------:R-:W1:Y:S02]  /*0150*/  LDCU.64 UR4, c[0x0][0x358] ;  /* 0x00006b00ff0477ac */ /* 0x000e640008000a00 */
[----:B-1----:R1:W5:Y:S01]  /*0160*/  LDG.E R26, desc[UR4][R26.64] ;  /* 0x000000041a1a7981 */ /* 0x002362000c1e1900 */
[----:B------:R-:W-:Y:S01]  /*0170*/  HFMA2 R45, -RZ, RZ, 0, 5.9604644775390625e-08 ;  /* 0x00000001ff2d7431 */ /* 0x000fe200000001ff */
[----:B------:R-:W-:Y:S05]  /*0180*/  BRA `(.L_x_0) ;  /* 0x00000000000c7947 */ /* 0x000fea0003800000 */
.L_x_1:
[----:B------:R-:W1:Y:S01]  /*0190*/  LDCU UR4, c[0x0][0x880] ;  /* 0x00011000ff0477ac */ /* 0x000e620008000800 */
[----:B------:R-:W-:Y:S01]  /*01a0*/  HFMA2 R45, -RZ, RZ, 0, 5.9604644775390625e-08 ;  /* 0x00000001ff2d7431 */ /* 0x000fe200000001ff */
[----:B-1----:R-:W-:-:S07]  /*01b0*/  MOV R26, UR4 ;  /* 0x00000004001a7c02 */ /* 0x002fce0008000f00 */
.L_x_0:
[----:B------:R-:W2:Y:S02]  /*01c0*/  LDCU.64 UR4, c[0x0][0x8b0] ;  /* 0x00011600ff0477ac */ /* 0x000ea40008000a00 */
[----:B--2---:R-:W-:-:S04]  /*01d0*/  UISETP.NE.U32.AND UP0, UPT, UR4, URZ, UPT ;  /* 0x000000ff0400728c */ /* 0x004fc8000bf05070 */
[----:B------:R-:W-:-:S09]  /*01e0*/  UISETP.NE.AND.EX UP0, UPT, UR5, URZ, UPT, UP0 ;  /* 0x000000ff0500728c */ /* 0x000fd2000bf05300 */
[----:B------:R-:W-:Y:S05]  /*01f0*/  BRA.U UP0, `(.L_x_2) ;  /* 0x0000000100287547 */ /* 0x000fea000b800000 */
[----:B------:R-:W2:Y:S02]  /*0200*/  LDCU.64 UR4, c[0x0][0x8a8] ;  /* 0x00011500ff0477ac */ /* 0x000ea40008000a00 */
[----:B--2---:R-:W-:-:S04]  /*0210*/  UISETP.NE.U32.AND UP0, UPT, UR4, URZ, UPT ;  /* 0x000000ff0400728c */ /* 0x004fc8000bf05070 */
[----:B------:R-:W-:-:S09]  /*0220*/  UISETP.NE.AND.EX UP0, UPT, UR5, URZ, UPT, UP0 ;  /* 0x000000ff0500728c */ /* 0x000fd2000bf05300 */
[----:B------:R-:W-:Y:S05]  /*0230*/  BRA.U !UP0, `(.L_x_3) ;  /* 0x0000000108107547 */ /* 0x000fea000b800000 */
[----:B------:R-:W2:Y:S01]  /*0240*/  LDC.64 R24, c[0x0][0x8a8] ;  /* 0x00022a00ff187b82 */ /* 0x000ea20000000a00 */
[----:B------:R-:W2:Y:S02]  /*0250*/  LDCU.64 UR4, c[0x0][0x358] ;  /* 0x00006b00ff0477ac */ /* 0x000ea40008000a00 */
[----:B--2---:R2:W5:Y:S01]  /*0260*/  LDG.E R24, desc[UR4][R24.64] ;  /* 0x0000000418187981 */ /* 0x004562000c1e1900 */
[----:B------:R-:W-:Y:S05]  /*0270*/  BRA `(.L_x_2) ;  /* 0x0000000000087947 */ /* 0x000fea0003800000 */
.L_x_3:
[----:B------:R-:W2:Y:S02]  /*0280*/  LDCU UR4, c[0x0][0x8a0] ;  /* 0x00011400ff0477ac */ /* 0x000ea40008000800 */
[----:B--2---:R-:W-:Y:S02]  /*0290*/  MOV R24, UR4 ;  /* 0x0000000400187c02 */ /* 0x004fe40008000f00 */
.L_x_2:
[----:B------:R-:W-:Y:S01]  /*02a0*/  IMAD.U32 R0, RZ, RZ, UR18 ;  /* 0x00000012ff007e24 */ /* 0x000fe2000f8e00ff */
[----:B------:R-:W-:Y:S04]  /*02b0*/  BSSY.RECONVERGENT B0, `(.L_x_4) ;  /* 0x000000c000007945 */ /* 0x000fe80003800200 */
[C---:B------:R-:W-:Y:S02]  /*02c0*/  ISETP.NE.OR P2, PT, R0.reuse, 0x1, !P1 ;  /* 0x000000010000780c */ /* 0x040fe40004f45670 */
[----:B------:R-:W-:-:S11]  /*02d0*/  ISETP.NE.OR P0, PT, R0, 0x3, !P1 ;  /* 0x000000030000780c */ /* 0x000fd60004f05670 */
[----:B------:R-:W-:Y:S05]  /*02e0*/  @P2 BRA `(.L_x_5) ;  /* 0x0000000000202947 */ /* 0x000fea0003800000 */
[----:B------:R-:W3:Y:S02]  /*02f0*/  LDCU.64 UR4, c[0x0][0x348] ;  /* 0x00006900ff0477ac */ /* 0x000ee40008000a00 */
[----:B---3--:R-:W-:Y:S02]  /*0300*/  UIADD3 UR6, UP1, UPT, UR4, 0x80, URZ ;  /* 0x0000008004067890 */ /* 0x008fe4000ff3e0ff */
[----:B------:R-:W-:Y:S02]  /*0310*/  UIADD3 UR4, UP0, UPT, UR4, 0x180, URZ ;  /* 0x0000018004047890 */ /* 0x000fe4000ff1e0ff */
[----:B------:R-:W-:Y:S02]  /*0320*/  UIADD3.X UR7, UPT, UPT, URZ, UR5, URZ, UP1, !UPT ;  /* 0x00000005ff077290 */ /* 0x000fe40008ffe4ff */
[----:B------:R-:W-:-:S07]  /*0330*/  UIADD3.X UR5, UPT, UPT, URZ, UR5, URZ, UP0, !UPT ;  /* 0x00000005ff057290 */ /* 0x000fce00087fe4ff */
[----:B------:R3:W-:Y:S02]  /*0340*/  UTMACCTL.PF [UR6] ;  /* 0x00000000060079b9 */ /* 0x0007e40008040000 */
[----:B------:R3:W-:Y:S02]  /*0350*/  UTMACCTL.PF [UR4] ;  /* 0x00000000040079b9 */ /* 0x0007e40008040000 */
[----:B---3--:R-:W-:Y:S01]  /*0360*/  NOP ;  /* 0x0000000000007918 */ /* 0x008fe20000000000 */
.L_x_5:
[----:B------:R-:W-:Y:S05]  /*0370*/  BSYNC.RECONVERGENT B0 ;  /* 0x0000000000007941 */ /* 0x000fea0003800200 */
.L_x_4:
[----:B------:R-:W-:Y:S04]  /*0380*/  BSSY.RECONVERGENT B0, `(.L_x_6) ;  /* 0x000000a000007945 */ /* 0x000fe80003800200 */
        /* <DEDUP_REMOVED lines=9> */
.L_x_7:
[----:B------:R-:W-:Y:S05]  /*0420*/  BSYNC.RECONVERGENT B0 ;  /* 0x0000000000007941 */ /* 0x000fea0003800200 */
.L_x_6:
[----:B------:R-:W3:Y:S01]  /*0430*/  LDCU.64 UR4, c[0x0][0x888] ;  /* 0x00011100ff0477ac */ /* 0x000ee20008000a00 */
[----:B------:R-:W-:Y:S02]  /*0440*/  UISETP.EQ.U32.AND UP2, UPT, UR8, URZ, UPT ;  /* 0x000000ff0800728c */ /* 0x000fe4000bf42070 */
[----:B------:R-:W-:Y:S02]  /*0450*/  UPLOP3.LUT UP3, UPT, UPT, UPT, UPT, 0x80, 0x8 ;  /* 0x000000000008789c */ /* 0x000fe40003f6f070 */
[----:B---3--:R-:W-:-:S04]  /*0460*/  UISETP.NE.U32.AND UP0, UPT, UR4, URZ, UPT ;  /* 0x000000ff0400728c */ /* 0x008fc8000bf05070 */
[----:B------:R-:W-:-:S04]  /*0470*/  UISETP.NE.AND.EX UP1, UPT, UR5, URZ, UPT, UP0 ;  /* 0x000000ff0500728c */ /* 0x000fc8000bf25300 */
[----:B------:R-:W-:-:S04]  /*0480*/  UISETP.EQ.OR.EX UP4, UPT, UR9, URZ, !UP1, UP2 ;  /* 0x000000ff0900728c */ /* 0x000fc8000cf82720 */
[----:B------:R-:W-:-:S06]  /*0490*/  UP2UR UR4, UPR, URZ, 0x10 ;  /* 0x00000010ff047883 */ /* 0x000fcc0008000000 */
[----:B------:R-:W-:Y:S01]  /*04a0*/  MOV R50, UR4 ;  /* 0x0000000400327c02 */ /* 0x000fe20008000f00 */
[----:B------:R-:W-:Y:S06]  /*04b0*/  BRA.U !UP4, `(.L_x_8) ;  /* 0x000000010c207547 */ /* 0x000fec000b800000 */
[----:B------:R-:W-:Y:S01]  /*04c0*/  UISETP.NE.U32.AND UP2, UPT, UR8, URZ, UPT ;  /* 0x000000ff0800728c */ /* 0x000fe2000bf45070 */
[----:B-----5:R-:W-:Y:S01]  /*04d0*/  FSETP.NEU.AND P0, PT, R26, RZ, PT ;  /* 0x000000ff1a00720b */ /* 0x020fe20003f0d000 */
[----:B------:R-:W-:Y:S02]  /*04e0*/  USEL UR4, URZ, 0xffffffff, UP1 ;  /* 0xffffffffff047887 */ /* 0x000fe40008800000 */
[----:B------:R-:W-:-:S10]  /*04f0*/  UISETP.NE.AND.EX UP2, UPT, UR9, URZ, UPT, UP2 ;  /* 0x000000ff0900728c */ /* 0x000fd4000bf45320 */
[----:B------:R-:W-:Y:S01]  /*0500*/  VOTEU.ANY UP0, P0 ;  /* 0x0000000000ff7886 */ /* 0x000fe20000000100 */
[----:B------:R-:W-:-:S04]  /*0510*/  @!UP2 USEL UR4, URZ, 0xffffffff, UP0 ;  /* 0xffffffffff04a887 */ /* 0x000fc80008000000 */
[----:B------:R-:W-:-:S04]  /*0520*/  ULOP3.LUT UR4, UR4, 0x1, URZ, 0xc0, !UPT ;  /* 0x0000000104047892 */ /* 0x000fc8000f8ec0ff */
[----:B------:R-:W-:-:S11]  /*0530*/  UISETP.NE.U32.AND UP3, UPT, UR4, 0x1, UPT ;  /* 0x000000010400788c */ /* 0x000fd6000bf65070 */
.L_x_8:
[----:B------:R-:W3:Y:S01]  /*0540*/  SHFL.IDX PT, R0, R46, RZ, 0x1f ;  /* 0x00001fff2e007589 */ /* 0x000ee200000e0000 */
[----:B------:R-:W-:Y:S02]  /*0550*/  UISETP.NE.AND UP5, UPT, UR18, 0x2, UPT ;  /* 0x000000021200788c */ /* 0x000fe4000bfa5270 */
[----:B------:R-:W-:Y:S02]  /*0560*/  UISETP.NE.AND UP0, UPT, UR18, 0x2, UPT ;  /* 0x000000021200788c */ /* 0x000fe4000bf05270 */
[----:B------:R-:W-:Y:S02]  /*0570*/  UISETP.NE.OR UP2, UPT, UR33, URZ, UP5 ;  /* 0x000000ff2100728c */ /* 0x000fe4000af45670 */
[----:B------:R-:W-:-:S04]  /*0580*/  USEL UR53, URZ, 0x1, UP0 ;  /* 0x00000001ff357887 */ /* 0x000fc80008000000 */
[----:B------:R-:W-:Y:S02]  /*0590*/  PLOP3.LUT P3, PT, P1, PT, UP2, 0xae, 0xea ;  /* 0x0000000000ea781c */ /* 0x000fe40000f6f52e */
[----:B---3--:R-:W-:-:S13]  /*05a0*/  ISETP.NE.AND P0, PT, R0, RZ, PT ;  /* 0x000000ff0000720c */ /* 0x008fda0003f05270 */
[----:B------:R-:W-:Y:S05]  /*05b0*/  @P0 BRA `(.L_x_9) ;  /* 0x00000004004c0947 */ /* 0x000fea0003800000 */
[----:B------:R-:W-:Y:S01]  /*05c0*/  ELECT P0, URZ, PT ;  /* 0x0000000000ff782f */ /* 0x000fe20003800000 */
[----:B------:R-:W-:-:S12]  /*05d0*/  BSSY.RECONVERGENT B0, `(.L_x_9) ;  /* 0x0000051000007945 */ /* 0x000fd80003800200 */
[----:B------:R-:W-:Y:S05]  /*05e0*/  @!P0 BRA `(.L_x_10) ;  /* 0x00000004003c8947 */ /* 0x000fea0003800000 */
[----:B------:R-:W3:Y:S01]  /*05f0*/  S2UR UR5, SR_CgaCtaId ;  /* 0x00000000000579c3 */ /* 0x000ee20000008800 */
[----:B------:R-:W-:Y:S01]  /*0600*/  UMOV UR4, 0x400 ;  /* 0x0000040000047882 */ /* 0x000fe20000000000 */
[----:B------:R-:W-:Y:S02]  /*0610*/  UMOV UR6, 0x1 ;  /* 0x0000000100067882 */ /* 0x000fe40000000000 */
[----:B------:R-:W-:-:S04]  /*0620*/  UIADD3 UR6, UPT, UPT, -UR6, 0x100000, URZ ;  /* 0x0010000006067890 */ /* 0x000fc8000fffe1ff */
[----:B------:R-:W-:Y:S02]  /*0630*/  USHF.L.U32 UR7, UR6, 0xb, URZ ;  /* 0x0000000b06077899 */ /* 0x000fe400080006ff */
[----:B------:R-:W-:Y:S02]  /*0640*/  USHF.L.U32 UR6, UR6, 0x1, URZ ;  /* 0x0000000106067899 */ /* 0x000fe400080006ff */
[----:B---3--:R-:W-:Y:S01]  /*0650*/  ULEA UR4, UR5, UR4, 0x18 ;  /* 0x0000000405047291 */ /* 0x008fe2000f8ec0ff */
[----:B------:R-:W3:Y:S11]  /*0660*/  FENCE.VIEW.ASYNC.S ;  /* 0x00000000000073c6 */ /* 0x000ef60000000000 */
[----:B---3--:R3:W4:Y:S01]  /*0670*/  SYNCS.EXCH.64 URZ, [UR4], UR6 ;  /* 0x0000000604ff75b2 */ /* 0x0087220008000100 */
[----:B------:R3:W1:Y:S01]  /*0680*/  SYNCS.EXCH.64 URZ, [UR4+0x118], UR6 ;  /* 0x0001180604ff75b2 */ /* 0x0006620008000100 */
        /* <DEDUP_REMOVED lines=67> */
[----:B------:R3:W1:Y:S02]  /*0ac0*/  SYNCS.EXCH.64 URZ, [UR4+0x228], UR6 ;  /* 0x0002280604ff75b2 */ /* 0x0006640008000100 */
[----:B---34-:R-:W-:Y:S01]  /*0ad0*/  NOP ;  /* 0x0000000000007918 */ /* 0x018fe20000000000 */
.L_x_10:
[----:B------:R-:W-:Y:S05]  /*0ae0*/  BSYNC.RECONVERGENT B0 ;  /* 0x0000000000007941 */ /* 0x000fea0003800200 */
.L_x_9:
[----:B------:R-:W3:Y:S01]  /*0af0*/  SHFL.IDX PT, R0, R46, RZ, 0x1f ;  /* 0x00001fff2e007589 */ /* 0x000ee200000e0000 */
[----:B------:R-:W-:Y:S01]  /*0b00*/  NOP ;  /* 0x0000000000007918 */ /* 0x000fe20000000000 */
[----:B---3--:R-:W-:-:S13]  /*0b10*/  ISETP.NE.AND P0, PT, R0, 0x1, PT ;  /* 0x000000010000780c */ /* 0x008fda0003f05270 */
[----:B------:R-:W-:Y:S05]  /*0b20*/  @P0 BRA `(.L_x_11) ;  /* 0x0000000000500947 */ /* 0x000fea0003800000 */
[----:B------:R-:W3:Y:S01]  /*0b30*/  S2UR UR5, SR_CgaCtaId ;  /* 0x00000000000579c3 */ /* 0x000ee20000008800 */
[----:B------:R-:W-:Y:S01]  /*0b40*/  UMOV UR4, 0x400 ;  /* 0x0000040000047882 */ /* 0x000fe20000000000 */
[----:B------:R-:W-:Y:S01]  /*0b50*/  UMOV UR8, 0x20 ;  /* 0x0000002000087882 */ /* 0x000fe20000000000 */
[----:B------:R-:W-:Y:S01]  /*0b60*/  UMOV UR6, 0x80 ;  /* 0x0000008000067882 */ /* 0x000fe20000000000 */
[----:B------:R-:W-:-:S04]  /*0b70*/  UIADD3 UR8, UPT, UPT, -UR8, 0x100000, URZ ;  /* 0x0010000008087890 */ /* 0x000fc8000fffe1ff */
[----:B------:R-:W-:Y:S02]  /*0b80*/  USHF.L.U32 UR9, UR8, 0xb, URZ ;  /* 0x0000000b08097899 */ /* 0x000fe400080006ff */
[----:B------:R-:W-:Y:S02]  /*0b90*/  USHF.L.U32 UR8, UR8, 0x1, URZ ;  /* 0x0000000108087899 */ /* 0x000fe400080006ff */
[----:B------:R-:W-:-:S04]  /*0ba0*/  UIADD3 UR6, UPT, UPT, -UR6, 0x100000, URZ ;  /* 0x0010000006067890 */ /* 0x000fc8000fffe1ff */
[----:B------:R-:W-:Y:S02]  /*0bb0*/  USHF.L.U32 UR7, UR6, 0xb, URZ ;  /* 0x0000000b06077899 */ /* 0x000fe400080006ff */
[----:B------:R-:W-:Y:S01]  /*0bc0*/  USHF.L.U32 UR6, UR6, 0x1, URZ ;  /* 0x0000000106067899 */ /* 0x000fe200080006ff */
[----:B------:R-:W-:Y:S01]  /*0bd0*/  ELECT P0, URZ, PT ;  /* 0x0000000000ff782f */ /* 0x000fe20003800000 */
[----:B---3--:R-:W-:Y:S01]  /*0be0*/  ULEA UR4, UR5, UR4, 0x18 ;  /* 0x0000000405047291 */ /* 0x008fe2000f8ec0ff */
[----:B------:R-:W3:Y:S11]  /*0bf0*/  FENCE.VIEW.ASYNC.S ;  /* 0x00000000000073c6 */ /* 0x000ef60000000000 */
[----:B---3--:R3:W4:Y:S01]  /*0c00*/  SYNCS.EXCH.64 URZ, [UR4+0x230], UR8 ;  /* 0x0002300804ff75b2 */ /* 0x0087220008000100 */
[----:B------:R3:W1:Y:S01]  /*0c10*/  SYNCS.EXCH.64 URZ, [UR4+0x248], UR6 ;  /* 0x0002480604ff75b2 */ /* 0x0006620008000100 */
[----:B------:R3:W1:Y:S01]  /*0c20*/  SYNCS.EXCH.64 URZ, [UR4+0x238], UR8 ;  /* 0x0002380804ff75b2 */ /* 0x0006620008000100 */
[----:B------:R3:W1:Y:S01]  /*0c30*/  SYNCS.EXCH.64 URZ, [UR4+0x250], UR6 ;  /* 0x0002500604ff75b2 */ /* 0x0006620008000100 */
[----:B------:R3:W1:Y:S01]  /*0c40*/  SYNCS.EXCH.64 URZ, [UR4+0x240], UR8 ;  /* 0x0002400804ff75b2 */ /* 0x0006620008000100 */
[----:B------:R3:W1:Y:S01]  /*0c50*/  SYNCS.EXCH.64 URZ, [UR4+0x258], UR6 ;  /* 0x0002580604ff75b2 */ /* 0x0006620008000100 */
[----:B------:R-:W-:Y:S01]  /*0c60*/  NOP ;  /* 0x0000000000007918 */ /* 0x000fe20000000000 */
.L_x_11:
[----:B------:R-:W2:Y:S01]  /*0c70*/  SHFL.IDX PT, R0, R46, RZ, 0x1f ;  /* 0x00001fff2e007589 */ /* 0x000ea200000e0000 */
[----:B------:R-:W-:Y:S01]  /*0c80*/  NOP ;  /* 0x0000000000007918 */ /* 0x000fe20000000000 */
[----:B--2---:R-:W-:-:S13]  /*0c90*/  ISETP.NE.AND P0, PT, R0, 0x3, PT ;  /* 0x000000030000780c */ /* 0x004fda0003f05270 */
[----:B------:R-:W-:Y:S05]  /*0ca0*/  @P0 BRA `(.L_x_12) ;  /* 0x0000000000300947 */ /* 0x000fea0003800000 */
[----:B------:R-:W2:Y:S01]  /*0cb0*/  S2UR UR5, SR_CgaCtaId ;  /* 0x00000000000579c3 */ /* 0x000ea20000008800 */
[----:B---3--:R-:W-:Y:S01]  /*0cc0*/  UMOV UR4, 0x400 ;  /* 0x0000040000047882 */ /* 0x008fe20000000000 */
[----:B------:R-:W-:Y:S01]  /*0cd0*/  UMOV UR6, 0x20 ;  /* 0x0000002000067882 */ /* 0x000fe20000000000 */
[----:B------:R-:W-:Y:S01]  /*0ce0*/  ELECT P0, URZ, PT ;  /* 0x0000000000ff782f */ /* 0x000fe20003800000 */
[----:B------:R-:W-:-:S04]  /*0cf0*/  UIADD3 UR6, UPT, UPT, -UR6, 0x100000, URZ ;  /* 0x0010000006067890 */ /* 0x000fc8000fffe1ff */
[----:B------:R-:W-:Y:S02]  /*0d00*/  USHF.L.U32 UR7, UR6, 0xb, URZ ;  /* 0x0000000b06077899 */ /* 0x000fe400080006ff */
[----:B------:R-:W-:Y:S02]  /*0d10*/  USHF.L.U32 UR6, UR6, 0x1, URZ ;  /* 0x0000000106067899 */ /* 0x000fe400080006ff */
[----:B--2---:R-:W-:Y:S01]  /*0d20*/  ULEA UR4, UR5, UR4, 0x18 ;  /* 0x0000000405047291 */ /* 0x004fe2000f8ec0ff */
[----:B------:R-:W2:Y:S11]  /*0d30*/  FENCE.VIEW.ASYNC.S ;  /* 0x00000000000073c6 */ /* 0x000eb60000000000 */
[----:B--2---:R2:W3:Y:S01]  /*0d40*/  SYNCS.EXCH.64 URZ, [UR4+0x260], UR6 ;  /* 0x0002600604ff75b2 */ /* 0x0044e20008000100 */
[----:B------:R2:W1:Y:S01]  /*0d50*/  SYNCS.EXCH.64 URZ, [UR4+0x268], UR6 ;  /* 0x0002680604ff75b2 */ /* 0x0004620008000100 */
[----:B------:R-:W-:Y:S01]  /*0d60*/  NOP ;  /* 0x0000000000007918 */ /* 0x000fe20000000000 */
.L_x_12:
[----:B------:R-:W4:Y:S01]  /*0d70*/  SHFL.IDX PT, R0, R46, RZ, 0x1f ;  /* 0x00001fff2e007589 */ /* 0x000f2200000e0000 */
[----:B------:R-:W-:Y:S01]  /*0d80*/  NOP ;  /* 0x0000000000007918 */ /* 0x000fe20000000000 */
[----:B----4-:R-:W-:-:S13]  /*0d90*/  ISETP.NE.AND P0, PT, R0, 0x4, PT ;  /* 0x000000040000780c */ /* 0x010fda0003f05270 */
[----:B------:R-:W-:Y:S05]  /*0da0*/  @P0 BRA `(.L_x_13) ;  /* 0x0000000000440947 */ /* 0x000fea0003800000 */
[----:B------:R-:W4:Y:S01]  /*0db0*/  S2UR UR5, SR_CgaCtaId ;  /* 0x00000000000579c3 */ /* 0x000f220000008800 */
[----:B--23--:R-:W-:Y:S01]  /*0dc0*/  UMOV UR4, 0x1e0 ;  /* 0x000001e000047882 */ /* 0x00cfe20000000000 */
[----:B------:R-:W-:Y:S01]  /*0dd0*/  UMOV UR6, 0x400 ;  /* 0x0000040000067882 */ /* 0x000fe20000000000 */
[----:B------:R-:W-:Y:S01]  /*0de0*/  USEL UR4, UR4, 0x1a0, UP3 ;  /* 0x000001a004047887 */ /* 0x000fe20009800000 */
[----:B------:R-:W-:Y:S01]  /*0df0*/  UMOV UR8, 0x1 ;  /* 0x0000000100087882 */ /* 0x000fe20000000000 */
[----:B------:R-:W-:Y:S01]  /*0e00*/  ELECT P0, URZ, PT ;  /* 0x0000000000ff782f */ /* 0x000fe20003800000 */
[----:B------:R-:W-:-:S04]  /*0e10*/  UIADD3 UR8, UPT, UPT, -UR8, 0x100000, URZ ;  /* 0x0010000008087890 */ /* 0x000fc8000fffe1ff */
[----:B------:R-:W-:Y:S02]  /*0e20*/  USHF.L.U32 UR9, UR8, 0xb, URZ ;  /* 0x0000000b08097899 */ /* 0x000fe400080006ff */
[----:B------:R-:W-:Y:S02]  /*0e30*/  USHF.L.U32 UR8, UR8, 0x1, URZ ;  /* 0x0000000108087899 */ /* 0x000fe400080006ff */
[----:B----4-:R-:W-:Y:S02]  /*0e40*/  ULEA UR6, UR5, UR6, 0x18 ;  /* 0x0000000605067291 */ /* 0x010fe4000f8ec0ff */
[----:B------:R-:W-:-:S04]  /*0e50*/  UIADD3 UR4, UPT, UPT, -UR4, 0x100000, URZ ;  /* 0x0010000004047890 */ /* 0x000fc8000fffe1ff */
[----:B------:R-:W-:Y:S02]  /*0e60*/  USHF.L.U32 UR5, UR4, 0xb, URZ ;  /* 0x0000000b04057899 */ /* 0x000fe400080006ff */
[----:B------:R-:W-:Y:S01]  /*0e70*/  USHF.L.U32 UR4, UR4, 0x1, URZ ;  /* 0x0000000104047899 */ /* 0x000fe200080006ff */
[----:B------:R-:W2:Y:S03]  /*0e80*/  FENCE.VIEW.ASYNC.S ;  /* 0x00000000000073c6 */ /* 0x000ea60000000000 */
[----:B--2---:R4:W2:Y:S08]  /*0e90*/  SYNCS.EXCH.64 URZ, [UR6+0x270], UR8 ;  /* 0x0002700806ff75b2 */ /* 0x0048b00008000100 */
[----:B------:R4:W3:Y:S02]  /*0ea0*/  SYNCS.EXCH.64 URZ, [UR6+0x278], UR4 ;  /* 0x0002780406ff75b2 */ /* 0x0008e40008000100 */
[----:B----4-:R-:W-:Y:S01]  /*0eb0*/  NOP ;  /* 0x0000000000007918 */ /* 0x010fe20000000000 */
.L_x_13:
[----:B------:R-:W4:Y:S01]  /*0ec0*/  SHFL.IDX PT, R0, R46, RZ, 0x1f ;  /* 0x00001fff2e007589 */ /* 0x000f2200000e0000 */
[----:B------:R-:W-:Y:S01]  /*0ed0*/  ISETP.NE.OR P1, PT, RZ, UR18, !P1 ;  /* 0x00000012ff007c0c */ /* 0x000fe2000cf25670 */
[----:B------:R-:W-:Y:S01]  /*0ee0*/  NOP ;  /* 0x0000000000007918 */ /* 0x000fe20000000000 */
[----:B----4-:R-:W-:-:S13]  /*0ef0*/  ISETP.NE.AND P0, PT, R0, 0x5, PT ;  /* 0x000000050000780c */ /* 0x010fda0003f05270 */
[----:B------:R-:W-:Y:S05]  /*0f00*/  @P0 BRA `(.L_x_14) ;  /* 0x0000000000480947 */ /* 0x000fea0003800000 */
[----:B------:R-:W4:Y:S01]  /*0f10*/  S2UR UR5, SR_CgaCtaId ;  /* 0x00000000000579c3 */ /* 0x000f220000008800 */
[----:B--23--:R-:W-:Y:S01]  /*0f20*/  UMOV UR4, 0x400 ;  /* 0x0000040000047882 */ /* 0x00cfe20000000000 */
        /* <DEDUP_REMOVED lines=9> */
[----:B----4-:R-:W-:Y:S01]  /*0fc0*/  ULEA UR4, UR5, UR4, 0x18 ;  /* 0x0000000405047291 */ /* 0x010fe2000f8ec0ff */
[----:B------:R-:W2:Y:S11]  /*0fd0*/  FENCE.VIEW.ASYNC.S ;  /* 0x00000000000073c6 */ /* 0x000eb60000000000 */
[----:B--2---:R4:W2:Y:S01]  /*0fe0*/  SYNCS.EXCH.64 URZ, [UR4+0x280], UR6 ;  /* 0x0002800604ff75b2 */ /* 0x0048a20008000100 */
[----:B------:R4:W3:Y:S01]  /*0ff0*/  SYNCS.EXCH.64 URZ, [UR4+0x290], UR8 ;  /* 0x0002900804ff75b2 */ /* 0x0008e20008000100 */
[----:B------:R4:W1:Y:S01]  /*1000*/  SYNCS.EXCH.64 URZ, [UR4+0x288], UR6 ;  /* 0x0002880604ff75b2 */ /* 0x0008620008000100 */
[----:B------:R4:W1:Y:S02]  /*1010*/  SYNCS.EXCH.64 URZ, [UR4+0x298], UR8 ;  /* 0x0002980804ff75b2 */ /* 0x0008640008000100 */
[----:B----4-:R-:W-:Y:S01]  /*1020*/  NOP ;  /* 0x0000000000007918 */ /* 0x010fe20000000000 */
.L_x_14:
[----:B--23--:R-:W2:Y:S01]  /*1030*/  S2UR UR7, SR_CgaCtaId ;  /* 0x00000000000779c3 */ /* 0x00cea20000008800 */
[----:B------:R-:W-:Y:S01]  /*1040*/  VOTEU.ALL UP0, P1 ;  /* 0x0000000000ff7886 */ /* 0x000fe20000800000 */
[----:B------:R-:W-:Y:S01]  /*1050*/  UMOV UR4, 0x20 ;  /* 0x0000002000047882 */ /* 0x000fe20000000000 */
[----:B------:R-:W-:Y:S01]  /*1060*/  NOP ;  /* 0x0000000000007918 */ /* 0x000fe20000000000 */
[----:B------:R-:W-:Y:S01]  /*1070*/  LOP3.LUT R3, R54, 0x1f, RZ, 0xc0, !PT ;  /* 0x0000001f36037812 */ /* 0x000fe200078ec0ff */
[----:B------:R-:W-:Y:S01]  /*1080*/  UISETP.NE.AND UP4, UPT, UR18, URZ, UPT ;  /* 0x000000ff1200728c */ /* 0x000fe2000bf85270 */
[----:B------:R-:W-:Y:S01]  /*1090*/  @!UP0 UMOV UR6, 0x400 ;  /* 0x0000040000068882 */ /* 0x000fe20000000000 */
[----:B------:R-:W-:-:S04]  /*10a0*/  @!UP0 UIADD3 UR4, UPT, UPT, -UR4, 0x100000, URZ ;  /* 0x0010000004048890 */ /* 0x000fc8000fffe1ff */
[----:B------:R-:W-:Y:S02]  /*10b0*/  @!UP0 USHF.L.U32 UR5, UR4, 0xb, URZ ;  /* 0x0000000b04058899 */ /* 0x000fe400080006ff */
[----:B------:R-:W-:Y:S02]  /*10c0*/  @!UP0 USHF.L.U32 UR4, UR4, 0x1, URZ ;  /* 0x0000000104048899 */ /* 0x000fe400080006ff */
[----:B--2---:R-:W-:Y:S01]  /*10d0*/  @!UP0 ULEA UR6, UR7, UR6, 0x18 ;  /* 0x0000000607068291 */ /* 0x004fe2000f8ec0ff */
[----:B------:R-:W2:Y:S01]  /*10e0*/  LDCU UR7, c[0x0][0x36c] ;  /* 0x00006d80ff0777ac */ /* 0x000ea20008000800 */
[----:B------:R-:W-:Y:S01]  /*10f0*/  VOTEU.ALL UP0, P1 ;  /* 0x0000000000ff7886 */ /* 0x000fe20000800000 */
[----:B------:R-:W3:Y:S09]  /*1100*/  FENCE.VIEW.ASYNC.S ;  /* 0x00000000000073c6 */ /* 0x000ef20000000000 */
[----:B---3--:R3:W4:Y:S01]  /*1110*/  @!UP0 SYNCS.EXCH.64 URZ, [UR6+0x2a0], UR4 ;  /* 0x0002a00406ff85b2 */ /* 0x0087220008000100 */
[----:B--2---:R-:W-:-:S09]  /*1120*/  UISETP.EQ.U32.AND UP6, UPT, UR7, 0x1, UPT ;  /* 0x000000010700788c */ /* 0x004fd2000bfc2070 */
[----:B---3--:R-:W-:Y:S05]  /*1130*/  BRA.U !UP6, `(.L_x_15) ;  /* 0x000000010e087547 */ /* 0x008fea000b800000 */
[----:B-1--4-:R-:W-:Y:S01]  /*1140*/  UCGABAR_ARV ;  /* 0x00000000000079c7 */ /* 0x012fe20008000000 */
[----:B------:R-:W-:Y:S05]  /*1150*/  BRA `(.L_x_16) ;  /* 0x0000000000047947 */ /* 0x000fea0003800000 */
.L_x_15:
[----:B-1--4-:R-:W-:Y:S01]  /*1160*/  NOP ;  /* 0x0000000000007918 */ /* 0x012fe20000000000 */
.L_x_16:
[----:B------:R-:W1:Y:S01]  /*1170*/  S2UR UR22, SR_CTAID.X ;  /* 0x00000000001679c3 */ /* 0x000e620000002500 */
[----:B------:R-:W-:-:S05]  /*1180*/  CS2R.32 R49, SR_CgaSize ;  /* 0x0000000000317805 */ /* 0x000fca0000008a00 */
[----:B------:R-:W-:-:S05]  /*1190*/  IMAD R49, R49, -0xa0, RZ ;  /* 0xffffff6031317824 */ /* 0x000fca00078e02ff */
[----:B------:R-:W-:-:S14]  /*11a0*/  R2UR UR5, R49 ;  /* 0x00000000310572ca */ /* 0x000fdc00000e0000 */
[----:B------:R-:W2:Y:S01]  /*11b0*/  LDCU UR5, c[0x0][UR5+0x2b0] ;  /* 0x00005600050577ac */ /* 0x000ea20008000800 */
[----:B------:R-:W-:-:S05]  /*11c0*/  CS2R.32 R49, SR_CgaSize ;  /* 0x0000000000317805 */ /* 0x000fca0000008a00 */
[----:B------:R-:W-:-:S05]  /*11d0*/  IMAD R49, R49, -0xa0, RZ ;  /* 0xffffff6031317824 */ /* 0x000fca00078e02ff */
[----:B------:R-:W-:-:S14]  /*11e0*/  R2UR UR4, R49 ;  /* 0x00000000310472ca */ /* 0x000fdc00000e0000 */
[----:B------:R-:W3:Y:S01]  /*11f0*/  LDCU UR4, c[0x0][UR4+0x2b4] ;  /* 0x00005680040477ac */ /* 0x000ee20008000800 */
[----:B------:R-:W4:Y:S01]  /*1200*/  S2UR UR19, SR_CTAID.Y ;  /* 0x00000000001379c3 */ /* 0x000f220000002600 */
[----:B------:R-:W-:-:S05]  /*1210*/  CS2R.32 R49, SR_CgaSize ;  /* 0x0000000000317805 */ /* 0x000fca0000008a00 */
[----:B------:R-:W-:-:S05]  /*1220*/  IMAD R49, R49, -0xa0, RZ ;  /* 0xffffff6031317824 */ /* 0x000fca00078e02ff */
[----:B------:R-:W-:-:S14]  /*1230*/  R2UR UR7, R49 ;  /* 0x00000000310772ca */ /* 0x000fdc00000e0000 */
[----:B------:R-:W3:Y:S01]  /*1240*/  LDCU UR7, c[0x0][UR7+0x2a0] ;  /* 0x00005400070777ac */ /* 0x000ee20008000800 */
[----:B------:R-:W-:-:S05]  /*1250*/  CS2R.32 R49, SR_CgaSize ;  /* 0x0000000000317805 */ /* 0x000fca0000008a00 */
[----:B------:R-:W-:-:S05]  /*1260*/  IMAD R49, R49, -0xa0, RZ ;  /* 0xffffff6031317824 */ /* 0x000fca00078e02ff */
[----:B------:R-:W-:-:S14]  /*1270*/  R2UR UR8, R49 ;  /* 0x00000000310872ca */ /* 0x000fdc00000e0000 */
[----:B------:R-:W3:Y:S01]  /*1280*/  LDCU UR8, c[0x0][UR8+0x2a4] ;  /* 0x00005480080877ac */ /* 0x000ee20008000800 */
[----:B------:R-:W3:Y:S01]  /*1290*/  LDCU UR20, c[0x0][0xb24] ;  /* 0x00016480ff1477ac */ /* 0x000ee20008000800 */
[----:B------:R-:W3:Y:S01]  /*12a0*/  LDCU UR39, c[0x0][0xb24] ;  /* 0x00016480ff2777ac */ /* 0x000ee20008000800 */
[----:B-1----:R-:W-:Y:S01]  /*12b0*/  I2FP.F32.U32 R2, UR22 ;  /* 0x0000001600027c45 */ /* 0x002fe20008201000 */
[----:B------:R-:W1:Y:S04]  /*12c0*/  LDCU UR24, c[0x0][0xb30] ;  /* 0x00016600ff1877ac */ /* 0x000e680008000800 */
[----:B--2---:R-:W-:Y:S01]  /*12d0*/  FMUL R2, R2, UR5 ;  /* 0x0000000502027c20 */ /* 0x004fe20008400000 */
[----:B----4-:R-:W-:-:S05]  /*12e0*/  I2FP.F32.U32 R0, UR19 ;  /* 0x0000001300007c45 */ /* 0x010fca0008201000 */
[----:B------:R-:W2:Y:S01]  /*12f0*/  F2I.U32.TRUNC.NTZ R2, R2 ;  /* 0x0000000200027305 */ /* 0x000ea2000020f000 */
[----:B---3--:R-:W-:-:S07]  /*1300*/  FMUL R0, R0, UR4 ;  /* 0x0000000400007c20 */ /* 0x008fce0008400000 */
[----:B------:R-:W3:Y:S01]  /*1310*/  F2I.U32.TRUNC.NTZ R0, R0 ;  /* 0x0000000000007305 */ /* 0x000ee2000020f000 */
[----:B--2---:R-:W-:Y:S02]  /*1320*/  R2UR UR4, R2 ;  /* 0x00000000020472ca */ /* 0x004fe400000e0000 */
[----:B------:R-:W-:Y:S02]  /*1330*/  PRMT R2, RZ, 0x7610, R2 ;  /* 0x00007610ff027816 */ /* 0x000fe40000000002 */
[----:B---3--:R-:W-:Y:S02]  /*1340*/  R2UR UR6, R0 ;  /* 0x00000000000672ca */ /* 0x008fe400000e0000 */
[----:B------:R-:W-:-:S07]  /*1350*/  PRMT R0, RZ, 0x7610, R0 ;  /* 0x00007610ff007816 */ /* 0x000fce0000000000 */
[----:B------:R-:W-:-:S04]  /*1360*/  UIADD3 UR5, UPT, UPT, -UR4, URZ, URZ ;  /* 0x000000ff04057290 */ /* 0x000fc8000fffe1ff */
[----:B------:R-:W-:Y:S02]  /*1370*/  UIMAD UR5, UR7, UR5, UR22 ;  /* 0x00000005070572a4 */ /* 0x000fe4000f8e0216 */
[----:B------:R-:W-:-:S04]  /*1380*/  UIADD3 UR4, UPT, UPT, -UR6, URZ, URZ ;  /* 0x000000ff06047290 */ /* 0x000fc8000fffe1ff */
[----:B------:R-:W-:Y:S01]  /*1390*/  IMAD.U32 R49, RZ, RZ, UR5 ;  /* 0x00000005ff317e24 */ /* 0x000fe2000f8e00ff */
[----:B------:R-:W-:-:S06]  /*13a0*/  UIMAD UR4, UR8, UR4, UR19 ;  /* 0x00000004080472a4 */ /* 0x000fcc000f8e0213 */
[----:B------:R-:W-:Y:S01]  /*13b0*/  IMAD.U32 R48, RZ, RZ, UR4 ;  /* 0x00000004ff307e24 */ /* 0x000fe2000f8e00ff */
[----:B-1----:R-:W-:Y:S06]  /*13c0*/  BRA.U UP4, `(.L_x_17) ;  /* 0x0000000104307547 */ /* 0x002fec000b800000 */
[----:B------:R-:W-:Y:S01]  /*13d0*/  R2UR UR5, R48 ;  /* 0x00000000300572ca */ /* 0x000fe200000e0000 */
[----:B------:R-:W-:Y:S01]  /*13e0*/  UMOV UR7, 0x3 ;  /* 0x0000000300077882 */ /* 0x000fe20000000000 */
[----:B------:R-:W-:-:S11]  /*13f0*/  R2UR UR4, R49 ;  /* 0x00000000310472ca */ /* 0x000fd600000e0000 */
[----:B------:R-:W-:-:S04]  /*1400*/  UISETP.NE.AND UP0, UPT, UR5, URZ, UPT ;  /* 0x000000ff0500728c */ /* 0x000fc8000bf05270 */
[----:B------:R-:W-:Y:S02]  /*1410*/  UISETP.LT.U32.OR UP0, UPT, UR4, 0x2, !UP0 ;  /* 0x000000020400788c */ /* 0x000fe4000c701470 */
[----:B------:R-:W-:Y:S02]  /*1420*/  ULOP3.LUT UR4, UR4, 0xfffffffe, URZ, 0xc0, !UPT ;  /* 0xfffffffe04047892 */ /* 0x000fe4000f8ec0ff */
[----:B------:R-:W-:Y:S02]  /*1430*/  USEL UR6, URZ, 0x1, !UP0 ;  /* 0x00000001ff067887 */ /* 0x000fe4000c000000 */
[----:B------:R-:W-:Y:S02]  /*1440*/  USEL UR5, URZ, 0x2, !UP0 ;  /* 0x00000002ff057887 */ /* 0x000fe4000c000000 */
[----:B------:R-:W-:Y:S02]  /*1450*/  USHF.L.U32 UR4, UR7, UR4, URZ ;  /* 0x0000000407047299 */ /* 0x000fe400080006ff */
[----:B------:R-:W-:-:S04]  /*1460*/  UIADD3 UR5, UPT, UPT, UR6, UR5, URZ ;  /* 0x0000000506057290 */ /* 0x000fc8000fffe0ff */
[----:B------:R-:W-:Y:S02]  /*1470*/  IMAD.U32 R0, RZ, RZ, UR4 ;  /* 0x00000004ff007e24 */ /* 0x000fe4000f8e00ff */
[----:B------:R-:W-:-:S07]  /*1480*/  IMAD.U32 R2, RZ, RZ, UR5 ;  /* 0x00000005ff027e24 */ /* 0x000fce000f8e00ff */
.L_x_17:
[----:B------:R-:W1:Y:S01]  /*1490*/  S2UR UR49, SR_CTAID.Z ;  /* 0x00000000003179c3 */ /* 0x000e620000002700 */
[----:B------:R-:W-:Y:S01]  /*14a0*/  UISETP.GE.AND UP0, UPT, UR20, 0x1, UPT ;  /* 0x000000011400788c */ /* 0x000fe2000bf06270 */
[----:B------:R-:W-:-:S08]  /*14b0*/  UMOV UR21, UR22 ;  /* 0x0000001600157c82 */ /* 0x000fd00008000000 */
[----:B------:R-:W-:Y:S05]  /*14c0*/  BRA.U !UP0, `(.L_x_18) ;  /* 0x0000000108d47547 */ /* 0x000fea000b800000 */
[----:B------:R-:W2:Y:S01]  /*14d0*/  LDCU.128 UR12, c[0x0][0xb10] ;  /* 0x00016200ff0c77ac */ /* 0x000ea20008000c00 */
[----:B------:R-:W3:Y:S01]  /*14e0*/  LDCU UR23, c[0x0][0xb0c] ;  /* 0x00016180ff1777ac */ /* 0x000ee20008000800 */
[----:B------:R-:W4:Y:S01]  /*14f0*/  LDCU UR6, c[0x0][0x370] ;  /* 0x00006e00ff0677ac */ /* 0x000f220008000800 */
[----:B------:R-:W1:Y:S01]  /*1500*/  LDCU UR7, c[0x0][0x374] ;  /* 0x00006e80ff0777ac */ /* 0x000e620008000800 */
[----:B------:R-:W1:Y:S01]  /*1510*/  LDCU UR21, c[0x0][0xb20] ;  /* 0x00016400ff1577ac */ /* 0x000e620008000800 */
[----:B--2---:R-:W-:Y:S02]  /*1520*/  UIMAD.WIDE.U32 UR4, UR22, UR12, URZ ;  /* 0x0000000c160472a5 */ /* 0x004fe4000f8e00ff */
[----:B---3--:R-:W-:Y:S01]  /*1530*/  UISETP.NE.AND UP0, UPT, UR23, 0x1, UPT ;  /* 0x000000011700788c */ /* 0x008fe2000bf05270 */
[----:B------:R-:W2:Y:S01]  /*1540*/  LDCU.64 UR8, c[0x0][0xb28] ;  /* 0x00016500ff0877ac */ /* 0x000ea20008000a00 */
[----:B----4-:R-:W-:-:S03]  /*1550*/  UIMAD.WIDE.U32 UR10, UR6, UR12, URZ ;  /* 0x0000000c060a72a5 */ /* 0x010fc6000f8e00ff */
[----:B------:R-:W-:Y:S01]  /*1560*/  UMOV UR4, UR5 ;  /* 0x0000000500047c82 */ /* 0x000fe20008000000 */
[----:B------:R-:W-:Y:S02]  /*1570*/  UISETP.NE.AND UP2, UPT, UR20, 0x1, UPT ;  /* 0x000000011400788c */ /* 0x000fe4000bf45270 */
[----:B------:R-:W-:Y:S01]  /*1580*/  USHF.R.U32.HI UR4, URZ, UR13, UR4 ;  /* 0x0000000dff047299 */ /* 0x000fe20008011604 */
[----:B------:R-:W-:Y:S01]  /*1590*/  UMOV UR10, UR11 ;  /* 0x0000000b000a7c82 */ /* 0x000fe20008000000 */
[----:B------:R-:W-:Y:S02]  /*15a0*/  UIMAD.WIDE.U32 UR16, UR19, UR15, URZ ;  /* 0x0000000f131072a5 */ /* 0x000fe4000f8e00ff */
[----:B------:R-:W-:Y:S02]  /*15b0*/  USEL UR5, UR22, UR4, !UP0 ;  /* 0x0000000416057287 */ /* 0x000fe4000c000000 */
[----:B------:R-:W-:Y:S02]  /*15c0*/  @UP0 USHF.R.U32.HI UR6, URZ, UR13, UR10 ;  /* 0x0000000dff060299 */ /* 0x000fe4000801160a */
[----:B------:R-:W-:-:S02]  /*15d0*/  UISETP.NE.AND UP0, UPT, UR14, 0x1, UPT ;  /* 0x000000010e00788c */ /* 0x000fc4000bf05270 */
[----:B-1----:R-:W-:Y:S02]  /*15e0*/  UIMAD.WIDE.U32 UR10, UR7, UR15, URZ ;  /* 0x0000000f070a72a5 */ /* 0x002fe4000f8e00ff */
[----:B--2---:R-:W-:Y:S01]  /*15f0*/  UIMAD.WIDE.U32 UR12, UR6, UR8, URZ ;  /* 0x00000008060c72a5 */ /* 0x004fe2000f8e00ff */
[----:B------:R-:W-:Y:S02]  /*1600*/  UMOV UR4, UR17 ;  /* 0x0000001100047c82 */ /* 0x000fe40008000000 */
[----:B------:R-:W-:Y:S02]  /*1610*/  USHF.R.U32.HI UR4, URZ, UR21, UR4 ;  /* 0x00000015ff047299 */ /* 0x000fe40008011604 */
[----:B------:R-:W-:Y:S02]  /*1620*/  UMOV UR10, UR11 ;  /* 0x0000000b000a7c82 */ /* 0x000fe40008000000 */
[----:B------:R-:W-:Y:S01]  /*1630*/  UMOV UR12, UR13 ;  /* 0x0000000d000c7c82 */ /* 0x000fe20008000000 */
[----:B------:R-:W-:-:S02]  /*1640*/  @UP0 USHF.R.U32.HI UR7, URZ, UR21, UR10 ;  /* 0x00000015ff070299 */ /* 0x000fc4000801160a */
[----:B------:R-:W-:Y:S02]  /*1650*/  USEL UR4, UR19, UR4, !UP0 ;  /* 0x0000000413047287 */ /* 0x000fe4000c000000 */
[----:B------:R-:W-:Y:S02]  /*1660*/  UIMAD.WIDE.U32 UR10, UR7, UR8, URZ ;  /* 0x00000008070a72a5 */ /* 0x000fe4000f8e00ff */
[----:B------:R-:W-:Y:S02]  /*1670*/  @UP2 USHF.R.U32.HI UR6, URZ, UR9, UR12 ;  /* 0x00000009ff062299 */ /* 0x000fe4000801160c */
[----:B------:R-:W-:Y:S02]  /*1680*/  UIMAD.WIDE.U32 UR12, UR4, UR8, URZ ;  /* 0x00000008040c72a5 */ /* 0x000fe4000f8e00ff */
[----:B------:R-:W-:Y:S01]  /*1690*/  UIADD3 UR21, UPT, UPT, -UR5, URZ, URZ ;  /* 0x000000ff05157290 */ /* 0x000fe2000fffe1ff */
[----:B------:R-:W-:Y:S02]  /*16a0*/  UMOV UR10, UR11 ;  /* 0x0000000b000a7c82 */ /* 0x000fe40008000000 */
[----:B------:R-:W-:-:S02]  /*16b0*/  @UP2 USHF.R.U32.HI UR7, URZ, UR9, UR10 ;  /* 0x00000009ff072299 */ /* 0x000fc4000801160a */
[----:B------:R-:W-:Y:S02]  /*16c0*/  UIMAD UR10, UR6, UR20, URZ ;  /* 0x00000014060a72a4 */ /* 0x000fe4000f8e02ff */
[----:B------:R-:W-:Y:S02]  /*16d0*/  UIMAD UR7, UR7, UR20, URZ ;  /* 0x00000014070772a4 */ /* 0x000fe4000f8e02ff */
[----:B------:R-:W-:Y:S02]  /*16e0*/  UIMAD UR21, UR23, UR21, UR22 ;  /* 0x00000015171572a4 */ /* 0x000fe4000f8e0216 */
[----:B------:R-:W-:-:S03]  /*16f0*/  UISETP.GE.AND UP0, UPT, UR4, UR7, UPT ;  /* 0x000000070400728c */ /* 0x000fc6000bf06270 */
[----:B------:R-:W-:Y:S01]  /*1700*/  UMOV UR7, UR13 ;  /* 0x0000000d00077c82 */ /* 0x000fe20008000000 */
[----:B------:R-:W-:Y:S02]  /*1710*/  UISETP.GE.OR UP0, UPT, UR5, UR10, UP0 ;  /* 0x0000000a0500728c */ /* 0x000fe40008706670 */
[----:B------:R-:W-:Y:S02]  /*1720*/  UIMAD.WIDE.U32 UR10, UR5, UR8, URZ ;  /* 0x00000008050a72a5 */ /* 0x000fe4000f8e00ff */
[----:B------:R-:W-:Y:S02]  /*1730*/  USHF.R.U32.HI UR7, URZ, UR9, UR7 ;  /* 0x00000009ff077299 */ /* 0x000fe40008011607 */
[----:B------:R-:W-:Y:S02]  /*1740*/  UIADD3 UR10, UPT, UPT, -UR4, URZ, URZ ;  /* 0x000000ff040a7290 */ /* 0x000fe4000fffe1ff */
[----:B------:R-:W-:Y:S02]  /*1750*/  USEL UR7, UR4, UR7, !UP2 ;  /* 0x0000000704077287 */ /* 0x000fe4000d000000 */
[----:B------:R-:W-:Y:S01]  /*1760*/  UIMAD UR10, UR14, UR10, UR19 ;  /* 0x0000000a0e0a72a4 */ /* 0x000fe2000f8e0213 */
[----:B------:R-:W-:-:S02]  /*1770*/  @!UP0 UMOV UR8, UR11 ;  /* 0x0000000b00088c82 */ /* 0x000fc40008000000 */
[----:B------:R-:W-:Y:S02]  /*1780*/  @!UP0 USHF.R.U32.HI UR8, URZ, UR9, UR8 ;  /* 0x00000009ff088299 */ /* 0x000fe40008011608 */
[----:B------:R-:W-:Y:S02]  /*1790*/  UIADD3 UR9, UPT, UPT, -UR7, URZ, URZ ;  /* 0x000000ff07097290 */ /* 0x000fe4000fffe1ff */
[----:B------:R-:W-:Y:S02]  /*17a0*/  @!UP0 USEL UR8, UR5, UR8, !UP2 ;  /* 0x0000000805088287 */ /* 0x000fe4000d000000 */
[----:B------:R-:W-:Y:S02]  /*17b0*/  UIMAD UR9, UR20, UR9, UR4 ;  /* 0x00000009140972a4 */ /* 0x000fe4000f8e0204 */
[----:B------:R-:W-:Y:S02]  /*17c0*/  @!UP0 UIADD3 UR7, UPT, UPT, UR7, -UR8, URZ ;  /* 0x8000000807078290 */ /* 0x000fe4000fffe0ff */
[----:B------:R-:W-:-:S02]  /*17d0*/  @!UP0 UIMAD UR6, UR9, UR6, UR8 ;  /* 0x00000006090682a4 */ /* 0x000fc4000f8e0208 */
[----:B------:R-:W-:-:S04]  /*17e0*/  @!UP0 UIMAD UR4, UR7, UR20, UR5 ;  /* 0x00000014070482a4 */ /* 0x000fc8000f8e0205 */
[----:B------:R-:W-:Y:S01]  /*17f0*/  UIMAD UR19, UR4, UR14, UR10 ;  /* 0x0000000e041372a4 */ /* 0x000fe2000f8e020a */
[----:B------:R-:W-:Y:S02]  /*1800*/  @!UP0 UMOV UR5, UR6 ;  /* 0x0000000600058c82 */ /* 0x000fe40008000000 */
[----:B------:R-:W-:-:S12]  /*1810*/  UIMAD UR21, UR5, UR23, UR21 ;  /* 0x00000017051572a4 */ /* 0x000fd8000f8e0215 */
.L_x_18:
[----:B------:R-:W-:-:S09]  /*1820*/  UISETP.NE.AND UP0, UPT, UR24, 0x1, UPT ;  /* 0x000000011800788c */ /* 0x000fd2000bf05270 */
[----:B------:R-:W-:Y:S05]  /*1830*/  BRA.U UP0, `(.L_x_19) ;  /* 0x0000000100407547 */ /* 0x000fea000b800000 */
[----:B------:R-:W2:Y:S01]  /*1840*/  LDCU.128 UR8, c[0x0][0xb10] ;  /* 0x00016200ff0877ac */ /* 0x000ea20008000c00 */
[----:B------:R-:W3:Y:S01]  /*1850*/  LDCU UR12, c[0x0][0xb0c] ;  /* 0x00016180ff0c77ac */ /* 0x000ee20008000800 */
[----:B------:R-:W4:Y:S01]  /*1860*/  LDCU UR13, c[0x0][0xb20] ;  /* 0x00016400ff0d77ac */ /* 0x000f220008000800 */
[----:B--2---:R-:W-:Y:S02]  /*1870*/  UIMAD.WIDE.U32 UR4, UR21, UR8, URZ ;  /* 0x00000008150472a5 */ /* 0x004fe4000f8e00ff */
[----:B------:R-:W-:Y:S02]  /*1880*/  UIMAD.WIDE.U32 UR6, UR19, UR11, URZ ;  /* 0x0000000b130672a5 */ /* 0x000fe4000f8e00ff */
[----:B---3--:R-:W-:Y:S02]  /*1890*/  UISETP.NE.AND UP0, UPT, UR12, 0x1, UPT ;  /* 0x000000010c00788c */ /* 0x008fe4000bf05270 */
[----:B------:R-:W-:-:S03]  /*18a0*/  USHF.R.U32.HI UR5, URZ, UR9, UR5 ;  /* 0x00000009ff057299 */ /* 0x000fc60008011605 */
[----:B------:R-:W-:Y:S01]  /*18b0*/  UMOV UR4, UR7 ;  /* 0x0000000700047c82 */ /* 0x000fe20008000000 */
[----:B------:R-:W-:Y:S02]  /*18c0*/  USEL UR5, UR21, UR5, !UP0 ;  /* 0x0000000515057287 */ /* 0x000fe4000c000000 */
[----:B------:R-:W-:Y:S02]  /*18d0*/  UISETP.NE.AND UP0, UPT, UR10, 0x1, UPT ;  /* 0x000000010a00788c */ /* 0x000fe4000bf05270 */
[----:B----4-:R-:W-:-:S04]  /*18e0*/  USHF.R.U32.HI UR4, URZ, UR13, UR4 ;  /* 0x0000000dff047299 */ /* 0x010fc80008011604 */
[----:B------:R-:W-:-:S04]  /*18f0*/  USEL UR4, UR19, UR4, !UP0 ;  /* 0x0000000413047287 */ /* 0x000fc8000c000000 */
[----:B------:R-:W-:Y:S02]  /*1900*/  UIADD3 UR6, UPT, UPT, -UR4, UR5, URZ ;  /* 0x0000000504067290 */ /* 0x000fe4000fffe1ff */
[----:B------:R-:W-:Y:S02]  /*1910*/  UIADD3 UR4, UPT, UPT, UR4, -UR5, URZ ;  /* 0x8000000504047290 */ /* 0x000fe4000fffe0ff */
[----:B------:R-:W-:Y:S02]  /*1920*/  UIMAD UR19, UR6, UR10, UR19 ;  /* 0x0000000a061372a4 */ /* 0x000fe4000f8e0213 */
[----:B------:R-:W-:-:S12]  /*1930*/  UIMAD UR21, UR4, UR12, UR21 ;  /* 0x0000000c041572a4 */ /* 0x000fd8000f8e0215 */
.L_x_19:
[----:B------:R-:W-:Y:S05]  /*1940*/  BRA.U !UP6, `(.L_x_20) ;  /* 0x000000010e0c7547 */ /* 0x000fea000b800000 */
[----:B------:R-:W-:Y:S01]  /*1950*/  UCGABAR_WAIT ;  /* 0x0000000000007dc7 */ /* 0x000fe20008000000 */
[----:B------:R-:W-:Y:S01]  /*1960*/  CCTL.IVALL ;  /* 0x00000000ff00798f */ /* 0x000fe20002000000 */
[----:B------:R-:W-:Y:S05]  /*1970*/  BRA `(.L_x_21) ;  /* 0x0000000000047947 */ /* 0x000fea0003800000 */
.L_x_20:
[----:B------:R-:W-:Y:S06]  /*1980*/  BAR.SYNC.DEFER_BLOCKING 0x0 ;  /* 0x0000000000007b1d */ /* 0x000fec0000010000 */
.L_x_21:
[----:B------:R-:W-:Y:S05]  /*1990*/  BRA.U UP5, `(.L_x_22) ;  /* 0x0000002d05587547 */ /* 0x000fea000b800000 */
[----:B------:R-:W2:Y:S01]  /*19a0*/  LDCU UR7, c[0x0][0x390] ;  /* 0x00007200ff0777ac */ /* 0x000ea20008000800 */
[----:B------:R-:W-:Y:S01]  /*19b0*/  PLOP3.LUT P1, PT, PT, PT, UP3, 0x80, 0x8 ;  /* 0x000000000008781c */ /* 0x000fe20003f2f038 */
[----:B------:R-:W-:Y:S01]  /*19c0*/  IMAD.MOV.U32 R2, RZ, RZ, RZ ;  /* 0x000000ffff027224 */ /* 0x000fe200078e00ff */
[----:B------:R-:W-:Y:S01]  /*19d0*/  ISETP.EQ.OR P2, PT, R3, RZ, P3 ;  /* 0x000000ff0300720c */ /* 0x000fe20001f42670 */
[----:B------:R-:W3:Y:S01]  /*19e0*/  LDCU UR6, c[0x0][0x5c0] ;  /* 0x0000b800ff0677ac */ /* 0x000ee20008000800 */
[----:B------:R-:W-:Y:S01]  /*19f0*/  PLOP3.LUT P1, PT, P1, PT, PT, 0x8, 0x80 ;  /* 0x000000000080781c */ /* 0x000fe20000f2e170 */
[----:B------:R-:W-:Y:S02]  /*1a00*/  UISETP.NE.AND UP0, UPT, UR18, URZ, UPT ;  /* 0x000000ff1200728c */ /* 0x000fe4000bf05270 */
[----:B------:R-:W-:Y:S02]  /*1a10*/  USHF.L.U32 UR8, UR22, 0x5, URZ ;  /* 0x0000000516087899 */ /* 0x000fe400080006ff */
[----:B------:R-:W-:Y:S01]  /*1a20*/  USEL UR38, UR53, 0x2, UP0 ;  /* 0x0000000235267887 */ /* 0x000fe20008000000 */
[----:B-1----:R-:W1:Y:S01]  /*1a30*/  LDCU UR49, c[0x0][0x370] ;  /* 0x00006e00ff3177ac */ /* 0x002e620008000800 */
[----:B--2---:R-:W-:Y:S01]  /*1a40*/  UIADD3 UR5, UPT, UPT, UR7, 0x1f, URZ ;  /* 0x0000001f07057890 */ /* 0x004fe2000fffe0ff */
[----:B------:R-:W2:Y:S03]  /*1a50*/  LDCU.64 UR42, c[0x0][0x348] ;  /* 0x00006900ff2a77ac */ /* 0x000ea60008000a00 */
[----:B------:R-:W-:-:S02]  /*1a60*/  USHF.R.S32.HI UR4, URZ, 0x1f, UR5 ;  /* 0x0000001fff047899 */ /* 0x000fc40008011405 */
[----:B---3--:R-:W-:Y:S02]  /*1a70*/  UIADD3 UR6, UPT, UPT, UR6, 0x3f, URZ ;  /* 0x0000003f06067890 */ /* 0x008fe4000fffe0ff */
[----:B------:R-:W-:Y:S02]  /*1a80*/  ULEA.HI UR4, UR4, UR5, URZ, 0x5 ;  /* 0x0000000504047291 */ /* 0x000fe4000f8f28ff */
[----:B------:R-:W-:Y:S02]  /*1a90*/  UIADD3 UR5, UPT, UPT, UR7, -0x1, URZ ;  /* 0xffffffff07057890 */ /* 0x000fe4000fffe0ff */
[----:B------:R-:W-:Y:S02]  /*1aa0*/  USHF.R.S32.HI UR51, URZ, 0x5, UR4 ;  /* 0x00000005ff337899 */ /* 0x000fe40008011404 */
[----:B------:R-:W-:Y:S02]  /*1ab0*/  UISETP.GE.U32.AND UP1, UPT, UR5, -0x3f, UPT ;  /* 0xffffffc10500788c */ /* 0x000fe4000bf26070 */
[----:B------:R-:W-:-:S02]  /*1ac0*/  UISETP.LT.U32.AND UP0, UPT, UR51, 0x23, UPT ;  /* 0x000000233300788c */ /* 0x000fc4000bf01070 */
[----:B------:R-:W-:Y:S02]  /*1ad0*/  USHF.R.S32.HI UR4, URZ, 0x1f, UR6 ;  /* 0x0000001fff047899 */ /* 0x000fe40008011406 */
[----:B------:R-:W-:Y:S02]  /*1ae0*/  USEL UR50, UR51, 0x23, UP0 ;  /* 0x0000002333327887 */ /* 0x000fe40008000000 */
[----:B------:R-:W-:Y:S02]  /*1af0*/  ULEA.HI UR4, UR4, UR6, URZ, 0x6 ;  /* 0x0000000604047291 */ /* 0x000fe4000f8f30ff */
[----:B------:R-:W-:Y:S02]  /*1b00*/  UIADD3 UR37, UPT, UPT, UR50, -0x1, URZ ;  /* 0xffffffff32257890 */ /* 0x000fe4000fffe0ff */
[----:B------:R-:W-:Y:S02]  /*1b10*/  @UP1 UIADD3 UR37, UPT, UPT, UR50, URZ, URZ ;  /* 0x000000ff32251290 */ /* 0x000fe4000fffe0ff */
[----:B------:R-:W-:-:S02]  /*1b20*/  USHF.L.U32 UR56, UR22, 0x6, URZ ;  /* 0x0000000616387899 */ /* 0x000fc400080006ff */
[----:B------:R-:W-:Y:S01]  /*1b30*/  UIADD3 UR55, UPT, UPT, UR7, 0x3e, URZ ;  /* 0x0000003e07377890 */ /* 0x000fe2000fffe0ff */
[----:B------:R-:W3:Y:S01]  /*1b40*/  LDCU UR48, c[0x0][0x374] ;  /* 0x00006e80ff3077ac */ /* 0x000ee20008000800 */
[----:B------:R-:W-:Y:S02]  /*1b50*/  ULOP3.LUT UR54, UR8, 0x20, URZ, 0xc0, !UPT ;  /* 0x0000002008367892 */ /* 0x000fe4000f8ec0ff */
[----:B------:R-:W-:Y:S02]  /*1b60*/  USHF.R.S32.HI UR47, URZ, 0x6, UR4 ;  /* 0x00000006ff2f7899 */ /* 0x000fe40008011404 */
[----:B------:R-:W-:Y:S02]  /*1b70*/  UIADD3 UR52, UPT, UPT, UR51, -UR50, URZ ;  /* 0x8000003233347290 */ /* 0x000fe4000fffe0ff */
[----:B------:R-:W-:Y:S01]  /*1b80*/  UIADD3 UR37, UPT, UPT, UR37, 0x1, URZ ;  /* 0x0000000125257890 */ /* 0x000fe2000fffe0ff */
[----:B------:R-:W-:Y:S01]  /*1b90*/  UMOV UR23, 0x1 ;  /* 0x0000000100177882 */ /* 0x000fe20000000000 */
[----:B-12---:R-:W-:-:S10]  /*1ba0*/  UMOV UR25, URZ ;  /* 0x000000ff00197c82 */ /* 0x006fd40008000000 */
.L_x_40:
[----:B------:R-:W-:Y:S01]  /*1bb0*/  IMAD.U32 R4, RZ, RZ, UR47 ;  /* 0x0000002fff047e24 */ /* 0x000fe2000f8e00ff */
[----:B------:R-:W1:Y:S04]  /*1bc0*/  LDCU UR46, c[0x0][0x5c4] ;  /* 0x0000b880ff2e77ac */ /* 0x000e680008000800 */
[-C--:B------:R-:W-:Y:S01]  /*1bd0*/  IABS R0, R4.reuse ;  /* 0x0000000400007213 */ /* 0x080fe20000000000 */
[----:B------:R-:W-:Y:S01]  /*1be0*/  UMOV UR24, 0x400 ;  /* 0x0000040000187882 */ /* 0x000fe20000000000 */
[----:B------:R-:W-:Y:S01]  /*1bf0*/  IABS R4, R4 ;  /* 0x0000000400047213 */ /* 0x000fe20000000000 */
[----:B------:R-:W-:Y:S01]  /*1c00*/  UMOV UR15, URZ ;  /* 0x000000ff000f7c82 */ /* 0x000fe20008000000 */
[----:B------:R-:W-:Y:S01]  /*1c10*/  R2UR UR6, R0 ;  /* 0x00000000000672ca */ /* 0x000fe200000e0000 */
[----:B-1----:R-:W-:-:S12]  /*1c20*/  IMAD.U32 R3, RZ, RZ, UR46 ;  /* 0x0000002eff037e24 */ /* 0x002fd8000f8e00ff */
[----:B------:R-:W1:Y:S08]  /*1c30*/  I2F.RP R0, UR6 ;  /* 0x0000000600007d06 */ /* 0x000e700008209400 */
[----:B-1----:R-:W1:Y:S02]  /*1c40*/  MUFU.RCP R0, R0 ;  /* 0x0000000000007308 */ /* 0x002e640000001000 */
[----:B-1----:R-:W-:-:S06]  /*1c50*/  VIADD R0, R0, 0xffffffe ;  /* 0x0ffffffe00007836 */ /* 0x002fcc0000000000 */
[----:B------:R-:W1:Y:S02]  /*1c60*/  F2I.FTZ.U32.TRUNC.NTZ R0, R0 ;  /* 0x0000000000007305 */ /* 0x000e64000021f000 */
[----:B-1----:R-:W-:Y:S02]  /*1c70*/  R2UR UR5, R0 ;  /* 0x00000000000572ca */ /* 0x002fe400000e0000 */
[----:B------:R-:W-:Y:S01]  /*1c80*/  IABS R0, R3 ;  /* 0x0000000300007213 */ /* 0x000fe20000000000 */
[----:B------:R-:W-:-:S03]  /*1c90*/  IMAD.U32 R3, RZ, RZ, UR19 ;  /* 0x00000013ff037e24 */ /* 0x000fc6000f8e00ff */
[----:B------:R-:W-:Y:S01]  /*1ca0*/  R2UR UR8, R0 ;  /* 0x00000000000872ca */ /* 0x000fe200000e0000 */
[----:B------:R-:W-:Y:S01]  /*1cb0*/  IMAD.MOV R0, RZ, RZ, -R4 ;  /* 0x000000ffff007224 */ /* 0x000fe200078e0a04 */
[----:B------:R-:W-:-:S04]  /*1cc0*/  IABS R3, R3 ;  /* 0x0000000300037213 */ /* 0x000fc80000000000 */
[----:B------:R-:W-:Y:S01]  /*1cd0*/  R2UR UR9, R3 ;  /* 0x00000000030972ca */ /* 0x000fe200000e0000 */
[----:B------:R-:W-:-:S04]  /*1ce0*/  UIADD3 UR4, UPT, UPT, URZ, -UR5, URZ ;  /* 0x80000005ff047290 */ /* 0x000fc8000fffe0ff */
[----:B------:R-:W-:Y:S02]  /*1cf0*/  UIMAD UR7, UR4, UR6, URZ ;  /* 0x00000006040772a4 */ /* 0x000fe4000f8e02ff */
[----:B------:R-:W1:Y:S01]  /*1d00*/  I2F.RP R3, UR8 ;  /* 0x0000000800037d06 */ /* 0x000e620008209400 */
[----:B------:R-:W-:Y:S02]  /*1d10*/  UMOV UR4, URZ ;  /* 0x000000ff00047c82 */ /* 0x000fe40008000000 */
[----:B------:R-:W-:Y:S02]  /*1d20*/  UIMAD.WIDE.U32 UR4, UR5, UR7, UR4 ;  /* 0x00000007050472a5 */ /* 0x000fe4000f8e0004 */
[----:B------:R-:W-:-:S05]  /*1d30*/  R2UR UR7, R0 ;  /* 0x00000000000772ca */ /* 0x000fca00000e0000 */
[----:B------:R-:W-:Y:S02]  /*1d40*/  UMOV UR4, UR5 ;  /* 0x0000000500047c82 */ /* 0x000fe40008000000 */
[----:B------:R-:W-:Y:S01]  /*1d50*/  UIMAD.WIDE.U32 UR4, UR4, UR9, URZ ;  /* 0x00000009040472a5 */ /* 0x000fe2000f8e00ff */
[----:B-1----:R-:W1:Y:S06]  /*1d60*/  MUFU.RCP R0, R3 ;  /* 0x0000000300007308 */ /* 0x002e6c0000001000 */
[----:B------:R-:W-:Y:S02]  /*1d70*/  UMOV UR4, UR5 ;  /* 0x0000000500047c82 */ /* 0x000fe40008000000 */
[----:B------:R-:W-:-:S04]  /*1d80*/  UIMAD UR5, UR4, UR7, UR9 ;  /* 0x00000007040572a4 */ /* 0x000fc8000f8e0209 */
[----:B------:R-:W-:Y:S01]  /*1d90*/  UISETP.GT.U32.AND UP0, UPT, UR6, UR5, UPT ;  /* 0x000000050600728c */ /* 0x000fe2000bf04070 */
[----:B-1----:R-:W-:Y:S02]  /*1da0*/  VIADD R0, R0, 0xffffffe ;  /* 0x0ffffffe00007836 */ /* 0x002fe40000000000 */
[----:B------:R-:W-:-:S08]  /*1db0*/  IMAD.U32 R3, RZ, RZ, UR23 ;  /* 0x00000017ff037e24 */ /* 0x000fd0000f8e00ff */
[----:B------:R-:W-:Y:S01]  /*1dc0*/  @!UP0 UIADD3 UR5, UPT, UPT, UR5, -UR6, URZ ;  /* 0x8000000605058290 */ /* 0x000fe2000fffe0ff */
[----:B------:R-:W1:Y:S01]  /*1dd0*/  F2I.FTZ.U32.TRUNC.NTZ R0, R0 ;  /* 0x0000000000007305 */ /* 0x000e62000021f000 */
[----:B------:R-:W-:Y:S01]  /*1de0*/  @!UP0 UIADD3 UR4, UPT, UPT, UR4, 0x1, URZ ;  /* 0x0000000104048890 */ /* 0x000fe2000fffe0ff */
[----:B------:R-:W-:Y:S01]  /*1df0*/  SHF.L.U32 R3, R3, 0x1f, RZ ;  /* 0x0000001f03037819 */ /* 0x000fe200000006ff */
[----:B------:R-:W-:Y:S01]  /*1e00*/  UISETP.GE.U32.AND UP1, UPT, UR5, UR6, UPT ;  /* 0x000000060500728c */ /* 0x000fe2000bf26070 */
[----:B------:R-:W2:Y:S01]  /*1e10*/  S2UR UR6, SR_CgaCtaId ;  /* 0x00000000000679c3 */ /* 0x000ea20000008800 */
[----:B------:R-:W-:-:S04]  /*1e20*/  ULOP3.LUT UR5, UR19, UR47, URZ, 0x3c, !UPT ;  /* 0x0000002f13057292 */ /* 0x000fc8000f8e3cff */
[----:B------:R-:W-:-:S05]  /*1e30*/  UISETP.GE.AND UP0, UPT, UR5, URZ, UPT ;  /* 0x000000ff0500728c */ /* 0x000fca000bf06270 */
[----:B------:R-:W-:Y:S01]  /*1e40*/  @UP1 UIADD3 UR4, UPT, UPT, UR4, 0x1, URZ ;  /* 0x0000000104041890 */ /* 0x000fe2000fffe0ff */
[----:B-1----:R-:W-:Y:S01]  /*1e50*/  R2UR UR7, R0 ;  /* 0x00000000000772ca */ /* 0x002fe200000e0000 */
[----:B------:R-:W-:-:S05]  /*1e60*/  UISETP.NE.AND UP1, UPT, UR47, URZ, UPT ;  /* 0x000000ff2f00728c */ /* 0x000fca000bf25270 */
[----:B------:R-:W-:Y:S02]  /*1e70*/  UMOV UR5, UR4 ;  /* 0x0000000400057c82 */ /* 0x000fe40008000000 */
[----:B------:R-:W-:-:S04]  /*1e80*/  @!UP0 UIADD3 UR5, UPT, UPT, -UR5, URZ, URZ ;  /* 0x000000ff05058290 */ /* 0x000fc8000fffe1ff */
[----:B------:R-:W-:Y:S02]  /*1e90*/  @!UP1 ULOP3.LUT UR5, URZ, UR47, URZ, 0x33, !UPT ;  /* 0x0000002fff059292 */ /* 0x000fe4000f8e33ff */
[----:B--2---:R-:W-:Y:S02]  /*1ea0*/  ULEA UR24, UR6, UR24, 0x18 ;  /* 0x0000001806187291 */ /* 0x004fe4000f8ec0ff */
[----:B------:R-:W-:Y:S02]  /*1eb0*/  UIADD3 UR4, UPT, UPT, URZ, -UR7, URZ ;  /* 0x80000007ff047290 */ /* 0x000fe4000fffe0ff */
[----:B------:R-:W-:Y:S01]  /*1ec0*/  IMAD.U32 R0, RZ, RZ, UR5 ;  /* 0x00000005ff007e24 */ /* 0x000fe2000f8e00ff */
[----:B------:R-:W-:Y:S02]  /*1ed0*/  ULEA UR6, UR25, UR24, 0x3 ;  /* 0x0000001819067291 */ /* 0x000fe4000f8e18ff */
[----:B------:R-:W-:Y:S02]  /*1ee0*/  UIMAD UR4, UR4, UR8, URZ ;  /* 0x00000008040472a4 */ /* 0x000fe4000f8e02ff */
[----:B------:R-:W-:-:S04]  /*1ef0*/  IABS R0, R0 ;  /* 0x0000000000007213 */ /* 0x000fc80000000000 */
[----:B------:R-:W-:Y:S01]  /*1f00*/  R2UR UR9, R0 ;  /* 0x00000000000972ca */ /* 0x000fe200000e0000 */
[----:B------:R1:W2:Y:S01]  /*1f10*/  SYNCS.PHASECHK.TRANS64.TRYWAIT P0, [UR6+0x118], R3 ;  /* 0x00011803ff0075a7 */ /* 0x0002a20008001106 */
[----:B------:R-:W-:Y:S02]  /*1f20*/  UMOV UR6, URZ ;  /* 0x000000ff00067c82 */ /* 0x000fe40008000000 */
[----:B------:R-:W-:-:S07]  /*1f30*/  UIMAD.WIDE.U32 UR6, UR7, UR4, UR6 ;  /* 0x00000004070672a5 */ /* 0x000fce000f8e0006 */
[----:B------:R-:W-:Y:S02]  /*1f40*/  UMOV UR6, UR7 ;  /* 0x0000000700067c82 */ /* 0x000fe40008000000 */
[----:B------:R-:W-:-:S07]  /*1f50*/  UIMAD.WIDE.U32 UR6, UR6, UR9, URZ ;  /* 0x00000009060672a5 */ /* 0x000fce000f8e00ff */
[----:B------:R-:W-:Y:S02]  /*1f60*/  UMOV UR4, UR7 ;  /* 0x0000000700047c82 */ /* 0x000fe40008000000 */
[----:B------:R-:W-:-:S04]  /*1f70*/  UIADD3 UR6, UPT, UPT, -UR4, URZ, URZ ;  /* 0x000000ff04067290 */ /* 0x000fc8000fffe1ff */
[----:B------:R-:W-:-:S04]  /*1f80*/  UIMAD UR6, UR8, UR6, UR9 ;  /* 0x00000006080672a4 */ /* 0x000fc8000f8e0209 */
[----:B------:R-:W-:-:S11]  /*1f90*/  UISETP.GT.U32.AND UP0, UPT, UR8, UR6, UPT ;  /* 0x000000060800728c */ /* 0x000fd6000bf04070 */
[----:B------:R-:W-:Y:S02]  /*1fa0*/  @!UP0 UIADD3 UR6, UPT, UPT, UR6, -UR8, URZ ;  /* 0x8000000806068290 */ /* 0x000fe4000fffe0ff */
[----:B------:R-:W-:Y:S02]  /*1fb0*/  @!UP0 UIADD3 UR4, UPT, UPT, UR4, 0x1, URZ ;  /* 0x0000000104048890 */ /* 0x000fe4000fffe0ff */
[----:B------:R-:W-:Y:S02]  /*1fc0*/  UISETP.GE.U32.AND UP1, UPT, UR6, UR8, UPT ;  /* 0x000000080600728c */ /* 0x000fe4000bf26070 */
[----:B------:R-:W-:-:S04]  /*1fd0*/  ULOP3.LUT UR6, UR5, UR46, URZ, 0x3c, !UPT ;  /* 0x0000002e05067292 */ /* 0x000fc8000f8e3cff */
[----:B------:R-:W-:Y:S02]  /*1fe0*/  UISETP.GE.AND UP0, UPT, UR6, URZ, UPT ;  /* 0x000000ff0600728c */ /* 0x000fe4000bf06270 */
[----:B------:R-:W-:-:S03]  /*1ff0*/  ULEA.HI UR6, UR21, UR21, URZ, 0x1 ;  /* 0x0000001515067291 */ /* 0x000fc6000f8f08ff */
[----:B------:R-:W-:Y:S02]  /*2000*/  @UP1 UIADD3 UR4, UPT, UPT, UR4, 0x1, URZ ;  /* 0x0000000104041890 */ /* 0x000fe4000fffe0ff */
[----:B------:R-:W-:Y:S02]  /*2010*/  UISETP.NE.AND UP1, UPT, UR46, URZ, UPT ;  /* 0x000000ff2e00728c */ /* 0x000fe4000bf25270 */
[----:B------:R-:W-:-:S03]  /*2020*/  USHF.L.U32 UR6, UR6, 0x6, URZ ;  /* 0x0000000606067899 */ /* 0x000fc600080006ff */
[----:B------:R-:W-:Y:S01]  /*2030*/  UMOV UR36, UR4 ;  /* 0x0000000400247c82 */ /* 0x000fe20008000000 */
[----:B------:R-:W-:Y:S02]  /*2040*/  UIADD3 UR4, UPT, UPT, -UR5, URZ, URZ ;  /* 0x000000ff05047290 */ /* 0x000fe4000fffe1ff */
[----:B------:R-:W-:Y:S02]  /*2050*/  @!UP0 UIADD3 UR36, UPT, UPT, -UR36, URZ, URZ ;  /* 0x000000ff24248290 */ /* 0x000fe4000fffe1ff */
[----:B------:R-:W-:Y:S02]  /*2060*/  UISETP.GE.U32.AND UP0, UPT, UR55, 0x3f, UPT ;  /* 0x0000003f3700788c */ /* 0x000fe4000bf06070 */
[----:B------:R-:W-:Y:S02]  /*2070*/  @!UP1 ULOP3.LUT UR36, URZ, UR46, URZ, 0x33, !UPT ;  /* 0x0000002eff249292 */ /* 0x000fe4000f8e33ff */
[----:B------:R-:W-:Y:S02]  /*2080*/  ULOP3.LUT UR34, UR6, 0xffffff80, URZ, 0xc0, !UPT ;  /* 0xffffff8006227892 */ /* 0x000fe4000f8ec0ff */
[----:B------:R-:W-:-:S02]  /*2090*/  UIMAD UR4, UR47, UR4, UR19 ;  /* 0x000000042f0472a4 */ /* 0x000fc4000f8e0213 */
[----:B------:R-:W-:Y:S02]  /*20a0*/  UIADD3 UR6, UPT, UPT, -UR36, URZ, URZ ;  /* 0x000000ff24067290 */ /* 0x000fe4000fffe1ff */
[----:B------:R-:W-:Y:S02]  /*20b0*/  ULOP3.LUT UR34, UR34, 0x40, UR56, 0xf8, !UPT ;  /* 0x0000004022227892 */ /* 0x000fe4000f8ef838 */
[----:B------:R-:W-:Y:S02]  /*20c0*/  ULEA UR10, UR4, UR54, 0x6 ;  /* 0x00000036040a7291 */ /* 0x000fe4000f8e30ff */
[----:B------:R-:W-:Y:S01]  /*20d0*/  UIMAD UR46, UR46, UR6, UR5 ;  /* 0x000000062e2e72a4 */ /* 0x000fe2000f8e0205 */
[----:B-1----:R-:W-:Y:S11]  /*20e0*/  BRA.U !UP0, `(.L_x_23) ;  /* 0x0000000508287547 */ /* 0x002ff6000b800000 */
[----:B------:R-:W1:Y:S01]  /*20f0*/  LDCU.64 UR12, c[0x0][0x5b0] ;  /* 0x0000b600ff0c77ac */ /* 0x000e620008000a00 */
[----:B------:R-:W1:Y:S01]  /*2100*/  LDCU.64 UR8, c[0x0][0x5d8] ;  /* 0x0000bb00ff0877ac */ /* 0x000e620008000a00 */
[----:B------:R-:W4:Y:S01]  /*2110*/  LDCU UR19, c[0x0][0x598] ;  /* 0x0000b300ff1377ac */ /* 0x000f220008000800 */
[----:B------:R-:W2:Y:S01]  /*2120*/  LDCU UR18, c[0x0][0x58c] ;  /* 0x0000b180ff1277ac */ /* 0x000ea20008000800 */
[----:B------:R-:W2:Y:S01]  /*2130*/  LDCU UR21, c[0x0][0x59c] ;  /* 0x0000b380ff1577ac */ /* 0x000ea20008000800 */
[----:B------:R-:W2:Y:S01]  /*2140*/  LDCU UR20, c[0x0][0x5a0] ;  /* 0x0000b400ff1477ac */ /* 0x000ea20008000800 */
[----:B------:R-:W2:Y:S01]  /*2150*/  LDCU.64 UR16, c[0x0][0x590] ;  /* 0x0000b200ff1077ac */ /* 0x000ea20008000a00 */
[----:B------:R-:W2:Y:S01]  /*2160*/  LDCU.64 UR6, c[0x0][0x5b8] ;  /* 0x0000b700ff0677ac */ /* 0x000ea20008000a00 */
[----:B------:R-:W2:Y:S01]  /*2170*/  LDCU.64 UR4, c[0x0][0x5d0] ;  /* 0x0000ba00ff0477ac */ /* 0x000ea20008000a00 */
[----:B-1----:R-:W-:Y:S02]  /*2180*/  UIMAD UR31, UR46, UR12, UR8 ;  /* 0x0000000c2e1f72a4 */ /* 0x002fe4000f8e0208 */
[----:B------:R-:W-:Y:S01]  /*2190*/  UIMAD UR30, UR36, UR13, UR9 ;  /* 0x0000000d241e72a4 */ /* 0x000fe2000f8e0209 */
[----:B------:R-:W-:Y:S01]  /*21a0*/  UMOV UR14, URZ ;  /* 0x000000ff000e7c82 */ /* 0x000fe20008000000 */
[----:B----4-:R-:W-:-:S10]  /*21b0*/  UMOV UR22, UR25 ;  /* 0x0000001900167c82 */ /* 0x010fd40008000000 */
.L_x_29:
[----:B--2---:R-:W-:Y:S01]  /*21c0*/  @!P3 MOV R3, 0x3000 ;  /* 0x000030000003b802 */ /* 0x004fe20000000f00 */
[----:B------:R-:W-:Y:S01]  /*21d0*/  ULEA UR11, UR22, UR24, 0x3 ;  /* 0x00000018160b7291 */ /* 0x000fe2000f8e18ff */
[----:B--2-4-:R-:W-:Y:S11]  /*21e0*/  @P0 BRA `(.L_x_24) ;  /* 0x0000000000100947 */ /* 0x014ff60003800000 */
[----:B------:R-:W-:Y:S04]  /*21f0*/  MOV R4, UR23 ;  /* 0x0000001700047c02 */ /* 0x000fe80008000f00 */
[----:B------:R-:W-:Y:S04]  /*2200*/  SHF.L.U32 R4, R4, 0x1f, RZ ;  /* 0x0000001f04047819 */ /* 0x000fe800000006ff */
[----:B------:R-:W1:Y:S02]  /*2210*/  SYNCS.PHASECHK.TRANS64.TRYWAIT P0, [UR11+0x118], R4 ;  /* 0x00011804ff0075a7 */ /* 0x000e64000800110b */
[----:B-1----:R-:W-:Y:S05]  /*2220*/  @!P0 BRA `(.L_x_25) ;  /* 0x0000007800a08947 */ /* 0x002fea0003800000 */
.L_x_24:
[----:B------:R2:W-:Y:S01]  /*2230*/  @!P3 SYNCS.ARRIVE.TRANS64 RZ, [UR11], R3 ;  /* 0x00000003ffffb9a7 */ /* 0x0005e2000800000b */
[----:B------:R-:W-:Y:S04]  /*2240*/  ULOP3.LUT UR8, UR38, 0x2, URZ, 0xfc, !UPT ;  /* 0x0000000226087892 */ /* 0x000fe8000f8efcff */
[----:B------:R-:W-:Y:S09]  /*2250*/  UISETP.NE.AND UP0, UPT, UR8, 0x2, UPT ;  /* 0x000000020800788c */ /* 0x000ff2000bf05270 */
[----:B------:R-:W-:Y:S05]  /*2260*/  BRA.U UP0, `(.L_x_26) ;  /* 0x0000000100047547 */ /* 0x000fea000b800000 */
[----:B---3--:R-:W-:Y:S05]  /*2270*/  BPT.TRAP 0x1 ;  /* 0x000000040000795c */ /* 0x008fea0000300000 */
.L_x_26:
[----:B------:R-:W-:Y:S04]  /*2280*/  BSSY.RECONVERGENT B0, `(.L_x_27) ;  /* 0x0000003000007945 */ /* 0x000fe80003800200 */
[----:B------:R-:W-:Y:S05]  /*2290*/  @P2 BRA `(.L_x_28) ;  /* 0x0000000000042947 */ /* 0x000fea0003800000 */
[----:B---3--:R-:W-:Y:S05]  /*22a0*/  BPT.TRAP 0x1 ;  /* 0x000000040000795c */ /* 0x008fea0000300000 */
.L_x_28:
[----:B---3--:R-:W-:Y:S05]  /*22b0*/  BSYNC.RECONVERGENT B0 ;  /* 0x0000000000007941 */ /* 0x008fea0003800200 */
.L_x_27:
[----:B------:R-:W-:Y:S02]  /*22c0*/  UIADD3 UR8, UPT, UPT, UR22, 0x1, URZ ;  /* 0x0000000116087890 */ /* 0x000fe4000fffe0ff */
[----:B------:R-:W-:Y:S02]  /*22d0*/  USHF.L.U32 UR35, UR14, 0x5, URZ ;  /* 0x000000050e237899 */ /* 0x000fe400080006ff */
[----:B------:R-:W-:Y:S02]  /*22e0*/  UISETP.NE.AND UP0, UPT, UR8, 0x23, UPT ;  /* 0x000000230800788c */ /* 0x000fe4000bf05270 */
[----:B------:R-:W-:Y:S02]  /*22f0*/  UISETP.NE.AND UP2, UPT, UR19, 0x1, UPT ;  /* 0x000000011300788c */ /* 0x000fe4000bf45270 */
[----:B------:R-:W-:Y:S02]  /*2300*/  USEL UR9, URZ, 0x1, UP0 ;  /* 0x00000001ff097887 */ /* 0x000fe40008000000 */
[----:B------:R-:W-:Y:S02]  /*2310*/  USEL UR25, UR8, URZ, UP0 ;  /* 0x000000ff08197287 */ /* 0x000fe40008000000 */
[----:B------:R-:W-:Y:S02]  /*2320*/  ULOP3.LUT UR23, UR23, UR9, URZ, 0x3c, !UPT ;  /* 0x0000000917177292 */ /* 0x000fe4000f8e3cff */
[----:B------:R-:W-:Y:S02]  /*2330*/  ULEA UR8, UR25, UR24, 0x3 ;  /* 0x0000001819087291 */ /* 0x000fe4000f8e18ff */
[----:B------:R-:W-:Y:S02]  /*2340*/  UISETP.NE.AND UP0, UPT, UR18, 0x1, UPT ;  /* 0x000000011200788c */ /* 0x000fe4000bf05270 */
[----:B------:R-:W-:Y:S01]  /*2350*/  UIADD3 UR28, UP1, UPT, UR42, 0x80, URZ ;  /* 0x000000802a1c7890 */ /* 0x000fe2000ff3e0ff */
[----:B-1----:R-:W-:Y:S01]  /*2360*/  MOV R0, UR23 ;  /* 0x0000001700007c02 */ /* 0x002fe20008000f00 */
[----:B------:R-:W-:Y:S02]  /*2370*/  ULEA UR15, UR22, UR24, 0xc ;  /* 0x00000018160f7291 */ /* 0x000fe4000f8e60ff */
[----:B------:R-:W-:Y:S01]  /*2380*/  ULOP3.LUT UR33, UR11, 0xfefffff8, URZ, 0xc0, !UPT ;  /* 0xfefffff80b217892 */ /* 0x000fe2000f8ec0ff */
[----:B------:R-:W-:Y:S01]  /*2390*/  SHF.L.U32 R0, R0, 0x1f, RZ ;  /* 0x0000001f00007819 */ /* 0x000fe200000006ff */
[----:B------:R-:W-:Y:S02]  /*23a0*/  UIADD3.X UR29, UPT, UPT, URZ, UR43, URZ, UP1, !UPT ;  /* 0x0000002bff1d7290 */ /* 0x000fe40008ffe4ff */
[----:B------:R-:W-:Y:S01]  /*23b0*/  UIADD3 UR32, UPT, UPT, UR15, 0x3400, URZ ;  /* 0x000034000f207890 */ /* 0x000fe2000fffe0ff */
[----:B------:R1:W4:Y:S01]  /*23c0*/  SYNCS.PHASECHK.TRANS64.TRYWAIT P0, [UR8+0x118], R0 ;  /* 0x00011800ff0075a7 */ /* 0x0003220008001108 */
[----:B------:R-:W-:Y:S02]  /*23d0*/  UIMAD.WIDE.U32 UR8, UR35, UR16, URZ ;  /* 0x00000010230872a5 */ /* 0x000fe4000f8e00ff */
[----:B------:R-:W-:Y:S02]  /*23e0*/  ULEA UR27, UR22, UR24, 0xb ;  /* 0x00000018161b7291 */ /* 0x000fe4000f8e58ff */
[----:B------:R-:W-:Y:S02]  /*23f0*/  USHF.R.U32.HI UR9, URZ, UR17, UR9 ;  /* 0x00000011ff097299 */ /* 0x000fe40008011609 */
[----:B------:R-:W-:Y:S02]  /*2400*/  UPRMT UR22, UR31, 0x40, UR30 ;  /* 0x000000401f167896 */ /* 0x000fe4000800001e */
[----:B------:R-:W-:Y:S02]  /*2410*/  USEL UR9, UR35, UR9, !UP0 ;  /* 0x0000000923097287 */ /* 0x000fe4000c000000 */
[----:B------:R-:W-:Y:S02]  /*2420*/  UIADD3 UR26, UP0, UPT, UR42, 0x180, URZ ;  /* 0x000001802a1a7890 */ /* 0x000fe4000ff1e0ff */
[----:B------:R-:W-:Y:S02]  /*2430*/  UIMAD.WIDE.U32 UR12, UR9, UR21, URZ ;  /* 0x00000015090c72a5 */ /* 0x000fe4000f8e00ff */
[----:B------:R-:W-:Y:S02]  /*2440*/  UIADD3 UR11, UPT, UPT, -UR9, URZ, URZ ;  /* 0x000000ff090b7290 */ /* 0x000fe4000fffe1ff */
[----:B------:R-:W-:Y:S02]  /*2450*/  USHF.R.U32.HI UR13, URZ, UR20, UR13 ;  /* 0x00000014ff0d7299 */ /* 0x000fe4000801160d */
[----:B------:R-:W-:Y:S02]  /*2460*/  UIMAD UR11, UR18, UR11, UR35 ;  /* 0x0000000b120b72a4 */ /* 0x000fe4000f8e0223 */
[----:B------:R-:W-:Y:S02]  /*2470*/  USEL UR13, UR9, UR13, !UP2 ;  /* 0x0000000d090d7287 */ /* 0x000fe4000d000000 */
[----:B------:R-:W-:Y:S02]  /*2480*/  UIMAD UR11, UR11, UR6, UR4 ;  /* 0x000000060b0b72a4 */ /* 0x000fe4000f8e0204 */
[----:B------:R-:W-:Y:S02]  /*2490*/  UIADD3 UR8, UPT, UPT, -UR13, URZ, URZ ;  /* 0x000000ff0d087290 */ /* 0x000fe4000fffe1ff */
[----:B------:R-:W-:Y:S02]  /*24a0*/  UPRMT UR15, UR22, 0x5410, URZ ;  /* 0x00005410160f7896 */ /* 0x000fe400080000ff */
[----:B------:R-:W-:Y:S02]  /*24b0*/  UIMAD UR9, UR19, UR8, UR9 ;  /* 0x00000008130972a4 */ /* 0x000fe4000f8e0209 */
[----:B------:R-:W-:Y:S01]  /*24c0*/  UIADD3 UR8, UPT, UPT, UR27, 0x26400, URZ ;  /* 0x000264001b087890 */ /* 0x000fe2000fffe0ff */
[----:B------:R-:W-:Y:S01]  /*24d0*/  UMOV UR40, 0x0 ;  /* 0x0000000000287882 */ /* 0x000fe20000000000 */
[----:B------:R-:W-:Y:S01]  /*24e0*/  UMOV UR41, 0x10000000 ;  /* 0x1000000000297882 */ /* 0x000fe20000000000 */
[----:B------:R-:W-:Y:S01]  /*24f0*/  UIMAD UR12, UR9, UR7, UR5 ;  /* 0x00000007090c72a4 */ /* 0x000fe2000f8e0205 */
[----:B------:R-:W-:Y:S01]  /*2500*/  UTMALDG.2D.2CTA [UR32], [UR28], desc[UR40] ;  /* 0x000028201c0075b4 */ /* 0x000fe20008209000 */
[----:B------:R-:W-:Y:S01]  /*2510*/  UIADD3.X UR27, UPT, UPT, URZ, UR43, URZ, UP0, !UPT ;  /* 0x0000002bff1b7290 */ /* 0x000fe200087fe4ff */
[----:B------:R-:W-:Y:S01]  /*2520*/  UMOV UR9, UR33 ;  /* 0x0000002100097c82 */ /* 0x000fe20008000000 */
[----:B------:R-:W-:Y:S01]  /*2530*/  UIADD3 UR14, UPT, UPT, UR14, 0x1, URZ ;  /* 0x000000010e0e7890 */ /* 0x000fe2000fffe0ff */
[----:B------:R-:W-:Y:S03]  /*2540*/  UMOV UR22, UR25 ;  /* 0x0000001900167c82 */ /* 0x000fe60008000000 */
[----:B------:R-:W-:Y:S03]  /*2550*/  UISETP.NE.AND UP0, UPT, UR14, UR37, UPT ;  /* 0x000000250e00728c */ /* 0x000fe6000bf05270 */
[----:B------:R3:W-:Y:S02]  /*2560*/  UTMALDG.4D.IM2COL.2CTA [UR8], [UR26], UR15, desc[UR40] ;  /* 0x000028081a0073b4 */ /* 0x0007e4000825900f */
[----:B---3--:R-:W-:Y:S04]  /*2570*/  UMOV UR15, UR37 ;  /* 0x00000025000f7c82 */ /* 0x008fe80008000000 */
[----:B-1----:R-:W-:Y:S05]  /*2580*/  BRA.U UP0, `(.L_x_29) ;  /* 0xfffffffd000c7547 */ /* 0x002fea000b83ffff */
.L_x_23:
[----:B------:R-:W-:Y:S01]  /*2590*/  ULEA UR4, UR25, UR24, 0x3 ;  /* 0x0000001819047291 */ /* 0x000fe2000f8e18ff */
[----:B------:R-:W-:Y:S01]  /*25a0*/  MOV R0, UR23 ;  /* 0x0000001700007c02 */ /* 0x000fe20008000f00 */
[----:B------:R-:W-:Y:S01]  /*25b0*/  @!P1 SYNCS.ARRIVE.TRANS64.A1T0 RZ, [UR24+0x268], RZ ;  /* 0x000268ffffff99a7 */ /* 0x000fe20008100018 */
[----:B------:R-:W-:Y:S02]  /*25c0*/  UISETP.GT.AND UP0, UPT, UR51, UR50, UPT ;  /* 0x000000323300728c */ /* 0x000fe4000bf04270 */
[----:B------:R-:W-:-:S04]  /*25d0*/  SHF.L.U32 R0, R0, 0x1f, RZ ;  /* 0x0000001f00007819 */ /* 0x000fc800000006ff */
[----:B--2-4-:R1:W2:Y:S03]  /*25e0*/  SYNCS.PHASECHK.TRANS64.TRYWAIT P0, [UR4+0x118], R0 ;  /* 0x00011800ff0075a7 */ /* 0x0142a60008001104 */
[----:B------:R-:W-:Y:S05]  /*25f0*/  BRA.U !UP0, `(.L_x_30) ;  /* 0x0000000508247547 */ /* 0x000fea000b800000 */
[----:B------:R-:W4:Y:S01]  /*2600*/  LDCU.64 UR12, c[0x0][0x5b0] ;  /* 0x0000b600ff0c77ac */ /* 0x000f220008000a00 */
[----:B------:R-:W4:Y:S01]  /*2610*/  LDCU.64 UR8, c[0x0][0x5d8] ;  /* 0x0000bb00ff0877ac */ /* 0x000f220008000a00 */
[----:B------:R-:W1:Y:S01]  /*2620*/  LDCU UR18, c[0x0][0x598] ;  /* 0x0000b300ff1277ac */ /* 0x000e620008000800 */
[----:B------:R-:W1:Y:S01]  /*2630*/  LDCU UR14, c[0x0][0x58c] ;  /* 0x0000b180ff0e77ac */ /* 0x000e620008000800 */
[----:B------:R-:W1:Y:S01]  /*2640*/  LDCU UR20, c[0x0][0x59c] ;  /* 0x0000b380ff1477ac */ /* 0x000e620008000800 */
[----:B------:R-:W1:Y:S01]  /*2650*/  LDCU UR19, c[0x0][0x5a0] ;  /* 0x0000b400ff1377ac */ /* 0x000e620008000800 */
[----:B----4-:R-:W-:Y:S01]  /*2660*/  UIMAD UR30, UR36, UR13, UR9 ;  /* 0x0000000d241e72a4 */ /* 0x010fe2000f8e0209 */
[----:B------:R-:W4:Y:S01]  /*2670*/  LDCU.64 UR16, c[0x0][0x590] ;  /* 0x0000b200ff1077ac */ /* 0x000f220008000a00 */
[----:B------:R-:W1:Y:S01]  /*2680*/  LDCU.64 UR6, c[0x0][0x5b8] ;  /* 0x0000b700ff0677ac */ /* 0x000e620008000a00 */
[----:B------:R-:W1:Y:S01]  /*2690*/  LDCU.64 UR4, c[0x0][0x5d0] ;  /* 0x0000ba00ff0477ac */ /* 0x000e620008000a00 */
[----:B------:R-:W-:-:S02]  /*26a0*/  UIMAD UR31, UR46, UR12, UR8 ;  /* 0x0000000c2e1f72a4 */ /* 0x000fc4000f8e0208 */
[----:B------:R-:W-:Y:S01]  /*26b0*/  UIADD3 UR36, UPT, UPT, UR52, UR15, URZ ;  /* 0x0000000f34247290 */ /* 0x000fe2000fffe0ff */
[----:B------:R-:W-:-:S11]  /*26c0*/  UMOV UR11, UR25 ;  /* 0x00000019000b7c82 */ /* 0x000fd60008000000 */
.L_x_36:
[----:B--2---:R-:W-:Y:S01]  /*26d0*/  @!P3 MOV R3, 0x3000 ;  /* 0x000030000003b802 */ /* 0x004fe20000000f00 */
[----:B------:R-:W-:Y:S01]  /*26e0*/  ULEA UR21, UR11, UR24, 0x3 ;  /* 0x000000180b157291 */ /* 0x000fe2000f8e18ff */
[----:B--23--:R-:W-:Y:S11]  /*26f0*/  @P0 BRA `(.L_x_31) ;  /* 0x0000000000100947 */ /* 0x00cff60003800000 */
[----:B------:R-:W-:Y:S04]  /*2700*/  MOV R4, UR23 ;  /* 0x0000001700047c02 */ /* 0x000fe80008000f00 */
[----:B------:R-:W-:Y:S04]  /*2710*/  SHF.L.U32 R4, R4, 0x1f, RZ ;  /* 0x0000001f04047819 */ /* 0x000fe800000006ff */
[----:B------:R-:W2:Y:S02]  /*2720*/  SYNCS.PHASECHK.TRANS64.TRYWAIT P0, [UR21+0x118], R4 ;  /* 0x00011804ff0075a7 */ /* 0x000ea40008001115 */
[----:B--2---:R-:W-:Y:S05]  /*2730*/  @!P0 BRA `(.L_x_32) ;  /* 0x0000007400748947 */ /* 0x004fea0003800000 */
.L_x_31:
[----:B------:R2:W-:Y:S01]  /*2740*/  @!P3 SYNCS.ARRIVE.TRANS64 RZ, [UR21], R3 ;  /* 0x00000003ffffb9a7 */ /* 0x0005e20008000015 */
[----:B------:R-:W-:Y:S04]  /*2750*/  ULOP3.LUT UR8, UR38, 0x2, URZ, 0xfc, !UPT ;  /* 0x0000000226087892 */ /* 0x000fe8000f8efcff */
[----:B------:R-:W-:Y:S09]  /*2760*/  UISETP.NE.AND UP0, UPT, UR8, 0x2, UPT ;  /* 0x000000020800788c */ /* 0x000ff2000bf05270 */
[----:B------:R-:W-:Y:S05]  /*2770*/  BRA.U UP0, `(.L_x_33) ;  /* 0x0000000100047547 */ /* 0x000fea000b800000 */
[----:B-1-34-:R-:W-:Y:S05]  /*2780*/  BPT.TRAP 0x1 ;  /* 0x000000040000795c */ /* 0x01afea0000300000 */
.L_x_33:
[----:B------:R-:W-:Y:S04]  /*2790*/  BSSY.RECONVERGENT B0, `(.L_x_34) ;  /* 0x0000003000007945 */ /* 0x000fe80003800200 */
[----:B------:R-:W-:Y:S05]  /*27a0*/  @P2 BRA `(.L_x_35) ;  /* 0x0000000000042947 */ /* 0x000fea0003800000 */
[----:B-1-34-:R-:W-:Y:S05]  /*27b0*/  BPT.TRAP 0x1 ;  /* 0x000000040000795c */ /* 0x01afea0000300000 */
.L_x_35:
[----:B-1-34-:R-:W-:Y:S05]  /*27c0*/  BSYNC.RECONVERGENT B0 ;  /* 0x0000000000007941 */ /* 0x01afea0003800200 */
.L_x_34:
        /* <DEDUP_REMOVED lines=10> */
[----:B------:R-:W-:Y:S01]  /*2870*/  MOV R0, UR23 ;  /* 0x0000001700007c02 */ /* 0x000fe20008000f00 */
[----:B------:R-:W-:Y:S02]  /*2880*/  ULEA UR32, UR11, UR24, 0xc ;  /* 0x000000180b207291 */ /* 0x000fe4000f8e60ff */
[----:B------:R-:W-:Y:S01]  /*2890*/  ULEA UR22, UR11, UR24, 0xb ;  /* 0x000000180b167291 */ /* 0x000fe2000f8e58ff */
[----:B------:R-:W-:Y:S01]  /*28a0*/  SHF.L.U32 R0, R0, 0x1f, RZ ;  /* 0x0000001f00007819 */ /* 0x000fe200000006ff */
[----:B------:R-:W-:Y:S02]  /*28b0*/  ULOP3.LUT UR33, UR21, 0xfefffff8, URZ, 0xc0, !UPT ;  /* 0xfefffff815217892 */ /* 0x000fe4000f8ec0ff */
[----:B------:R-:W-:Y:S01]  /*28c0*/  UIADD3.X UR29, UPT, UPT, URZ, UR43, URZ, UP1, !UPT ;  /* 0x0000002bff1d7290 */ /* 0x000fe20008ffe4ff */
[----:B------:R1:W3:Y:S01]  /*28d0*/  SYNCS.PHASECHK.TRANS64.TRYWAIT P0, [UR8+0x118], R0 ;  /* 0x00011800ff0075a7 */ /* 0x0002e20008001108 */
[----:B------:R-:W-:Y:S02]  /*28e0*/  UIMAD.WIDE.U32 UR8, UR35, UR16, URZ ;  /* 0x00000010230872a5 */ /* 0x000fe4000f8e00ff */
[----:B------:R-:W-:Y:S02]  /*28f0*/  UIADD3 UR32, UPT, UPT, UR32, 0x3400, URZ ;  /* 0x0000340020207890 */ /* 0x000fe4000fffe0ff */
        /* <DEDUP_REMOVED lines=11> */
[----:B------:R-:W-:Y:S02]  /*29b0*/  UIADD3.X UR27, UPT, UPT, URZ, UR43, URZ, UP0, !UPT ;  /* 0x0000002bff1b7290 */ /* 0x000fe400087fe4ff */
[----:B------:R-:W-:Y:S01]  /*29c0*/  UIMAD UR9, UR18, UR8, UR9 ;  /* 0x00000008120972a4 */ /* 0x000fe2000f8e0209 */
[----:B------:R-:W-:Y:S01]  /*29d0*/  UMOV UR40, 0x0 ;  /* 0x0000000000287882 */ /* 0x000fe20000000000 */
[----:B------:R-:W-:Y:S01]  /*29e0*/  UMOV UR41, 0x10000000 ;  /* 0x1000000000297882 */ /* 0x000fe20000000000 */
[----:B------:R-:W-:Y:S01]  /*29f0*/  UIADD3 UR8, UPT, UPT, UR22, 0x26400, URZ ;  /* 0x0002640016087890 */ /* 0x000fe2000fffe0ff */
[----:B------:R-:W-:Y:S01]  /*2a00*/  UTMALDG.2D.2CTA [UR32], [UR28], desc[UR40] ;  /* 0x000028201c0075b4 */ /* 0x000fe20008209000 */
[----:B------:R-:W-:Y:S02]  /*2a10*/  UIMAD UR12, UR9, UR7, UR5 ;  /* 0x00000007090c72a4 */ /* 0x000fe4000f8e0205 */
[----:B------:R-:W-:Y:S01]  /*2a20*/  UPRMT UR21, UR21, 0x5410, URZ ;  /* 0x0000541015157896 */ /* 0x000fe200080000ff */
[----:B------:R-:W-:Y:S01]  /*2a30*/  UMOV UR9, UR33 ;  /* 0x0000002100097c82 */ /* 0x000fe20008000000 */
[----:B------:R-:W-:Y:S04]  /*2a40*/  UIADD3 UR15, UPT, UPT, UR15, 0x1, URZ ;  /* 0x000000010f0f7890 */ /* 0x000fe8000fffe0ff */
[----:B------:R-:W-:Y:S03]  /*2a50*/  UISETP.NE.AND UP0, UPT, UR15, UR36, UPT ;  /* 0x000000240f00728c */ /* 0x000fe6000bf05270 */
[----:B------:R4:W-:Y:S02]  /*2a60*/  UTMALDG.4D.IM2COL.2CTA [UR8], [UR26], UR21, desc[UR40] ;  /* 0x000028081a0073b4 */ /* 0x0009e40008259015 */
[----:B----4-:R-:W-:Y:S04]  /*2a70*/  UMOV UR11, UR25 ;  /* 0x00000019000b7c82 */ /* 0x010fe80008000000 */
[----:B-1----:R-:W-:Y:S05]  /*2a80*/  BRA.U UP0, `(.L_x_36) ;  /* 0xfffffffd00107547 */ /* 0x002fea000b83ffff */
.L_x_30:
[----:B--2---:R-:W-:Y:S01]  /*2a90*/  SHF.L.U32 R3, R2, 0x1f, RZ ;  /* 0x0000001f02037819 */ /* 0x004fe200000006ff */
[----:B------:R-:W-:-:S03]  /*2aa0*/  NOP ;  /* 0x0000000000007918 */ /* 0x000fc60000000000 */
[----:B---3--:R-:W2:Y:S02]  /*2ab0*/  SYNCS.PHASECHK.TRANS64.TRYWAIT P0, [UR24+0x270], R3 ;  /* 0x00027003ff0075a7 */ /* 0x008ea40008001118 */
[----:B--2---:R-:W-:Y:S05]  /*2ac0*/  @!P0 BRA `(.L_x_37) ;  /* 0x0000007000a88947 */ /* 0x004fea0003800000 */
.L_x_161:
[----:B------:R-:W2:Y:S01]  /*2ad0*/  LDS.128 R4, [UR24+0x2b0] ;  /* 0x0002b018ff047984 */ /* 0x000ea20008000c00 */
[----:B------:R-:W-:Y:S02]  /*2ae0*/  UIADD3 UR4, UPT, UPT, UR24, 0x278, URZ ;  /* 0x0000027818047890 */ /* 0x000fe4000fffe0ff */
[----:B------:R-:W-:Y:S01]  /*2af0*/  UISETP.GE.AND UP0, UPT, UR39, 0x1, UPT ;  /* 0x000000012700788c */ /* 0x000fe2000bf06270 */
[----:B------:R-:W-:Y:S01]  /*2b00*/  @!PT LDS RZ, [RZ] ;  /* 0x00000000fffff984 */ /* 0x000fe20000000800 */
[----:B------:R-:W-:Y:S01]  /*2b10*/  @!PT LDS RZ, [RZ] ;  /* 0x00000000fffff984 */ /* 0x000fe20000000800 */
[----:B------:R-:W-:Y:S01]  /*2b20*/  @!PT LDS RZ, [RZ] ;  /* 0x00000000fffff984 */ /* 0x000fe20000000800 */
[----:B------:R-:W-:Y:S01]  /*2b30*/  @!PT LDS RZ, [RZ] ;  /* 0x00000000fffff984 */ /* 0x000fe20000000800 */
[----:B------:R3:W-:Y:S06]  /*2b40*/  MEMBAR.ALL.CTA ;  /* 0x0000000000007992 */ /* 0x0007ec0000008000 */
[----:B---3--:R-:W3:Y:S01]  /*2b50*/  FENCE.VIEW.ASYNC.S ;  /* 0x00000000000073c6 */ /* 0x008ee20000000000 */
[----:B------:R-:W-:-:S09]  /*2b60*/  UPRMT UR4, URZ, 0x654, UR4 ;  /* 0x00000654ff047896 */ /* 0x000fd20008000004 */
[----:B---3--:R-:W-:Y:S01]  /*2b70*/  SYNCS.ARRIVE.TRANS64.RED.A1T0 RZ, [UR4], RZ ;  /* 0x000000ffffff79a7 */ /* 0x008fe20008100404 */
[----:B--2---:R-:W-:-:S13]  /*2b80*/  LOP3.LUT P0, RZ, R6, 0x1, RZ, 0xc0, !PT ;  /* 0x0000000106ff7812 */ /* 0x004fda000780c0ff */
[----:B------:R-:W-:Y:S01]  /*2b90*/  VOTEU.ANY UP1, P0 ;  /* 0x0000000000ff7886 */ /* 0x000fe20000020100 */
[----:B------:R-:W-:-:S13]  /*2ba0*/  PLOP3.LUT P0, PT, PT, PT, UP1, 0x80, 0x8 ;  /* 0x000000000008781c */ /* 0x000fda0003f0f018 */
[----:B-1----:R-:W-:Y:S02]  /*2bb0*/  @P0 MOV R0, R4 ;  /* 0x0000000400000202 */ /* 0x002fe40000000f00 */
[----:B------:R-:W-:Y:S02]  /*2bc0*/  @P0 LOP3.LUT R4, R5, 0xffff, RZ, 0xc0, !PT ;  /* 0x0000ffff05040812 */ /* 0x000fe400078ec0ff */
[----:B------:R-:W-:Y:S02]  /*2bd0*/  @P0 R2UR UR6, R0 ;  /* 0x00000000000602ca */ /* 0x000fe400000e0000 */
[----:B------:R-:W-:-:S11]  /*2be0*/  @P0 R2UR UR5, R4 ;  /* 0x00000000040502ca */ /* 0x000fd600000e0000 */
[----:B------:R-:W-:Y:S02]  /*2bf0*/  @UP1 UMOV UR45, UR6 ;  /* 0x00000006002d1c82 */ /* 0x000fe40008000000 */
[----:B------:R-:W-:Y:S01]  /*2c00*/  @UP1 UMOV UR44, UR5 ;  /* 0x00000005002c1c82 */ /* 0x000fe20008000000 */
[----:B------:R-:W-:Y:S05]  /*2c10*/  BRA.U !UP0, `(.L_x_38) ;  /* 0x0000000108d47547 */ /* 0x000fea000b800000 */
[----:B------:R-:W1:Y:S01]  /*2c20*/  LDCU.128 UR16, c[0x0][0xb10] ;  /* 0x00016200ff1077ac */ /* 0x000e620008000c00 */
[----:B------:R-:W2:Y:S01]  /*2c30*/  LDCU UR21, c[0x0][0xb20] ;  /* 0x00016400ff1577ac */ /* 0x000ea20008000800 */
[----:B------:R-:W3:Y:S01]  /*2c40*/  LDCU UR20, c[0x0][0xb0c] ;  /* 0x00016180ff1477ac */ /* 0x000ee20008000800 */
[----:B------:R-:W4:Y:S01]  /*2c50*/  LDCU.64 UR8, c[0x0][0xb28] ;  /* 0x00016500ff0877ac */ /* 0x000f220008000a00 */
[----:B------:R-:W-:Y:S02]  /*2c60*/  UISETP.NE.AND UP3, UPT, UR39, 0x1, UPT ;  /* 0x000000012700788c */ /* 0x000fe4000bf65270 */
[----:B-1----:R-:W-:Y:S02]  /*2c70*/  UIMAD.WIDE.U32 UR4, UR48, UR19, URZ ;  /* 0x00000013300472a5 */ /* 0x002fe4000f8e00ff */
[----:B------:R-:W-:Y:S02]  /*2c80*/  UIMAD.WIDE.U32 UR6, UR49, UR16, URZ ;  /* 0x00000010310672a5 */ /* 0x000fe4000f8e00ff */
[----:B------:R-:W-:-:S02]  /*2c90*/  UISETP.NE.AND UP0, UPT, UR18, 0x1, UPT ;  /* 0x000000011200788c */ /* 0x000fc4000bf05270 */
[----:B------:R-:W-:Y:S01]  /*2ca0*/  UIMAD.WIDE.U32 UR12, UR44, UR19, URZ ;  /* 0x000000132c0c72a5 */ /* 0x000fe2000f8e00ff */
[----:B------:R-:W-:Y:S01]  /*2cb0*/  UMOV UR4, UR5 ;  /* 0x0000000500047c82 */ /* 0x000fe20008000000 */
[----:B---3--:R-:W-:Y:S02]  /*2cc0*/  UISETP.NE.AND UP2, UPT, UR20, 0x1, UPT ;  /* 0x000000011400788c */ /* 0x008fe4000bf45270 */
[----:B--2---:R-:W-:Y:S02]  /*2cd0*/  USHF.R.U32.HI UR5, URZ, UR21, UR4 ;  /* 0x00000015ff057299 */ /* 0x004fe40008011604 */
[----:B------:R-:W-:Y:S01]  /*2ce0*/  UIMAD.WIDE.U32 UR14, UR45, UR16, URZ ;  /* 0x000000102d0e72a5 */ /* 0x000fe2000f8e00ff */
[----:B------:R-:W-:Y:S01]  /*2cf0*/  UMOV UR4, UR7 ;  /* 0x0000000700047c82 */ /* 0x000fe20008000000 */
[----:B------:R-:W-:Y:S02]  /*2d00*/  USEL UR5, UR48, UR5, !UP0 ;  /* 0x0000000530057287 */ /* 0x000fe4000c000000 */
[----:B------:R-:W-:-:S02]  /*2d10*/  USHF.R.U32.HI UR4, URZ, UR17, UR4 ;  /* 0x00000011ff047299 */ /* 0x000fc40008011604 */
[----:B----4-:R-:W-:Y:S02]  /*2d20*/  UIMAD.WIDE.U32 UR10, UR5, UR8, URZ ;  /* 0x00000008050a72a5 */ /* 0x010fe4000f8e00ff */
[----:B------:R-:W-:Y:S01]  /*2d30*/  USEL UR6, UR49, UR4, !UP2 ;  /* 0x0000000431067287 */ /* 0x000fe2000d000000 */
[----:B------:R-:W-:Y:S02]  /*2d40*/  UMOV UR14, UR15 ;  /* 0x0000000f000e7c82 */ /* 0x000fe40008000000 */
[----:B------:R-:W-:Y:S01]  /*2d50*/  UMOV UR4, UR13 ;  /* 0x0000000d00047c82 */ /* 0x000fe20008000000 */
[----:B------:R-:W-:Y:S01]  /*2d60*/  UIMAD.WIDE.U32 UR12, UR6, UR8, URZ ;  /* 0x00000008060c72a5 */ /* 0x000fe2000f8e00ff */
[----:B------:R-:W-:Y:S01]  /*2d70*/  UMOV UR10, UR11 ;  /* 0x0000000b000a7c82 */ /* 0x000fe20008000000 */
[----:B------:R-:W-:Y:S02]  /*2d80*/  USHF.R.U32.HI UR4, URZ, UR21, UR4 ;  /* 0x00000015ff047299 */ /* 0x000fe40008011604 */
[----:B------:R-:W-:-:S03]  /*2d90*/  @UP3 USHF.R.U32.HI UR5, URZ, UR9, UR10 ;  /* 0x00000009ff053299 */ /* 0x000fc6000801160a */
[----:B------:R-:W-:Y:S01]  /*2da0*/  UMOV UR12, UR13 ;  /* 0x0000000d000c7c82 */ /* 0x000fe20008000000 */
[----:B------:R-:W-:Y:S02]  /*2db0*/  USHF.R.U32.HI UR17, URZ, UR17, UR14 ;  /* 0x00000011ff117299 */ /* 0x000fe4000801160e */
[----:B------:R-:W-:Y:S02]  /*2dc0*/  USEL UR4, UR44, UR4, !UP0 ;  /* 0x000000042c047287 */ /* 0x000fe4000c000000 */
[----:B------:R-:W-:Y:S02]  /*2dd0*/  @UP3 USHF.R.U32.HI UR6, URZ, UR9, UR12 ;  /* 0x00000009ff063299 */ /* 0x000fe4000801160c */
[----:B------:R-:W-:Y:S02]  /*2de0*/  UIMAD UR7, UR39, UR5, URZ ;  /* 0x00000005270772a4 */ /* 0x000fe4000f8e02ff */
[----:B------:R-:W-:Y:S02]  /*2df0*/  USEL UR5, UR45, UR17, !UP2 ;  /* 0x000000112d057287 */ /* 0x000fe4000d000000 */
[----:B------:R-:W-:-:S02]  /*2e00*/  UIMAD UR12, UR39, UR6, URZ ;  /* 0x00000006270c72a4 */ /* 0x000fc4000f8e02ff */
[----:B------:R-:W-:Y:S02]  /*2e10*/  UISETP.GE.AND UP0, UPT, UR4, UR7, UPT ;  /* 0x000000070400728c */ /* 0x000fe4000bf06270 */
[----:B------:R-:W-:Y:S02]  /*2e20*/  UIMAD.WIDE.U32 UR10, UR4, UR8, URZ ;  /* 0x00000008040a72a5 */ /* 0x000fe4000f8e00ff */
[----:B------:R-:W-:Y:S02]  /*2e30*/  UISETP.GE.OR UP0, UPT, UR5, UR12, UP0 ;  /* 0x0000000c0500728c */ /* 0x000fe40008706670 */
[----:B------:R-:W-:Y:S02]  /*2e40*/  UIMAD.WIDE.U32 UR12, UR5, UR8, URZ ;  /* 0x00000008050c72a5 */ /* 0x000fe4000f8e00ff */
[----:B------:R-:W-:Y:S01]  /*2e50*/  UIADD3 UR10, UPT, UPT, -UR4, URZ, URZ ;  /* 0x000000ff040a7290 */ /* 0x000fe2000fffe1ff */
[----:B------:R-:W-:Y:S01]  /*2e60*/  UMOV UR8, UR11 ;  /* 0x0000000b00087c82 */ /* 0x000fe20008000000 */
[----:B------:R-:W-:-:S02]  /*2e70*/  UIADD3 UR11, UPT, UPT, -UR5, URZ, URZ ;  /* 0x000000ff050b7290 */ /* 0x000fc4000fffe1ff */
[----:B------:R-:W-:-:S03]  /*2e80*/  USHF.R.U32.HI UR8, URZ, UR9, UR8 ;  /* 0x00000009ff087299 */ /* 0x000fc60008011608 */
[----:B------:R-:W-:Y:S01]  /*2e90*/  @!UP0 UMOV UR7, UR13 ;  /* 0x0000000d00078c82 */ /* 0x000fe20008000000 */
[----:B------:R-:W-:Y:S02]  /*2ea0*/  UIMAD UR10, UR18, UR10, UR44 ;  /* 0x0000000a120a72a4 */ /* 0x000fe4000f8e022c */
[----:B------:R-:W-:Y:S02]  /*2eb0*/  USEL UR8, UR4, UR8, !UP3 ;  /* 0x0000000804087287 */ /* 0x000fe4000d800000 */
[----:B------:R-:W-:Y:S02]  /*2ec0*/  @!UP0 USHF.R.U32.HI UR7, URZ, UR9, UR7 ;  /* 0x00000009ff078299 */ /* 0x000fe40008011607 */
[----:B------:R-:W-:Y:S02]  /*2ed0*/  UIADD3 UR9, UPT, UPT, -UR8, URZ, URZ ;  /* 0x000000ff08097290 */ /* 0x000fe4000fffe1ff */
[----:B------:R-:W-:Y:S02]  /*2ee0*/  @!UP0 USEL UR7, UR5, UR7, !UP3 ;  /* 0x0000000705078287 */ /* 0x000fe4000d800000 */
[----:B------:R-:W-:-:S02]  /*2ef0*/  UIMAD UR9, UR39, UR9, UR4 ;  /* 0x00000009270972a4 */ /* 0x000fc4000f8e0204 */
[----:B------:R-:W-:Y:S02]  /*2f00*/  @!UP0 UIADD3 UR8, UPT, UPT, UR8, -UR7, URZ ;  /* 0x8000000708088290 */ /* 0x000fe4000fffe0ff */
[----:B------:R-:W-:Y:S02]  /*2f10*/  @!UP0 UIMAD UR7, UR9, UR6, UR7 ;  /* 0x00000006090782a4 */ /* 0x000fe4000f8e0207 */
[----:B------:R-:W-:Y:S02]  /*2f20*/  @!UP0 UIMAD UR4, UR39, UR8, UR5 ;  /* 0x00000008270482a4 */ /* 0x000fe4000f8e0205 */
[----:B------:R-:W-:Y:S02]  /*2f30*/  UIMAD UR6, UR20, UR11, UR45 ;  /* 0x0000000b140672a4 */ /* 0x000fe4000f8e022d */
[----:B------:R-:W-:Y:S01]  /*2f40*/  UIMAD UR44, UR4, UR18, UR10 ;  /* 0x00000012042c72a4 */ /* 0x000fe2000f8e020a */
[----:B------:R-:W-:Y:S02]  /*2f50*/  @!UP0 UMOV UR5, UR7 ;  /* 0x0000000700058c82 */ /* 0x000fe40008000000 */
[----:B------:R-:W-:-:S12]  /*2f60*/  UIMAD UR45, UR5, UR20, UR6 ;  /* 0x00000014052d72a4 */ /* 0x000fd8000f8e0206 */
.L_x_38:
[----:B------:R-:W1:Y:S02]  /*2f70*/  LDCU UR4, c[0x0][0xb30] ;  /* 0x00016600ff0477ac */ /* 0x000e640008000800 */
[----:B-1----:R-:W-:-:S09]  /*2f80*/  UISETP.NE.AND UP0, UPT, UR4, 0x1, UPT ;  /* 0x000000010400788c */ /* 0x002fd2000bf05270 */
[----:B------:R-:W-:Y:S05]  /*2f90*/  BRA.U UP0, `(.L_x_39) ;  /* 0x0000000100447547 */ /* 0x000fea000b800000 */
[----:B------:R-:W1:Y:S01]  /*2fa0*/  LDCU.128 UR8, c[0x0][0xb10] ;  /* 0x00016200ff0877ac */ /* 0x000e620008000c00 */
[----:B------:R-:W2:Y:S01]  /*2fb0*/  LDCU UR12, c[0x0][0xb0c] ;  /* 0x00016180ff0c77ac */ /* 0x000ea20008000800 */
[----:B------:R-:W3:Y:S01]  /*2fc0*/  LDCU UR13, c[0x0][0xb20] ;  /* 0x00016400ff0d77ac */ /* 0x000ee20008000800 */
[----:B-1----:R-:W-:Y:S02]  /*2fd0*/  UIMAD.WIDE.U32 UR6, UR45, UR8, URZ ;  /* 0x000000082d0672a5 */ /* 0x002fe4000f8e00ff */
[----:B------:R-:W-:Y:S02]  /*2fe0*/  UIMAD.WIDE.U32 UR4, UR44, UR11, URZ ;  /* 0x0000000b2c0472a5 */ /* 0x000fe4000f8e00ff */
[----:B--2---:R-:W-:Y:S02]  /*2ff0*/  UISETP.NE.AND UP2, UPT, UR12, 0x1, UPT ;  /* 0x000000010c00788c */ /* 0x004fe4000bf45270 */
[----:B------:R-:W-:Y:S01]  /*3000*/  UISETP.NE.AND UP0, UPT, UR10, 0x1, UPT ;  /* 0x000000010a00788c */ /* 0x000fe2000bf05270 */
[----:B------:R-:W-:-:S02]  /*3010*/  UMOV UR6, UR7 ;  /* 0x0000000700067c82 */ /* 0x000fc40008000000 */
[----:B------:R-:W-:Y:S01]  /*3020*/  UMOV UR4, UR5 ;  /* 0x0000000500047c82 */ /* 0x000fe20008000000 */
[----:B------:R-:W-:Y:S02]  /*3030*/  USHF.R.U32.HI UR6, URZ, UR9, UR6 ;  /* 0x00000009ff067299 */ /* 0x000fe40008011606 */
[----:B---3--:R-:W-:Y:S02]  /*3040*/  USHF.R.U32.HI UR4, URZ, UR13, UR4 ;  /* 0x0000000dff047299 */ /* 0x008fe40008011604 */
[----:B------:R-:W-:Y:S02]  /*3050*/  USEL UR5, UR45, UR6, !UP2 ;  /* 0x000000062d057287 */ /* 0x000fe4000d000000 */
[----:B------:R-:W-:-:S04]  /*3060*/  USEL UR4, UR44, UR4, !UP0 ;  /* 0x000000042c047287 */ /* 0x000fc8000c000000 */
[----:B------:R-:W-:Y:S02]  /*3070*/  UIADD3 UR6, UPT, UPT, UR5, -UR4, URZ ;  /* 0x8000000405067290 */ /* 0x000fe4000fffe0ff */
[----:B------:R-:W-:Y:S02]  /*3080*/  UIADD3 UR4, UPT, UPT, -UR5, UR4, URZ ;  /* 0x0000000405047290 */ /* 0x000fe4000fffe1ff */
[----:B------:R-:W-:Y:S02]  /*3090*/  UIMAD UR44, UR6, UR10, UR44 ;  /* 0x0000000a062c72a4 */ /* 0x000fe4000f8e022c */
[----:B------:R-:W-:-:S12]  /*30a0*/  UIMAD UR45, UR4, UR12, UR45 ;  /* 0x0000000c042d72a4 */ /* 0x000fd8000f8e022d */
.L_x_39:
[----:B------:R-:W-:Y:S02]  /*30b0*/  R2UR UR5, R49 ;  /* 0x00000000310572ca */ /* 0x000fe400000e0000 */
[----:B------:R-:W-:Y:S02]  /*30c0*/  R2UR UR4, R48 ;  /* 0x00000000300472ca */ /* 0x000fe400000e0000 */
[----:B------:R-:W-:Y:S02]  /*30d0*/  PLOP3.LUT P1, PT, PT, PT, PT, 0x80, 0x8 ;  /* 0x000000000008781c */ /* 0x000fe40003f2f070 */
[----:B------:R-:W-:-:S07]  /*30e0*/  LOP3.LUT R2, R2, 0x1, RZ, 0x3c, !PT ;  /* 0x0000000102027812 */ /* 0x000fce00078e3cff */
[----:B------:R-:W-:Y:S02]  /*30f0*/  UIADD3 UR21, UPT, UPT, UR45, UR5, URZ ;  /* 0x000000052d157290 */ /* 0x000fe4000fffe0ff */
[----:B------:R-:W-:Y:S01]  /*3100*/  UIADD3 UR19, UPT, UPT, UR44, UR4, URZ ;  /* 0x000000042c137290 */ /* 0x000fe2000fffe0ff */
[----:B------:R-:W-:Y:S11]  /*3110*/  BRA.U UP1, `(.L_x_40) ;  /* 0xffffffe901a47547 */ /* 0x000ff6000b83ffff */
[----:B------:R-:W-:Y:S01]  /*3120*/  UIADD3 UR24, UPT, UPT, UR24, 0x118, URZ ;  /* 0x0000011818187890 */ /* 0x000fe2000fffe0ff */
[----:B------:R-:W-:-:S03]  /*3130*/  MOV R2, UR23 ;  /* 0x0000001700027c02 */ /* 0x000fc60008000f00 */
[----:B------:R-:W-:Y:S01]  /*3140*/  ULEA UR4, UR25, UR24, 0x3 ;  /* 0x0000001819047291 */ /* 0x000fe2000f8e18ff */
[----:B------:R-:W-:-:S08]  /*3150*/  SHF.L.U32 R2, R2, 0x1f, RZ ;  /* 0x0000001f02027819 */ /* 0x000fd000000006ff */
[----:B------:R-:W1:Y:S02]  /*3160*/  SYNCS.PHASECHK.TRANS64.TRYWAIT P0, [UR4], R2 ;  /* 0x00000002ff0075a7 */ /* 0x000e640008001104 */
[----:B-1----:R-:W-:Y:S05]  /*3170*/  @!P0 BRA `(.L_x_41) ;  /* 0x0000006c00148947 */ /* 0x002fea0003800000 */
.L_x_163:
[----:B------:R-:W-:-:S04]  /*3180*/  UIADD3 UR4, UPT, UPT, UR25, 0x1, URZ ;  /* 0x0000000119047890 */ /* 0x000fc8000fffe0ff */
[----:B------:R-:W-:-:S04]  /*3190*/  UISETP.NE.AND UP0, UPT, UR4, 0x23, UPT ;  /* 0x000000230400788c */ /* 0x000fc8000bf05270 */
[----:B------:R-:W-:Y:S02]  /*31a0*/  USEL UR5, URZ, 0x1, UP0 ;  /* 0x00000001ff057887 */ /* 0x000fe40008000000 */
[----:B------:R-:W-:Y:S02]  /*31b0*/  USEL UR4, UR4, URZ, UP0 ;  /* 0x000000ff04047287 */ /* 0x000fe40008000000 */
[----:B------:R-:W-:Y:S02]  /*31c0*/  ULOP3.LUT UR6, UR23, UR5, URZ, 0x3c, !UPT ;  /* 0x0000000517067292 */ /* 0x000fe4000f8e3cff */
[----:B------:R-:W-:-:S04]  /*31d0*/  ULEA UR5, UR4, UR24, 0x3 ;  /* 0x0000001804057291 */ /* 0x000fc8000f8e18ff */
[----:B-1----:R-:W-:-:S04]  /*31e0*/  MOV R2, UR6 ;  /* 0x0000000600027c02 */ /* 0x002fc80008000f00 */
[----:B------:R-:W-:-:S04]  /*31f0*/  SHF.L.U32 R2, R2, 0x1f, RZ ;  /* 0x0000001f02027819 */ /* 0x000fc800000006ff */
[----:B------:R-:W1:Y:S02]  /*3200*/  SYNCS.PHASECHK.TRANS64.TRYWAIT P0, [UR5], R2 ;  /* 0x00000002ff0075a7 */ /* 0x000e640008001105 */
[----:B-1----:R-:W-:Y:S05]  /*3210*/  @!P0 BRA `(.L_x_42) ;  /* 0x0000006c00048947 */ /* 0x002fea0003800000 */
.L_x_165:
        /* <DEDUP_REMOVED lines=10> */
.L_x_167:
        /* <DEDUP_REMOVED lines=10> */
.L_x_169:
        /* <DEDUP_REMOVED lines=10> */
.L_x_171:
        /* <DEDUP_REMOVED lines=10> */
.L_x_173:
        /* <DEDUP_REMOVED lines=10> */
.L_x_175:
        /* <DEDUP_REMOVED lines=10> */
.L_x_177:
        /* <DEDUP_REMOVED lines=10> */
.L_x_179:
        /* <DEDUP_REMOVED lines=10> */
.L_x_181:
        /* <DEDUP_REMOVED lines=10> */
.L_x_183:
        /* <DEDUP_REMOVED lines=10> */
.L_x_185:
        /* <DEDUP_REMOVED lines=10> */
.L_x_187:
        /* <DEDUP_REMOVED lines=10> */
.L_x_189:
        /* <DEDUP_REMOVED lines=10> */
.L_x_191:
        /* <DEDUP_REMOVED lines=10> */
.L_x_193:
        /* <DEDUP_REMOVED lines=10> */
.L_x_195:
        /* <DEDUP_REMOVED lines=10> */
.L_x_197:
        /* <DEDUP_REMOVED lines=10> */
.L_x_199:
        /* <DEDUP_REMOVED lines=10> */
.L_x_201:
        /* <DEDUP_REMOVED lines=10> */
.L_x_203:
        /* <DEDUP_REMOVED lines=10> */
.L_x_205:
        /* <DEDUP_REMOVED lines=10> */
.L_x_207:
        /* <DEDUP_REMOVED lines=10> */
.L_x_209:
        /* <DEDUP_REMOVED lines=10> */
.L_x_211:
        /* <DEDUP_REMOVED lines=10> */
.L_x_213:
        /* <DEDUP_REMOVED lines=10> */
.L_x_215:
        /* <DEDUP_REMOVED lines=10> */
.L_x_217:
        /* <DEDUP_REMOVED lines=10> */
.L_x_219:
        /* <DEDUP_REMOVED lines=10> */
.L_x_221:
        /* <DEDUP_REMOVED lines=10> */
.L_x_223:
        /* <DEDUP_REMOVED lines=10> */
.L_x_225:
        /* <DEDUP_REMOVED lines=10> */
.L_x_227:
        /* <DEDUP_REMOVED lines=10> */
.L_x_229:
[----:B------:R-:W-:-:S04]  /*4620*/  UIADD3 UR4, UPT, UPT, UR4, 0x1, URZ ;  /* 0x0000000104047890 */ /* 0x000fc8000fffe0ff */
[----:B------:R-:W-:-:S04]  /*4630*/  UISETP.NE.AND UP0, UPT, UR4, 0x23, UPT ;  /* 0x000000230400788c */ /* 0x000fc8000bf05270 */
[----:B------:R-:W-:Y:S02]  /*4640*/  USEL UR5, URZ, 0x1, UP0 ;  /* 0x00000001ff057887 */ /* 0x000fe40008000000 */
[----:B------:R-:W-:Y:S02]  /*4650*/  USEL UR4, UR4, URZ, UP0 ;  /* 0x000000ff04047287 */ /* 0x000fe40008000000 */
[----:B------:R-:W-:Y:S02]  /*4660*/  ULOP3.LUT UR5, UR6, UR5, URZ, 0x3c, !UPT ;  /* 0x0000000506057292 */ /* 0x000fe4000f8e3cff */
[----:B------:R-:W-:-:S04]  /*4670*/  ULEA UR4, UR4, UR24, 0x3 ;  /* 0x0000001804047291 */ /* 0x000fc8000f8e18ff */
[----:B-1----:R-:W-:Y:S02]  /*4680*/  IMAD.U32 R2, RZ, RZ, UR5 ;  /* 0x00000005ff027e24 */ /* 0x002fe4000f8e00ff */
[----:B------:R-:W-:-:S03]  /*4690*/  MOV R0, UR4 ;  /* 0x0000000400007c02 */ /* 0x000fc60008000f00 */
[----:B------:R-:W-:-:S07]  /*46a0*/  SHF.L.U32 R2, R2, 0x1f, RZ ;  /* 0x0000001f02027819 */ /* 0x000fce00000006ff */
.L_x_75:
[----:B-1----:R1:W2:Y:S02]  /*46b0*/  SYNCS.PHASECHK.TRANS64.TRYWAIT P0, [R0+URZ], R2 ;  /* 0x00000002000075a7 */ /* 0x0022a400080011ff */
[----:B--2---:R-:W-:Y:S05]  /*46c0*/  @!P0 NANOSLEEP.SYNCS 0x989680 ;  /* 0x009896800000895d */ /* 0x004fea0003900000 */
[----:B------:R-:W2:Y:S02]  /*46d0*/  @!P0 SYNCS.PHASECHK.TRANS64 P0, [R0+URZ], R2 ;  /* 0x00000002000085a7 */ /* 0x000ea400080010ff */
[----:B--2---:R-:W-:Y:S05]  /*46e0*/  @P0 EXIT ;  /* 0x000000000000094d */ /* 0x004fea0003800000 */
[----:B------:R-:W-:Y:S05]  /*46f0*/  BRA `(.L_x_75) ;  /* 0xfffffffc00ec7947 */ /* 0x000fea000383ffff */
.L_x_22:
[----:B------:R-:W2:Y:S02]  /*4700*/  S2UR UR4, SR_CgaCtaId ;  /* 0x00000000000479c3 */ /* 0x000ea40000008800 */
[----:B--2---:R-:W-:-:S04]  /*4710*/  UISETP.NE.AND UP0, UPT, UR4, URZ, UPT ;  /* 0x000000ff0400728c */ /* 0x004fc8000bf05270 */
[----:B------:R-:W-:-:S09]  /*4720*/  UISETP.NE.OR UP0, UPT, UR18, 0x1, UP0 ;  /* 0x000000011200788c */ /* 0x000fd20008705670 */
[----:B------:R-:W-:Y:S05]  /*4730*/  BRA.U UP0, `(.L_x_76) ;  /* 0x0000000100b47547 */ /* 0x000fea000b800000 */
[----:B------:R-:W2:Y:S01]  /*4740*/  S2UR UR5, SR_CgaCtaId ;  /* 0x00000000000579c3 */ /* 0x000ea20000008800 */
[----:B------:R-:W-:Y:S01]  /*4750*/  UMOV UR4, 0x400 ;  /* 0x0000040000047882 */ /* 0x000fe20000000000 */
[----:B------:R-:W-:Y:S01]  /*4760*/  HFMA2 R2, -RZ, RZ, 0, 5.9604644775390625e-08 ;  /* 0x00000001ff027431 */ /* 0x000fe200000001ff */
[----:B------:R-:W-:Y:S01]  /*4770*/  ISETP.GE.U32.AND P0, PT, R3, 0x2, PT ;  /* 0x000000020300780c */ /* 0x000fe20003f06070 */
[----:B------:R-:W-:Y:S01]  /*4780*/  IMAD.MOV.U32 R8, RZ, RZ, RZ ;  /* 0x000000ffff087224 */ /* 0x000fe200078e00ff */
[----:B--2---:R-:W-:-:S04]  /*4790*/  ULEA UR4, UR5, UR4, 0x18 ;  /* 0x0000000405047291 */ /* 0x004fc8000f8ec0ff */
[----:B------:R-:W-:Y:S02]  /*47a0*/  UIADD3 UR5, UPT, UPT, UR4, 0x278, URZ ;  /* 0x0000027804057890 */ /* 0x000fe4000fffe0ff */
[----:B------:R-:W-:Y:S02]  /*47b0*/  UIADD3 UR8, UPT, UPT, UR4, 0x270, URZ ;  /* 0x0000027004087890 */ /* 0x000fe4000fffe0ff */
[----:B------:R-:W-:-:S12]  /*47c0*/  UPRMT UR5, URZ, 0x654, UR5 ;  /* 0x00000654ff057896 */ /* 0x000fd80008000005 */
.L_x_79:
[----:B------:R-:W-:Y:S01]  /*47d0*/  SHF.L.U32 R6, R2, 0x1f, RZ ;  /* 0x0000001f02067819 */ /* 0x000fe200000006ff */
[----:B------:R-:W-:Y:S02]  /*47e0*/  IMAD.U32 R4, RZ, RZ, UR8 ;  /* 0x00000008ff047e24 */ /* 0x000fe4000f8e00ff */
[----:B------:R-:W-:Y:S01]  /*47f0*/  @!P0 IMAD.MOV.U32 R5, RZ, RZ, 0x10 ;  /* 0x00000010ff058424 */ /* 0x000fe200078e00ff */
[----:B------:R-:W2:Y:S02]  /*4800*/  SYNCS.PHASECHK.TRANS64.TRYWAIT P1, [UR4+0x278], R6 ;  /* 0x00027806ff0075a7 */ /* 0x000ea40008021104 */
[----:B------:R-:W-:-:S04]  /*4810*/  PRMT R4, R3, 0x654, R4 ;  /* 0x0000065403047816 */ /* 0x000fc80000000004 */
[----:B------:R-:W-:Y:S01]  /*4820*/  SEL R0, R4, R0, !P0 ;  /* 0x0000000004007207 */ /* 0x000fe20004000000 */
[----:B--2---:R-:W-:Y:S06]  /*4830*/  @!P1 BRA `(.L_x_77) ;  /* 0x0000006000949947 */ /* 0x004fec0003800000 */
.L_x_231:
[----:B------:R-:W-:Y:S01]  /*4840*/  UIADD3 UR6, UPT, UPT, UR4, 0x2b0, URZ ;  /* 0x000002b004067890 */ /* 0x000fe2000fffe0ff */
[----:B------:R3:W-:Y:S01]  /*4850*/  @!P0 SYNCS.ARRIVE.TRANS64.RED RZ, [R0+URZ], R5 ;  /* 0x0000000500ff89a7 */ /* 0x0007e200080004ff */
[----:B------:R-:W-:Y:S01]  /*4860*/  UIADD3 UR7, UPT, UPT, UR4, 0x270, URZ ;  /* 0x0000027004077890 */ /* 0x000fe2000fffe0ff */
[----:B------:R-:W-:-:S08]  /*4870*/  LOP3.LUT R2, R2, 0x1, RZ, 0x3c, !PT ;  /* 0x0000000102027812 */ /* 0x000fd000078e3cff */
[----:B------:R-:W-:Y:S06]  /*4880*/  UGETNEXTWORKID.BROADCAST [UR6], [UR7] ;  /* 0x00000000060073ca */ /* 0x000fec0008000100 */
[----:B---3--:R-:W-:-:S04]  /*4890*/  SHF.L.U32 R5, R8, 0x1f, RZ ;  /* 0x0000001f08057819 */ /* 0x008fc800000006ff */
[----:B------:R-:W3:Y:S02]  /*48a0*/  SYNCS.PHASECHK.TRANS64.TRYWAIT P1, [UR4+0x270], R5 ;  /* 0x00027005ff0075a7 */ /* 0x000ee40008021104 */
[----:B---3--:R-:W-:Y:S05]  /*48b0*/  @!P1 BRA `(.L_x_78) ;  /* 0x00000060008c9947 */ /* 0x008fea0003800000 */
.L_x_233:
[----:B--2---:R-:W2:Y:S01]  /*48c0*/  LDS.128 R4, [UR4+0x2b0] ;  /* 0x0002b004ff047984 */ /* 0x004ea20008000c00 */
[----:B------:R-:W-:Y:S01]  /*48d0*/  LOP3.LUT R8, R8, 0x1, RZ, 0x3c, !PT ;  /* 0x0000000108087812 */ /* 0x000fe200078e3cff */
[----:B------:R-:W-:Y:S01]  /*48e0*/  @!PT LDS RZ, [RZ] ;  /* 0x00000000fffff984 */ /* 0x000fe20000000800 */
[----:B------:R-:W-:Y:S01]  /*48f0*/  @!PT LDS RZ, [RZ] ;  /* 0x00000000fffff984 */ /* 0x000fe20000000800 */
[----:B------:R-:W-:Y:S01]  /*4900*/  @!PT LDS RZ, [RZ] ;  /* 0x00000000fffff984 */ /* 0x000fe20000000800 */
[----:B------:R-:W-:Y:S01]  /*4910*/  @!PT LDS RZ, [RZ] ;  /* 0x00000000fffff984 */ /* 0x000fe20000000800 */
[----:B------:R3:W-:Y:S06]  /*4920*/  MEMBAR.ALL.CTA ;  /* 0x0000000000007992 */ /* 0x0007ec0000008000 */
[----:B---3--:R-:W3:Y:S02]  /*4930*/  FENCE.VIEW.ASYNC.S ;  /* 0x00000000000073c6 */ /* 0x008ee40000000000 */
[----:B---3--:R-:W-:Y:S01]  /*4940*/  SYNCS.ARRIVE.TRANS64.RED.A1T0 RZ, [UR5], RZ ;  /* 0x000000ffffff79a7 */ /* 0x008fe20008100405 */
[----:B--2---:R-:W-:-:S13]  /*4950*/  LOP3.LUT P1, RZ, R6, 0x1, RZ, 0xc0, !PT ;  /* 0x0000000106ff7812 */ /* 0x004fda000782c0ff */
[----:B------:R-:W-:Y:S05]  /*4960*/  @P1 BRA `(.L_x_79) ;  /* 0xfffffffc00981947 */ /* 0x000fea000383ffff */
[----:B------:R-:W-:-:S04]  /*4970*/  SHF.L.U32 R0, R2, 0x1f, RZ ;  /* 0x0000001f02007819 */ /* 0x000fc800000006ff */
[----:B------:R-:W2:Y:S02]  /*4980*/  SYNCS.PHASECHK.TRANS64 P0, [UR4+0x278], R0 ;  /* 0x00027800ff0075a7 */ /* 0x000ea40008001004 */
[----:B-12---:R-:W-:Y:S05]  /*4990*/  @P0 EXIT ;  /* 0x000000000000094d */ /* 0x006fea0003800000 */
[----:B------:R-:W-:-:S07]  /*49a0*/  MOV R0, UR4 ;  /* 0x0000000400007c02 */ /* 0x000fce0008000f00 */
.L_x_80:
[----:B-1----:R-:W-:-:S04]  /*49b0*/  SHF.L.U32 R3, R2, 0x1f, RZ ;  /* 0x0000001f02037819 */ /* 0x002fc800000006ff */
[----:B------:R1:W2:Y:S03]  /*49c0*/  SYNCS.PHASECHK.TRANS64.TRYWAIT P0, [R0+URZ+0x278], R3 ;  /* 0x00027803000075a7 */ /* 0x0002a600080011ff */
[----:B--2---:R-:W-:Y:S05]  /*49d0*/  @!P0 NANOSLEEP.SYNCS 0x989680 ;  /* 0x009896800000895d */ /* 0x004fea0003900000 */
[----:B------:R-:W2:Y:S02]  /*49e0*/  @!P0 SYNCS.PHASECHK.TRANS64 P0, [R0+URZ+0x278], R3 ;  /* 0x00027803000085a7 */ /* 0x000ea400080010ff */
[----:B--2---:R-:W-:Y:S05]  /*49f0*/  @P0 EXIT ;  /* 0x000000000000094d */ /* 0x004fea0003800000 */
[----:B------:R-:W-:Y:S05]  /*4a00*/  BRA `(.L_x_80) ;  /* 0xfffffffc00e87947 */ /* 0x000fea000383ffff */
.L_x_76:
[----:B------:R-:W-:Y:S05]  /*4a10*/  BRA.U UP4, `(.L_x_81) ;  /* 0x00000011045c7547 */ /* 0x000fea000b800000 */
[----:B------:R-:W2:Y:S01]  /*4a20*/  S2UR UR4, SR_CgaCtaId ;  /* 0x00000000000479c3 */ /* 0x000ea20000008800 */
[----:B------:R-:W-:Y:S01]  /*4a30*/  UMOV UR5, 0x40 ;  /* 0x0000004000057882 */ /* 0x000fe20000000000 */
[----:B------:R-:W-:Y:S01]  /*4a40*/  NOP ;  /* 0x0000000000007918 */ /* 0x000fe20000000000 */
[----:B------:R-:W-:Y:S01]  /*4a50*/  UMOV UR6, 0x400 ;  /* 0x0000040000067882 */ /* 0x000fe20000000000 */
[----:B--2---:R-:W-:Y:S02]  /*4a60*/  ULEA UR5, UR4, UR5, 0x18 ;  /* 0x0000000504057291 */ /* 0x004fe4000f8ec0ff */
[----:B------:R-:W-:-:S07]  /*4a70*/  ULEA UR6, UR4, UR6, 0x18 ;  /* 0x0000000604067291 */ /* 0x000fce000f8ec0ff */
[----:B------:R-:W2:Y:S02]  /*4a80*/  LDS.U8 R3, [UR5+0x1c] ;  /* 0x00001c05ff037984 */ /* 0x000ea40008000000 */
[----:B--2---:R-:W-:-:S13]  /*4a90*/  ISETP.NE.AND P0, PT, R3, RZ, PT ;  /* 0x000000ff0300720c */ /* 0x004fda0003f05270 */
[----:B------:R-:W-:Y:S05]  /*4aa0*/  @P0 BRA `(.L_x_82) ;  /* 0x0000000400080947 */ /* 0x000fea0003800000 */
[----:B------:R-:W-:Y:S02]  /*4ab0*/  UISETP.NE.U32.AND UP1, UPT, UR33, 0x1, UPT ;  /* 0x000000012100788c */ /* 0x000fe4000bf25070 */
[----:B------:R-:W-:-:S07]  /*4ac0*/  UIADD3 UR7, UPT, UPT, UR5, 0x8, URZ ;  /* 0x0000000805077890 */ /* 0x000fce000fffe0ff */
[----:B------:R-:W-:Y:S05]  /*4ad0*/  BRA.U !UP1, `(.L_x_83) ;  /* 0x00000001099c7547 */ /* 0x000fea000b800000 */
[----:B------:R-:W-:Y:S01]  /*4ae0*/  ELECT P0, URZ, PT ;  /* 0x0000000000ff782f */ /* 0x000fe20003800000 */
[----:B------:R-:W-:-:S12]  /*4af0*/  BSSY B0, `(.L_x_83) ;  /* 0x0000025000007945 */ /* 0x000fd80003800000 */
[----:B------:R-:W-:Y:S05]  /*4b00*/  @!P0 BRA `(.L_x_84) ;  /* 0x00000000008c8947 */ /* 0x000fea0003800000 */
[----:B------:R-:W-:-:S05]  /*4b10*/  UMOV UR4, 0x10 ;  /* 0x0000001000047882 */ /* 0x000fca0000000000 */
[----:B------:R-:W-:Y:S04]  /*4b20*/  DEPBAR.LE SB2, 0x36 ;  /* 0x0000ad800000791a */ /* 0x000fe80000000000 */
[----:B------:R-:W2:Y:S02]  /*4b30*/  UTCATOMSWS.2CTA.FIND_AND_SET.ALIGN UP0, UR4, UR4 ;  /* 0x00000004000475e3 */ /* 0x000ea40008200800 */
[----:B--2---:R-:W-:Y:S01]  /*4b40*/  MOV R10, UR4 ;  /* 0x00000004000a7c02 */ /* 0x004fe20008000f00 */
[----:B------:R-:W-:Y:S06]  /*4b50*/  BRA.U UP0, `(.L_x_85) ;  /* 0x0000000100187547 */ /* 0x000fec000b800000 */
.L_x_86:
[----:B------:R-:W-:Y:S05]  /*4b60*/  NANOSLEEP 0x64 ;  /* 0x000000640000795d */ /* 0x000fea0003800000 */
[----:B------:R-:W-:-:S05]  /*4b70*/  UMOV UR4, 0x10 ;  /* 0x0000001000047882 */ /* 0x000fca0000000000 */
[----:B------:R-:W-:Y:S04]  /*4b80*/  DEPBAR.LE SB2, 0x36 ;  /* 0x0000ad800000791a */ /* 0x000fe80000000000 */
[----:B------:R-:W2:Y:S02]  /*4b90*/  UTCATOMSWS.2CTA.FIND_AND_SET.ALIGN UP0, UR4, UR4 ;  /* 0x00000004000475e3 */ /* 0x000ea40008200800 */
[----:B--2---:R-:W-:Y:S01]  /*4ba0*/  MOV R10, UR4 ;  /* 0x00000004000a7c02 */ /* 0x004fe20008000f00 */
[----:B------:R-:W-:Y:S05]  /*4bb0*/  BRA.U !UP0, `(.L_x_86) ;  /* 0xfffffffd08e87547 */ /* 0x000fea000b83ffff */
.L_x_85:
[----:B------:R-:W2:Y:S01]  /*4bc0*/  LDS R6, [UR5+0x10] ;  /* 0x00001005ff067984 */ /* 0x000ea20008000800 */
[----:B------:R-:W-:Y:S01]  /*4bd0*/  IMAD.U32 R3, RZ, RZ, UR6 ;  /* 0x00000006ff037e24 */ /* 0x000fe2000f8e00ff */
[----:B------:R-:W-:-:S03]  /*4be0*/  MOV R4, UR32 ;  /* 0x0000002000047c02 */ /* 0x000fc60008000f00 */
[----:B------:R-:W-:Y:S01]  /*4bf0*/  VIADD R3, R3, 0x2c0 ;  /* 0x000002c003037836 */ /* 0x000fe20000000000 */
[----:B--2---:R-:W-:-:S04]  /*4c00*/  SHF.L.U32 R6, R6, 0x1f, RZ ;  /* 0x0000001f06067819 */ /* 0x004fc800000006ff */
[----:B------:R-:W2:Y:S02]  /*4c10*/  SYNCS.PHASECHK.TRANS64.TRYWAIT P0, [UR5+0x8], R6 ;  /* 0x00000806ff0075a7 */ /* 0x000ea40008001105 */
[----:B--2---:R-:W-:Y:S05]  /*4c20*/  @P0 BRA `(.L_x_87) ;  /* 0x0000000000080947 */ /* 0x004fea0003800000 */
[----:B------:R-:W2:Y:S02]  /*4c30*/  SYNCS.PHASECHK.TRANS64.TRYWAIT P0, [UR5+0x8], R6 ;  /* 0x00000806ff0075a7 */ /* 0x000ea40008001105 */
[----:B--2---:R-:W-:Y:S05]  /*4c40*/  @!P0 BRA `(.L_x_88) ;  /* 0x0000005c00c08947 */ /* 0x004fea0003800000 */
.L_x_87:
[----:B------:R-:W-:Y:S01]  /*4c50*/  PRMT R4, R4, 0x654, R3 ;  /* 0x0000065404047816 */ /* 0x000fe20000000003 */
[----:B------:R-:W-:Y:S01]  /*4c60*/  HFMA2 R3, -RZ, RZ, 0, 5.9604644775390625e-08 ;  /* 0x00000001ff037431 */ /* 0x000fe200000001ff */
[----:B------:R-:W-:Y:S01]  /*4c70*/  UPRMT UR4, UR32, 0x654, UR7 ;  /* 0x0000065420047896 */ /* 0x000fe20008000007 */
[----:B------:R-:W-:Y:S02]  /*4c80*/  IMAD.MOV.U32 R8, RZ, RZ, 0xffff ;  /* 0x0000ffffff087424 */ /* 0x000fe400078e00ff */
[----:B--2---:R-:W-:Y:S02]  /*4c90*/  IMAD.MOV.U32 R6, RZ, RZ, 0x4 ;  /* 0x00000004ff067424 */ /* 0x004fe400078e00ff */
[----:B------:R-:W-:Y:S01]  /*4ca0*/  IMAD.SHL.U32 R9, R10, 0x20, RZ ;  /* 0x000000200a097824 */ /* 0x000fe200078e00ff */
[----:B------:R-:W-:Y:S02]  /*4cb0*/  MOV R5, UR4 ;  /* 0x0000000400057c02 */ /* 0x000fe40008000f00 */
[-C--:B------:R-:W-:Y:S01]  /*4cc0*/  SHF.L.U32 R8, R8, R10.reuse, RZ ;  /* 0x0000000a08087219 */ /* 0x080fe200000006ff */
[----:B------:R2:W-:Y:S01]  /*4cd0*/  SYNCS.ARRIVE.TRANS64.RED RZ, [UR4], R6 ;  /* 0x00000006ffff79a7 */ /* 0x0005e20008000404 */
[----:B------:R-:W-:Y:S01]  /*4ce0*/  SHF.L.U32 R7, R3, R10, RZ ;  /* 0x0000000a03077219 */ /* 0x000fe200000006ff */
[----:B------:R2:W-:Y:S04]  /*4cf0*/  STS [UR6+0x2c0], R9 ;  /* 0x0002c009ff007988 */ /* 0x0005e80008000806 */
[----:B------:R2:W-:Y:S04]  /*4d00*/  STAS [R4.64], R10 ;  /* 0x0000000a04007dbd */ /* 0x0005e8000c0008ff */
[----:B------:R2:W-:Y:S04]  /*4d10*/  ATOMS.OR RZ, [UR5+0x14], R8 ;  /* 0x00001408ffff798c */ /* 0x0005e8000b000005 */
[----:B------:R2:W-:Y:S04]  /*4d20*/  ATOMS.OR RZ, [UR5+0x18], R7 ;  /* 0x00001807ffff798c */ /* 0x0005e8000b000005 */
[----:B------:R2:W-:Y:S02]  /*4d30*/  ATOMS.XOR RZ, [UR5+0x10], R3 ;  /* 0x00001003ffff798c */ /* 0x0005e4000b800005 */
.L_x_84:
[----:B-1----:R-:W-:Y:S05]  /*4d40*/  BSYNC B0 ;  /* 0x0000000000007941 */ /* 0x002fea0003800000 */
.L_x_83:
[----:B------:R-:W-:Y:S05]  /*4d50*/  BRA.U UP1, `(.L_x_89) ;  /* 0x00000001016c7547 */ /* 0x000fea000b800000 */
[----:B------:R-:W-:-:S03]  /*4d60*/  UMOV UR4, 0xffffffff ;  /* 0xffffffff00047882 */ /* 0x000fc60000000000 */
[----:B------:R-:W-:Y:S05]  /*4d70*/  BRA.DIV UR4, `(.L_x_90) ;  /* 0x0000005e048c7947 */ /* 0x000fea000b800000 */
[----:B------:R-:W-:-:S13]  /*4d80*/  ELECT P6, URZ, PT ;  /* 0x0000000000ff782f */ /* 0x000fda00038c0000 */
.L_x_236:
[----:B------:R-:W-:Y:S05]  /*4d90*/  @!P6 BRA `(.L_x_89) ;  /* 0x00000000005ce947 */ /* 0x000fea0003800000 */
[----:B--2---:R-:W2:Y:S02]  /*4da0*/  LDS R4, [UR5+0x10] ;  /* 0x00001005ff047984 */ /* 0x004ea40008000800 */
[----:B--2---:R-:W-:-:S04]  /*4db0*/  SHF.L.U32 R4, R4, 0x1f, RZ ;  /* 0x0000001f04047819 */ /* 0x004fc800000006ff */
[----:B------:R-:W2:Y:S02]  /*4dc0*/  SYNCS.PHASECHK.TRANS64.TRYWAIT P0, [UR5+0x8], R4 ;  /* 0x00000804ff0075a7 */ /* 0x000ea40008001105 */
[----:B--2---:R-:W-:Y:S05]  /*4dd0*/  @P0 BRA `(.L_x_91) ;  /* 0x0000000000080947 */ /* 0x004fea0003800000 */
[----:B------:R-:W2:Y:S02]  /*4de0*/  SYNCS.PHASECHK.TRANS64.TRYWAIT P0, [UR5+0x8], R4 ;  /* 0x00000804ff0075a7 */ /* 0x000ea40008001105 */
[----:B--2---:R-:W-:Y:S05]  /*4df0*/  @!P0 BRA `(.L_x_92) ;  /* 0x0000005c008c8947 */ /* 0x004fea0003800000 */
.L_x_91:
[----:B------:R-:W3:Y:S01]  /*4e00*/  LDS R6, [UR6+0x2c0] ;  /* 0x0002c006ff067984 */ /* 0x000ee20008000800 */
[----:B--2---:R-:W-:Y:S02]  /*4e10*/  HFMA2 R3, -RZ, RZ, 0, 5.9604644775390625e-08 ;  /* 0x00000001ff037431 */ /* 0x004fe400000001ff */
[----:B------:R-:W-:Y:S01]  /*4e20*/  IMAD.MOV.U32 R4, RZ, RZ, 0xffff ;  /* 0x0000ffffff047424 */ /* 0x000fe200078e00ff */
[----:B------:R-:W-:Y:S01]  /*4e30*/  UPRMT UR4, UR32, 0x654, UR7 ;  /* 0x0000065420047896 */ /* 0x000fe20008000007 */
[----:B---3--:R-:W-:-:S03]  /*4e40*/  IMAD.SHL.U32 R5, R6, 0x20, RZ ;  /* 0x0000002006057824 */ /* 0x008fc600078e00ff */
[-C--:B------:R-:W-:Y:S02]  /*4e50*/  SHF.L.U32 R4, R4, R6.reuse, RZ ;  /* 0x0000000604047219 */ /* 0x080fe400000006ff */
[----:B------:R-:W-:Y:S01]  /*4e60*/  SHF.L.U32 R6, R3, R6, RZ ;  /* 0x0000000603067219 */ /* 0x000fe200000006ff */
[----:B------:R3:W-:Y:S04]  /*4e70*/  STS [UR6+0x2c0], R5 ;  /* 0x0002c005ff007988 */ /* 0x0007e80008000806 */
[----:B------:R3:W-:Y:S04]  /*4e80*/  ATOMS.OR RZ, [UR5+0x14], R4 ;  /* 0x00001404ffff798c */ /* 0x0007e8000b000005 */
[----:B------:R3:W-:Y:S01]  /*4e90*/  ATOMS.OR RZ, [UR5+0x18], R6 ;  /* 0x00001806ffff798c */ /* 0x0007e2000b000005 */
[----:B------:R-:W-:Y:S03]  /*4ea0*/  SYNCS.ARRIVE.TRANS64.RED.A1T0 RZ, [UR4], RZ ;  /* 0x000000ffffff79a7 */ /* 0x000fe60008100404 */
[----:B------:R3:W-:Y:S01]  /*4eb0*/  ATOMS.XOR RZ, [UR5+0x10], R3 ;  /* 0x00001003ffff798c */ /* 0x0007e2000b800005 */
[----:B------:R-:W-:Y:S05]  /*4ec0*/  BRA `(.L_x_89) ;  /* 0x0000000000107947 */ /* 0x000fea0003800000 */
.L_x_82:
[----:B------:R-:W-:Y:S02]  /*4ed0*/  MOV R3, 0xffffffff ;  /* 0xffffffff00037802 */ /* 0x000fe40000000f00 */
[----:B------:R-:W-:-:S03]  /*4ee0*/  MOV R4, 0x4f10 ;  /* 0x00004f1000047802 */ /* 0x000fc60000000f00 */
[----:B------:R2:W-:Y:S04]  /*4ef0*/  STS [UR6+0x2c0], R3 ;  /* 0x0002c003ff007988 */ /* 0x0005e80008000806 */
[----:B-12--5:R-:W-:Y:S05]  /*4f00*/  CALL.REL.NOINC `($__internal_1_$__cuda_sm10x_tcgen05_guardrail_trap_phase_invalid_during_alloc) ;  /* 0x0000006000c87944 */ /* 0x026fea0003c00000 */
.L_x_89:
[----:B------:R-:W-:Y:S05]  /*4f10*/  WARPSYNC.ALL ;  /* 0x0000000000007948 */ /* 0x000fea0003800000 */
[----:B------:R-:W4:Y:S01]  /*4f20*/  S2UR UR18, SR_CgaCtaId ;  /* 0x00000000001279c3 */ /* 0x000f220000008800 */
[----:B------:R-:W-:Y:S01]  /*4f30*/  UMOV UR4, 0x400 ;  /* 0x0000040000047882 */ /* 0x000fe20000000000 */
[----:B------:R-:W-:-:S06]  /*4f40*/  NOP ;  /* 0x0000000000007918 */ /* 0x000fcc0000000000 */
[----:B------:R-:W-:Y:S06]  /*4f50*/  BAR.ARV 0x6, 0xa0 ;  /* 0x0182800000007b1d */ /* 0x000fec0000002000 */
[----:B------:R-:W1:Y:S01]  /*4f60*/  LDCU UR5, c[0x0][0x390] ;  /* 0x00007200ff0577ac */ /* 0x000e620008000800 */
[----:B------:R-:W-:Y:S01]  /*4f70*/  LOP3.LUT R2, R2, 0xffff, RZ, 0xc0, !PT ;  /* 0x0000ffff02027812 */ /* 0x000fe200078ec0ff */
[----:B--2---:R-:W-:Y:S01]  /*4f80*/  IMAD.MOV.U32 R8, RZ, RZ, 0x1 ;  /* 0x00000001ff087424 */ /* 0x004fe200078e00ff */
[----:B------:R-:W-:Y:S01]  /*4f90*/  LOP3.LUT R0, R0, 0xffff, RZ, 0xc0, !PT ;  /* 0x0000ffff00007812 */ /* 0x000fe200078ec0ff */
[----:B------:R-:W-:Y:S01]  /*4fa0*/  UMOV UR22, URZ ;  /* 0x000000ff00167c82 */ /* 0x000fe20008000000 */
[----:B------:R-:W-:Y:S01]  /*4fb0*/  R2UR UR19, R2 ;  /* 0x00000000021372ca */ /* 0x000fe200000e0000 */
[----:B------:R-:W-:Y:S01]  /*4fc0*/  IMAD.MOV.U32 R2, RZ, RZ, RZ ;  /* 0x000000ffff027224 */ /* 0x000fe200078e00ff */
[----:B------:R-:W-:Y:S01]  /*4fd0*/  R2UR UR30, R0 ;  /* 0x00000000001e72ca */ /* 0x000fe200000e0000 */
[----:B------:R-:W-:Y:S01]  /*4fe0*/  IMAD.MOV.U32 R0, RZ, RZ, RZ ;  /* 0x000000ffff007224 */ /* 0x000fe200078e00ff */
[----:B------:R-:W-:-:S02]  /*4ff0*/  UISETP.NE.AND UP4, UPT, UR33, URZ, UPT ;  /* 0x000000ff2100728c */ /* 0x000fc4000bf85270 */
[----:B----4-:R-:W-:Y:S01]  /*5000*/  ULEA UR18, UR18, UR4, 0x18 ;  /* 0x0000000412127291 */ /* 0x010fe2000f8ec0ff */
[----:B------:R-:W-:Y:S01]  /*5010*/  UMOV UR15, URZ ;  /* 0x000000ff000f7c82 */ /* 0x000fe20008000000 */
[----:B------:R-:W-:Y:S02]  /*5020*/  UMOV UR26, 0x0 ;  /* 0x00000000001a7882 */ /* 0x000fe40000000000 */
[----:B------:R-:W-:Y:S02]  /*5030*/  UIADD3 UR6, UPT, UPT, UR18, 0x3400, URZ ;  /* 0x0000340012067890 */ /* 0x000fe4000fffe0ff */
[----:B------:R-:W-:Y:S02]  /*5040*/  UIADD3 UR7, UPT, UPT, UR18, 0x26400, URZ ;  /* 0x0002640012077890 */ /* 0x000fe4000fffe0ff */
[----:B-1----:R-:W-:Y:S01]  /*5050*/  UIADD3 UR5, UPT, UPT, UR5, 0x1f, URZ ;  /* 0x0000001f05057890 */ /* 0x002fe2000fffe0ff */
[----:B---3--:R-:W1:Y:S01]  /*5060*/  LDS R3, [UR18+0x2c0] ;  /* 0x0002c012ff037984 */ /* 0x008e620008000800 */
[----:B------:R-:W-:-:S02]  /*5070*/  UIADD3 UR29, UPT, UPT, UR18, 0x278, URZ ;  /* 0x00000278121d7890 */ /* 0x000fc4000fffe0ff */
[----:B------:R-:W-:Y:S02]  /*5080*/  USHF.R.S32.HI UR4, URZ, 0x1f, UR5 ;  /* 0x0000001fff047899 */ /* 0x000fe40008011405 */
[----:B------:R-:W-:Y:S02]  /*5090*/  USHF.R.U32.HI UR6, URZ, 0x4, UR6 ;  /* 0x00000004ff067899 */ /* 0x000fe40008011606 */
[----:B------:R-:W-:Y:S02]  /*50a0*/  ULEA.HI UR4, UR4, UR5, URZ, 0x5 ;  /* 0x0000000504047291 */ /* 0x000fe4000f8f28ff */
[----:B------:R-:W-:Y:S02]  /*50b0*/  USHF.R.U32.HI UR7, URZ, 0x4, UR7 ;  /* 0x00000004ff077899 */ /* 0x000fe40008011607 */
[----:B------:R-:W-:Y:S02]  /*50c0*/  USHF.R.S32.HI UR28, URZ, 0x5, UR4 ;  /* 0x00000005ff1c7899 */ /* 0x000fe40008011404 */
[----:B------:R-:W-:-:S02]  /*50d0*/  UPRMT UR29, URZ, 0x654, UR29 ;  /* 0x00000654ff1d7896 */ /* 0x000fc4000800001d */
[----:B------:R-:W-:Y:S02]  /*50e0*/  UISETP.LT.AND UP0, UPT, UR28, 0x1, UPT ;  /* 0x000000011c00788c */ /* 0x000fe4000bf01270 */
[----:B------:R-:W-:Y:S02]  /*50f0*/  ULOP3.LUT UR21, UR6, 0x3fff, URZ, 0xc0, !UPT ;  /* 0x00003fff06157892 */ /* 0x000fe4000f8ec0ff */
[----:B------:R-:W-:Y:S02]  /*5100*/  USEL UR31, UR28, 0x1, !UP0 ;  /* 0x000000011c1f7887 */ /* 0x000fe4000c000000 */
[----:B------:R-:W-:Y:S02]  /*5110*/  ULOP3.LUT UR20, UR7, 0x3fff, URZ, 0xc0, !UPT ;  /* 0x00003fff07147892 */ /* 0x000fe4000f8ec0ff */
[----:B------:R-:W-:Y:S01]  /*5120*/  UIADD3 UR31, UPT, UPT, -UR31, URZ, URZ ;  /* 0x000000ff1f1f7290 */ /* 0x000fe2000fffe1ff */
[----:B------:R-:W-:Y:S01]  /*5130*/  UMOV UR27, 0x8118010 ;  /* 0x08118010001b7882 */ /* 0x000fe20000000000 */
[----:B------:R-:W-:Y:S01]  /*5140*/  UMOV UR24, 0x0 ;  /* 0x0000000000187882 */ /* 0x000fe20000000000 */
[----:B------:R-:W-:Y:S01]  /*5150*/  UMOV UR25, 0x8118010 ;  /* 0x0811801000197882 */ /* 0x000fe20000000000 */
[C---:B-1----:R-:W-:Y:S01]  /*5160*/  VIADD R5, R3.reuse, 0x20 ;  /* 0x0000002003057836 */ /* 0x042fe20000000000 */
[----:B------:R-:W-:-:S04]  /*5170*/  LOP3.LUT R4, R3, 0xffff, RZ, 0xc0, !PT ;  /* 0x0000ffff03047812 */ /* 0x000fc800078ec0ff */
[----:B------:R-:W-:-:S05]  /*5180*/  LOP3.LUT R5, R5, 0xffff, RZ, 0xc0, !PT ;  /* 0x0000ffff05057812 */ /* 0x000fca00078ec0ff */
[----:B------:R1:W-:Y:S02]  /*5190*/  STL.64 [R1], R4 ;  /* 0x0000000401007387 */ /* 0x0003e40000100a00 */
.L_x_101:
[----:B-1----:R-:W-:-:S04]  /*51a0*/  SHF.L.U32 R5, R2, 0x1f, RZ ;  /* 0x0000001f02057819 */ /* 0x002fc800000006ff */
[----:B------:R-:W1:Y:S02]  /*51b0*/  SYNCS.PHASECHK.TRANS64.TRYWAIT P0, [UR18+0x270], R5 ;  /* 0x00027005ff0075a7 */ /* 0x000e640008001112 */
[----:B-1-34-:R-:W-:Y:S05]  /*51c0*/  @!P0 BRA `(.L_x_93) ;  /* 0x0000005800b08947 */ /* 0x01afea0003800000 */
.L_x_238:
[----:B-1----:R-:W1:Y:S01]  /*51d0*/  LDS.128 R4, [UR18+0x2b0] ;  /* 0x0002b012ff047984 */ /* 0x002e620008000c00 */
[----:B------:R-:W-:Y:S01]  /*51e0*/  ULEA UR23, UR22, UR18, 0x3 ;  /* 0x0000001216177291 */ /* 0x000fe2000f8e18ff */
[----:B------:R-:W-:Y:S01]  /*51f0*/  @!PT LDS RZ, [RZ] ;  /* 0x00000000fffff984 */ /* 0x000fe20000000800 */
[----:B------:R-:W-:Y:S01]  /*5200*/  @!PT LDS RZ, [RZ] ;  /* 0x00000000fffff984 */ /* 0x000fe20000000800 */
[----:B------:R-:W-:Y:S01]  /*5210*/  @!PT LDS RZ, [RZ] ;  /* 0x00000000fffff984 */ /* 0x000fe20000000800 */
[----:B------:R-:W-:Y:S01]  /*5220*/  @!PT LDS RZ, [RZ] ;  /* 0x00000000fffff984 */ /* 0x000fe20000000800 */
[----:B------:R2:W-:Y:S06]  /*5230*/  MEMBAR.ALL.CTA ;  /* 0x0000000000007992 */ /* 0x0005ec0000008000 */
[----:B--2---:R-:W2:Y:S02]  /*5240*/  FENCE.VIEW.ASYNC.S ;  /* 0x00000000000073c6 */ /* 0x004ea40000000000 */
[----:B--2---:R-:W-:Y:S01]  /*5250*/  SYNCS.ARRIVE.TRANS64.RED.A1T0 RZ, [UR29], RZ ;  /* 0x000000ffffff79a7 */ /* 0x004fe2000810041d */
[----:B-1----:R-:W-:Y:S01]  /*5260*/  LOP3.LUT P2, RZ, R6, 0x1, RZ, 0xc0, !PT ;  /* 0x0000000106ff7812 */ /* 0x002fe2000784c0ff */
[----:B------:R-:W-:-:S12]  /*5270*/  BRA.U UP4, `(.L_x_94) ;  /* 0x00000001040c7547 */ /* 0x000fd8000b800000 */
[----:B------:R-:W-:-:S04]  /*5280*/  SHF.L.U32 R5, R8, 0x1f, RZ ;  /* 0x0000001f08057819 */ /* 0x000fc800000006ff */
[----:B------:R-:W1:Y:S02]  /*5290*/  SYNCS.PHASECHK.TRANS64.TRYWAIT P0, [UR23+0x290], R5 ;  /* 0x00029005ff0075a7 */ /* 0x000e640008001117 */
[----:B-1----:R-:W-:Y:S05]  /*52a0*/  @!P0 BRA `(.L_x_95) ;  /* 0x0000005800908947 */ /* 0x002fea0003800000 */
.L_x_94:
[----:B------:R-:W-:Y:S05]  /*52b0*/  BRA.U UP4, `(.L_x_96) ;  /* 0x0000000104dc7547 */ /* 0x000fea000b800000 */
[----:B------:R-:W2:Y:S02]  /*52c0*/  LDCU UR4, c[0x0][0x390] ;  /* 0x00007200ff0477ac */ /* 0x000ea40008000800 */
[----:B--2---:R-:W-:-:S09]  /*52d0*/  UISETP.GE.AND UP0, UPT, UR4, 0x1, UPT ;  /* 0x000000010400788c */ /* 0x004fd2000bf06270 */
[----:B------:R-:W-:Y:S05]  /*52e0*/  BRA.U !UP0, `(.L_x_97) ;  /* 0x0000000108c47547 */ /* 0x000fea000b800000 */
[----:B------:R-:W-:Y:S01]  /*52f0*/  ULEA UR4, UR22, UR48, 0x2 ;  /* 0x0000003016047291 */ /* 0x000fe2000f8e10ff */
[----:B-1----:R-:W-:-:S08]  /*5300*/  SHF.L.U32 R4, R0, 0x1f, RZ ;  /* 0x0000001f00047819 */ /* 0x002fd000000006ff */
[----:B------:R-:W5:Y:S01]  /*5310*/  LDL R5, [UR4] ;  /* 0x00000004ff057983 */ /* 0x000f620008100800 */
[----:B------:R-:W-:Y:S02]  /*5320*/  ULEA UR4, UR15, UR18, 0x3 ;  /* 0x000000120f047291 */ /* 0x000fe4000f8e18ff */
[----:B------:R-:W-:Y:S01]  /*5330*/  UPLOP3.LUT UP2, UPT, UPT, UPT, UPT, 0x40, 0x4 ;  /* 0x000000000004789c */ /* 0x000fe20003f4e870 */
[----:B------:R-:W-:Y:S01]  /*5340*/  UMOV UR17, UR31 ;  /* 0x0000001f00117c82 */ /* 0x000fe20008000000 */
[----:B------:R-:W-:Y:S01]  /*5350*/  UMOV UR16, UR28 ;  /* 0x0000001c00107c82 */ /* 0x000fe20008000000 */
[----:B------:R-:W-:-:S04]  /*5360*/  UMOV UR5, UR15 ;  /* 0x0000000f00057c82 */ /* 0x000fc80008000000 */
[----:B------:R1:W2:Y:S04]  /*5370*/  SYNCS.PHASECHK.TRANS64.TRYWAIT P1, [UR4], R4 ;  /* 0x00000004ff0075a7 */ /* 0x0002a80008021104 */
.L_x_100:
[----:B------:R-:W-:Y:S02]  /*5380*/  UIADD3 UR17, UPT, UPT, UR17, 0x1, URZ ;  /* 0x0000000111117890 */ /* 0x000fe4000fffe0ff */
[----:B---3--:R-:W-:Y:S02]  /*5390*/  ULEA UR10, UR5, UR18, 0x3 ;  /* 0x00000012050a7291 */ /* 0x008fe4000f8e18ff */
[----:B------:R-:W-:Y:S01]  /*53a0*/  UISETP.NE.AND UP3, UPT, UR17, URZ, UPT ;  /* 0x000000ff1100728c */ /* 0x000fe2000bf65270 */
[----:B--2-4-:R-:W-:Y:S10]  /*53b0*/  @P1 BRA `(.L_x_98) ;  /* 0x00000000000c1947 */ /* 0x014ff40003800000 */
[----:B------:R-:W-:Y:S04]  /*53c0*/  SHF.L.U32 R6, R0, 0x1f, RZ ;  /* 0x0000001f00067819 */ /* 0x000fe800000006ff */
[----:B------:R-:W2:Y:S02]  /*53d0*/  SYNCS.PHASECHK.TRANS64.TRYWAIT P0, [UR10], R6 ;  /* 0x00000006ff0075a7 */ /* 0x000ea4000800110a */
[----:B--2---:R-:W-:Y:S05]  /*53e0*/  @!P0 BRA `(.L_x_99) ;  /* 0x0000005800588947 */ /* 0x004fea0003800000 */
.L_x_98:
[----:B------:R-:W-:Y:S01]  /*53f0*/  UISETP.NE.AND UP0, UPT, UR16, 0x1, UPT ;  /* 0x000000011000788c */ /* 0x000fe2000bf05270 */
[----:B------:R-:W-:Y:S01]  /*5400*/  PLOP3.LUT P1, PT, PT, PT, PT, 0x80, 0x8 ;  /* 0x000000000008781c */ /* 0x000fe20003f2f070 */
[----:B------:R-:W-:Y:S02]  /*5410*/  UIADD3 UR4, UPT, UPT, UR5, 0x1, URZ ;  /* 0x0000000105047890 */ /* 0x000fe4000fffe0ff */
[----:B------:R-:W-:Y:S02]  /*5420*/  ULEA UR8, UR5, UR20, 0x7 ;  /* 0x0000001405087291 */ /* 0x000fe4000f8e38ff */
[----:B------:R-:W-:Y:S01]  /*5430*/  UISETP.NE.AND UP1, UPT, UR4, 0x23, UPT ;  /* 0x000000230400788c */ /* 0x000fe2000bf25270 */
[----:B------:R-:W-:Y:S01]  /*5440*/  PLOP3.LUT P0, PT, PT, PT, UP0, 0x80, 0x8 ;  /* 0x000000000008781c */ /* 0x000fe20003f0f008 */
[----:B------:R-:W-:Y:S02]  /*5450*/  UIADD3 UR12, UPT, UPT, UR8, 0x40, URZ ;  /* 0x00000040080c7890 */ /* 0x000fe4000fffe0ff */
[----:B------:R-:W-:Y:S02]  /*5460*/  USEL UR6, URZ, 0x1, UP1 ;  /* 0x00000001ff067887 */ /* 0x000fe40008800000 */
[----:B------:R-:W-:Y:S02]  /*5470*/  USEL UR15, UR4, URZ, UP1 ;  /* 0x000000ff040f7287 */ /* 0x000fe40008800000 */
[----:B------:R-:W-:Y:S02]  /*5480*/  UIADD3 UR10, UPT, UPT, UR10, 0x118, URZ ;  /* 0x000001180a0a7890 */ /* 0x000fe4000fffe0ff */
[----:B------:R-:W-:Y:S01]  /*5490*/  @UP0 ULEA UR4, UR15, UR18, 0x3 ;  /* 0x000000120f040291 */ /* 0x000fe2000f8e18ff */
[----:B------:R-:W-:Y:S01]  /*54a0*/  LOP3.LUT R0, R0, UR6, RZ, 0x3c, !PT ;  /* 0x0000000600007c12 */ /* 0x000fe2000f8e3cff */
[----:B------:R-:W-:Y:S01]  /*54b0*/  UIADD3 UR16, UPT, UPT, UR16, -0x1, URZ ;  /* 0xffffffff10107890 */ /* 0x000fe2000fffe0ff */
[----:B------:R-:W-:Y:S02]  /*54c0*/  UMOV UR9, 0x80004020 ;  /* 0x8000402000097882 */ /* 0x000fe40000000000 */
[----:B-1----:R-:W-:Y:S01]  /*54d0*/  @P0 SHF.L.U32 R4, R0, 0x1f, RZ ;  /* 0x0000001f00040819 */ /* 0x002fe200000006ff */
[----:B------:R-:W-:Y:S01]  /*54e0*/  UMOV UR13, 0x80004020 ;  /* 0x80004020000d7882 */ /* 0x000fe20000000000 */
[----:B------:R-:W-:Y:S02]  /*54f0*/  UMOV UR7, 0x40004040 ;  /* 0x4000404000077882 */ /* 0x000fe40000000000 */
[----:B------:R3:W4:Y:S01]  /*5500*/  @P0 SYNCS.PHASECHK.TRANS64.TRYWAIT P1, [UR4], R4 ;  /* 0x00000004ff0005a7 */ /* 0x0007220008021104 */
[----:B------:R-:W-:Y:S11]  /*5510*/  ELECT P0, URZ, PT ;  /* 0x0000000000ff782f */ /* 0x000ff60003800000 */
[----:B------:R-:W-:Y:S02]  /*5520*/  @!UPT UIADD3 URZ, UPT, UPT, URZ, URZ, URZ ;  /* 0x000000fffffff290 */ /* 0x000fe4000fffe0ff */
[C---:B-----5:R-:W-:Y:S01]  /*5530*/  @P0 R2UR.BROADCAST UR14, R5.reuse ;  /* 0x00000000050e02ca */ /* 0x060fe200008e0000 */
[----:B------:R-:W-:Y:S01]  /*5540*/  ULEA UR4, UR5, UR21, 0x8 ;  /* 0x0000001505047291 */ /* 0x000fe2000f8e40ff */
[----:B------:R-:W-:Y:S11]  /*5550*/  ELECT P0, URZ, PT ;  /* 0x0000000000ff782f */ /* 0x000ff60003800000 */
[----:B------:R-:W-:Y:S02]  /*5560*/  @!UPT UIADD3 URZ, UPT, UPT, URZ, URZ, URZ ;  /* 0x000000fffffff290 */ /* 0x000fe4000fffe0ff */
[----:B------:R-:W-:Y:S01]  /*5570*/  @P0 R2UR.BROADCAST UR11, R5 ;  /* 0x00000000050b02ca */ /* 0x000fe200008e0000 */
[----:B------:R-:W-:Y:S01]  /*5580*/  UIADD3 UR6, UPT, UPT, UR4, 0x80, URZ ;  /* 0x0000008004067890 */ /* 0x000fe2000fffe0ff */
[----:B------:R-:W-:Y:S02]  /*5590*/  UMOV UR5, 0x40004040 ;  /* 0x4000404000057882 */ /* 0x000fe40000000000 */
[----:B------:R1:W-:Y:S01]  /*55a0*/  UTCHMMA.2CTA gdesc[UR4], gdesc[UR8], tmem[UR14], tmem[UR26], idesc[UR27], UP2 ;  /* 0x00ff1a08040075ea */ /* 0x0003e2000920000e */
[----:B------:R-:W-:Y:S08]  /*55b0*/  UPLOP3.LUT UP2, UPT, UPT, UPT, UPT, 0x80, 0x8 ;  /* 0x000000000008789c */ /* 0x000ff00003f4f070 */
[----:B------:R3:W-:Y:S01]  /*55c0*/  UTCHMMA.2CTA gdesc[UR6], gdesc[UR12], tmem[UR11], tmem[UR24], idesc[UR25], UPT ;  /* 0x00ff180c060075ea */ /* 0x0007e2000ba0000b */
[----:B------:R3:W-:Y:S01]  /*55d0*/  UTCBAR.2CTA.MULTICAST [UR10], URZ, UR19 ;  /* 0x000000ff0a0073e9 */ /* 0x0007e20008200813 */
[----:B-1----:R-:W-:Y:S01]  /*55e0*/  UMOV UR5, UR15 ;  /* 0x0000000f00057c82 */ /* 0x002fe20008000000 */
[----:B------:R-:W-:Y:S05]  /*55f0*/  BRA.U UP3, `(.L_x_100) ;  /* 0xfffffffd03607547 */ /* 0x000fea000b83ffff */
.L_x_97:
[----:B------:R-:W-:-:S09]  /*5600*/  UIADD3 UR4, UPT, UPT, UR23, 0x280, URZ ;  /* 0x0000028017047890 */ /* 0x000fd2000fffe0ff */
[----:B------:R2:W-:Y:S01]  /*5610*/  UTCBAR.2CTA.MULTICAST [UR4], URZ, UR30 ;  /* 0x000000ff040073e9 */ /* 0x0005e2000820081e */
[----:B------:R-:W-:Y:S02]  /*5620*/  NOP ;  /* 0x0000000000007918 */ /* 0x000fe40000000000 */
.L_x_96:
[----:B--2---:R-:W-:Y:S01]  /*5630*/  UIADD3 UR4, UPT, UPT, UR22, 0x1, URZ ;  /* 0x0000000116047890 */ /* 0x004fe2000fffe0ff */
[----:B------:R-:W-:-:S03]  /*5640*/  LOP3.LUT R2, R2, 0x1, RZ, 0x3c, !PT ;  /* 0x0000000102027812 */ /* 0x000fc600078e3cff */
[----:B------:R-:W-:-:S04]  /*5650*/  UISETP.NE.AND UP0, UPT, UR4, 0x2, UPT ;  /* 0x000000020400788c */ /* 0x000fc8000bf05270 */
[----:B------:R-:W-:Y:S02]  /*5660*/  USEL UR5, URZ, 0x1, UP0 ;  /* 0x00000001ff057887 */ /* 0x000fe40008000000 */
[----:B------:R-:W-:-:S04]  /*5670*/  USEL UR22, UR4, URZ, UP0 ;  /* 0x000000ff04167287 */ /* 0x000fc80008000000 */
[----:B------:R-:W-:Y:S01]  /*5680*/  LOP3.LUT R8, R8, UR5, RZ, 0x3c, !PT ;  /* 0x0000000508087c12 */ /* 0x000fe2000f8e3cff */
[----:B------:R-:W-:Y:S07]  /*5690*/  @P2 BRA `(.L_x_101) ;  /* 0xfffffff800c02947 */ /* 0x000fee000383ffff */
[----:B------:R-:W2:Y:S01]  /*56a0*/  S2UR UR8, SR_CgaCtaId ;  /* 0x00000000000879c3 */ /* 0x000ea20000008800 */
[----:B------:R-:W-:Y:S01]  /*56b0*/  ELECT P0, URZ, PT ;  /* 0x0000000000ff782f */ /* 0x000fe20003800000 */
[----:B------:R-:W-:Y:S01]  /*56c0*/  HFMA2 R0, -RZ, RZ, 0, 5.9604644775390625e-08 ;  /* 0x00000001ff007431 */ /* 0x000fe200000001ff */
[----:B------:R-:W-:-:S05]  /*56d0*/  UMOV UR4, 0x40 ;  /* 0x0000004000047882 */ /* 0x000fca0000000000 */
[----:B------:R-:W-:Y:S01]  /*56e0*/  UVIRTCOUNT.DEALLOC.SMPOOL 0x80 ;  /* 0x000000800000784c */ /* 0x000fe20000000000 */
[----:B------:R-:W-:Y:S02]  /*56f0*/  UISETP.NE.AND UP0, UPT, UR33, URZ, UPT ;  /* 0x000000ff2100728c */ /* 0x000fe4000bf05270 */
[----:B--2---:R-:W-:-:S09]  /*5700*/  ULEA UR8, UR8, UR4, 0x18 ;  /* 0x0000000408087291 */ /* 0x004fd2000f8ec0ff */
[----:B------:R2:W-:Y:S01]  /*5710*/  @P0 STS.U8 [UR8+0x1c], R0 ;  /* 0x00001c00ff000988 */ /* 0x0005e20008000008 */
[----:B------:R-:W-:Y:S05]  /*5720*/  BRA.U UP0, `(.L_x_102) ;  /* 0x0000000100587547 */ /* 0x000fea000b800000 */
[----:B------:R-:W-:Y:S01]  /*5730*/  UIADD3 UR5, UPT, UPT, UR18, 0x290, URZ ;  /* 0x0000029012057890 */ /* 0x000fe2000fffe0ff */
[----:B------:R-:W-:-:S03]  /*5740*/  SHF.L.U32 R2, R8, 0x1f, RZ ;  /* 0x0000001f08027819 */ /* 0x000fc600000006ff */
[----:B------:R-:W-:-:S09]  /*5750*/  ULEA UR4, UR22, UR5, 0x3 ;  /* 0x0000000516047291 */ /* 0x000fd2000f8e18ff */
[----:B------:R-:W1:Y:S02]  /*5760*/  SYNCS.PHASECHK.TRANS64.TRYWAIT P0, [UR4], R2 ;  /* 0x00000002ff0075a7 */ /* 0x000e640008001104 */
[----:B-1----:R-:W-:Y:S05]  /*5770*/  @!P0 BRA `(.L_x_103) ;  /* 0x00000054008c8947 */ /* 0x002fea0003800000 */
.L_x_242:
[----:B------:R-:W-:-:S04]  /*5780*/  UIADD3 UR4, UPT, UPT, UR22, 0x1, URZ ;  /* 0x0000000116047890 */ /* 0x000fc8000fffe0ff */
[----:B------:R-:W-:-:S04]  /*5790*/  UISETP.NE.AND UP1, UPT, UR4, 0x2, UPT ;  /* 0x000000020400788c */ /* 0x000fc8000bf25270 */
[----:B---3--:R-:W-:Y:S02]  /*57a0*/  USEL UR6, URZ, 0x1, UP1 ;  /* 0x00000001ff067887 */ /* 0x008fe40008800000 */
[----:B------:R-:W-:-:S04]  /*57b0*/  USEL UR4, UR4, URZ, UP1 ;  /* 0x000000ff04047287 */ /* 0x000fc80008800000 */
[----:B------:R-:W-:Y:S01]  /*57c0*/  ULEA UR4, UR4, UR5, 0x3 ;  /* 0x0000000504047291 */ /* 0x000fe2000f8e18ff */
[----:B-1----:R-:W-:-:S04]  /*57d0*/  LOP3.LUT R2, R8, UR6, RZ, 0x3c, !PT ;  /* 0x0000000608027c12 */ /* 0x002fc8000f8e3cff */
[----:B------:R-:W-:Y:S01]  /*57e0*/  SHF.L.U32 R2, R2, 0x1f, RZ ;  /* 0x0000001f02027819 */ /* 0x000fe200000006ff */
[----:B--2---:R-:W-:-:S04]  /*57f0*/  IMAD.U32 R0, RZ, RZ, UR4 ;  /* 0x00000004ff007e24 */ /* 0x004fc8000f8e00ff */
[----:B------:R1:W2:Y:S03]  /*5800*/  SYNCS.PHASECHK.TRANS64.TRYWAIT P0, [R0+URZ], R2 ;  /* 0x00000002000075a7 */ /* 0x0002a600080011ff */
[----:B--2---:R-:W-:Y:S05]  /*5810*/  @!P0 NANOSLEEP.SYNCS 0x989680 ;  /* 0x009896800000895d */ /* 0x004fea0003900000 */
[----:B------:R-:W2:Y:S02]  /*5820*/  @!P0 SYNCS.PHASECHK.TRANS64 P0, [R0+URZ], R2 ;  /* 0x00000002000085a7 */ /* 0x000ea400080010ff */
[----:B--2---:R-:W-:Y:S05]  /*5830*/  @P0 BRA `(.L_x_104) ;  /* 0x0000000000200947 */ /* 0x004fea0003800000 */
.L_x_105:
[----:B--2---:R2:W3:Y:S02]  /*5840*/  SYNCS.PHASECHK.TRANS64.TRYWAIT P0, [R0+URZ], R2 ;  /* 0x00000002000075a7 */ /* 0x0044e400080011ff */
[----:B---3--:R-:W-:Y:S05]  /*5850*/  @!P0 NANOSLEEP.SYNCS 0x989680 ;  /* 0x009896800000895d */ /* 0x008fea0003900000 */
[----:B------:R-:W3:Y:S02]  /*5860*/  @!P0 SYNCS.PHASECHK.TRANS64 P0, [R0+URZ], R2 ;  /* 0x00000002000085a7 */ /* 0x000ee400080010ff */
[----:B---3--:R-:W-:Y:S05]  /*5870*/  @!P0 BRA `(.L_x_105) ;  /* 0xfffffffc00f08947 */ /* 0x008fea000383ffff */
[----:B------:R-:W-:Y:S05]  /*5880*/  BRA `(.L_x_104) ;  /* 0x00000000000c7947 */ /* 0x000fea0003800000 */
.L_x_102:
[----:B------:R-:W-:-:S04]  /*5890*/  UIADD3 UR4, UPT, UPT, UR18, 0x2a0, URZ ;  /* 0x000002a012047890 */ /* 0x000fc8000fffe0ff */
[----:B------:R-:W-:-:S09]  /*58a0*/  UPRMT UR4, UR32, 0x654, UR4 ;  /* 0x0000065420047896 */ /* 0x000fd20008000004 */
[----:B------:R-:W-:Y:S03]  /*58b0*/  SYNCS.ARRIVE.TRANS64.RED.A1T0 RZ, [UR4], RZ ;  /* 0x000000ffffff79a7 */ /* 0x000fe60008100404 */
.L_x_104:
[----:B-12---:R-:W-:Y:S01]  /*58c0*/  SHF.L.U32 R2, RZ, 0x1f, RZ ;  /* 0x0000001fff027819 */ /* 0x006fe200000006ff */
[----:B------:R-:W-:Y:S01]  /*58d0*/  UIADD3 UR4, UPT, UPT, UR18, 0x2a0, URZ ;  /* 0x000002a012047890 */ /* 0x000fe2000fffe0ff */
[----:B------:R-:W-:Y:S02]  /*58e0*/  PLOP3.LUT P0, PT, PT, PT, UP0, 0x80, 0x8 ;  /* 0x000000000008781c */ /* 0x000fe40003f0f008 */
[----:B----4-:R-:W1:Y:S02]  /*58f0*/  SYNCS.PHASECHK.TRANS64.TRYWAIT P1, [UR18+0x2a0], R2 ;  /* 0x0002a002ff0075a7 */ /* 0x010e640008021112 */
[----:B-1----:R-:W-:Y:S09]  /*5900*/  @!P1 BRA `(.L_x_106) ;  /* 0x0000005400409947 */ /* 0x002ff20003800000 */
.L_x_244:
[----:B------:R-:W-:Y:S01]  /*5910*/  @!UP0 UPRMT UR4, UR32, 0x654, UR4 ;  /* 0x0000065420048896 */ /* 0x000fe20008000004 */
[----:B------:R-:W-:Y:S01]  /*5920*/  LOP3.LUT R3, R3, 0xffff, RZ, 0xc0, !PT ;  /* 0x0000ffff03037812 */ /* 0x000fe200078ec0ff */
[----:B-1----:R-:W-:-:S03]  /*5930*/  IMAD.MOV.U32 R2, RZ, RZ, 0xffff ;  /* 0x0000ffffff027424 */ /* 0x002fc600078e00ff */
[----:B------:R-:W-:-:S04]  /*5940*/  SHF.R.U32.HI R3, RZ, 0x5, R3 ;  /* 0x00000005ff037819 */ /* 0x000fc80000011603 */
[----:B------:R-:W-:Y:S01]  /*5950*/  @!P0 SYNCS.ARRIVE.TRANS64.RED.A1T0 RZ, [UR4], RZ ;  /* 0x000000ffffff89a7 */ /* 0x000fe20008100404 */
[----:B------:R-:W-:Y:S01]  /*5960*/  NOP ;  /* 0x0000000000007918 */ /* 0x000fe20000000000 */
[----:B------:R-:W1:Y:S01]  /*5970*/  LDS R0, [UR8+0x14] ;  /* 0x00001408ff007984 */ /* 0x000e620008000800 */
[----:B------:R-:W-:-:S04]  /*5980*/  SHF.L.U32 R2, R2, R3, RZ ;  /* 0x0000000302027219 */ /* 0x000fc800000006ff */
[----:B-1----:R-:W-:-:S04]  /*5990*/  LOP3.LUT R0, R0, R2, RZ, 0xc0, !PT ;  /* 0x0000000200007212 */ /* 0x002fc800078ec0ff */
[----:B------:R-:W-:Y:S01]  /*59a0*/  ISETP.NE.AND P0, PT, R0, R2, PT ;  /* 0x000000020000720c */ /* 0x000fe20003f05270 */
[----:B------:R-:W-:-:S05]  /*59b0*/  IMAD.MOV.U32 R0, RZ, RZ, 0x1 ;  /* 0x00000001ff007424 */ /* 0x000fca00078e00ff */
[----:B------:R-:W-:-:S07]  /*59c0*/  SHF.L.U32 R0, R0, R3, RZ ;  /* 0x0000000300007219 */ /* 0x000fce00000006ff */
[----:B------:R-:W-:Y:S05]  /*59d0*/  @P0 BRA `(.L_x_107) ;  /* 0x00000000005c0947 */ /* 0x000fea0003800000 */
[----:B------:R-:W1:Y:S02]  /*59e0*/  LDS R3, [UR8+0x18] ;  /* 0x00001808ff037984 */ /* 0x000e640008000800 */
[----:B-1----:R-:W-:-:S04]  /*59f0*/  LOP3.LUT R3, R3, R0, RZ, 0xc0, !PT ;  /* 0x0000000003037212 */ /* 0x002fc800078ec0ff */
[----:B------:R-:W-:-:S13]  /*5a00*/  ISETP.NE.AND P0, PT, R3, R0, PT ;  /* 0x000000000300720c */ /* 0x000fda0003f05270 */
[----:B------:R-:W-:Y:S05]  /*5a10*/  @P0 BRA `(.L_x_108) ;  /* 0x0000000000400947 */ /* 0x000fea0003800000 */
[----:B------:R-:W-:Y:S01]  /*5a20*/  R2UR UR4, R2 ;  /* 0x00000000020472ca */ /* 0x000fe200000e0000 */
[----:B------:R-:W1:Y:S01]  /*5a30*/  S2R R3, SR_LANEID ;  /* 0x0000000000037919 */ /* 0x000e620000000000 */
[----:B------:R-:W-:-:S04]  /*5a40*/  LOP3.LUT R0, RZ, R0, RZ, 0x33, !PT ;  /* 0x00000000ff007212 */ /* 0x000fc800078e33ff */
[----:B---3--:R-:W2:Y:S07]  /*5a50*/  REDUX UR6, R0 ;  /* 0x00000000000673c4 */ /* 0x008eae0000000000 */
[----:B------:R-:W-:-:S03]  /*5a60*/  ULOP3.LUT UR5, URZ, UR4, URZ, 0x33, !UPT ;  /* 0x00000004ff057292 */ /* 0x000fc6000f8e33ff */
[----:B------:R-:W-:Y:S02]  /*5a70*/  VOTEU.ANY UR4, UPT, PT ;  /* 0x0000000000047886 */ /* 0x000fe400038e0100 */
[----:B------:R-:W-:Y:S01]  /*5a80*/  UFLO.U32 UR4, UR4 ;  /* 0x00000004000472bd */ /* 0x000fe200080e0000 */
[----:B------:R-:W-:-:S04]  /*5a90*/  IMAD.U32 R2, RZ, RZ, UR5 ;  /* 0x00000005ff027e24 */ /* 0x000fc8000f8e00ff */
[----:B------:R-:W3:Y:S02]  /*5aa0*/  REDUX UR7, R2 ;  /* 0x00000000020773c4 */ /* 0x000ee40000000000 */
[----:B------:R4:W-:Y:S01]  /*5ab0*/  UTCATOMSWS.AND URZ, UR5 ;  /* 0x0000000500ff79e3 */ /* 0x0009e20008000000 */
[----:B--2---:R-:W-:Y:S01]  /*5ac0*/  IMAD.U32 R0, RZ, RZ, UR6 ;  /* 0x00000006ff007e24 */ /* 0x004fe2000f8e00ff */
[----:B-1----:R-:W-:Y:S01]  /*5ad0*/  ISETP.EQ.U32.AND P0, PT, R3, UR4, PT ;  /* 0x0000000403007c0c */ /* 0x002fe2000bf02070 */
[----:B---3--:R-:W-:-:S12]  /*5ae0*/  IMAD.U32 R2, RZ, RZ, UR7 ;  /* 0x00000007ff027e24 */ /* 0x008fd8000f8e00ff */
[----:B------:R4:W-:Y:S04]  /*5af0*/  @P0 ATOMS.AND RZ, [UR8+0x14], R2 ;  /* 0x00001402ffff098c */ /* 0x0009e8000a800008 */
[----:B------:R4:W-:Y:S01]  /*5b00*/  @P0 ATOMS.AND RZ, [UR8+0x18], R0 ;  /* 0x00001800ffff098c */ /* 0x0009e2000a800008 */
[----:B------:R-:W-:Y:S05]  /*5b10*/  BRA `(.L_x_109) ;  /* 0x0000000000147947 */ /* 0x000fea0003800000 */
.L_x_108:
[----:B------:R-:W-:Y:S02]  /*5b20*/  MOV R2, 0x5b40 ;  /* 0x00005b4000027802 */ /* 0x000fe40000000f00 */
[----:B---3-5:R-:W-:Y:S05]  /*5b30*/  CALL.REL.NOINC `($__internal_0_$__cuda_sm10x_tcgen05_guardrail_trap_col_being_dealloced_not_returned_by_alloc) ;  /* 0x0000005400b07944 */ /* 0x028fea0003c00000 */
[----:B------:R-:W-:Y:S05]  /*5b40*/  BRA `(.L_x_109) ;  /* 0x0000000000087947 */ /* 0x000fea0003800000 */
.L_x_107:
[----:B------:R-:W-:Y:S02]  /*5b50*/  MOV R2, 0x5b70 ;  /* 0x00005b7000027802 */ /* 0x000fe40000000f00 */
[----:B---3-5:R-:W-:Y:S05]  /*5b60*/  CALL.REL.NOINC `($__internal_2_$__cuda_sm10x_tcgen05_guardrail_trap_unallocated_columns_being_dealloced) ;  /* 0x0000005400bc7944 */ /* 0x028fea0003c00000 */
.L_x_109:
[----:B------:R-:W-:Y:S01]  /*5b70*/  NOP ;  /* 0x0000000000007918 */ /* 0x000fe20000000000 */
[----:B----4-:R-:W-:Y:S05]  /*5b80*/  EXIT ;  /* 0x000000000000794d */ /* 0x010fea0003800000 */
.L_x_81:
[----:B------:R-:W2:Y:S01]  /*5b90*/  LDCU UR5, c[0x0][0x384] ;  /* 0x00007080ff0577ac */ /* 0x000ea20008000800 */
[----:B------:R-:W-:Y:S02]  /*5ba0*/  UISETP.NE.OR UP0, UPT, UR18, 0x3, !UP3 ;  /* 0x000000031200788c */ /* 0x000fe4000df05670 */
[----:B--2---:R-:W-:-:S07]  /*5bb0*/  UIADD3 UR5, UPT, UPT, UR5, 0x3f, URZ ;  /* 0x0000003f05057890 */ /* 0x004fce000fffe0ff */
[----:B------:R-:W-:Y:S05]  /*5bc0*/  BRA.U UP0, `(.L_x_110) ;  /* 0x0000001500647547 */ /* 0x000fea000b800000 */
[----:B------:R-:W-:Y:S01]  /*5bd0*/  USHF.R.S32.HI UR4, URZ, 0x1f, UR5 ;  /* 0x0000001fff047899 */ /* 0x000fe20008011405 */
[----:B------:R-:W2:Y:S01]  /*5be0*/  S2UR UR8, SR_CgaCtaId ;  /* 0x00000000000879c3 */ /* 0x000ea20000008800 */
[----:B------:R-:W3:Y:S01]  /*5bf0*/  LDCU UR45, c[0x0][0x370] ;  /* 0x00006e00ff2d77ac */ /* 0x000ee20008000800 */
[----:B------:R-:W-:Y:S02]  /*5c00*/  HFMA2 R10, -RZ, RZ, 0, 5.9604644775390625e-08 ;  /* 0x00000001ff0a7431 */ /* 0x000fe400000001ff */
[----:B------:R-:W-:Y:S01]  /*5c10*/  IMAD.MOV.U32 R9, RZ, RZ, RZ ;  /* 0x000000ffff097224 */ /* 0x000fe200078e00ff */
[----:B------:R-:W-:Y:S01]  /*5c20*/  ULEA.HI UR4, UR4, UR5, URZ, 0x6 ;  /* 0x0000000504047291 */ /* 0x000fe2000f8f30ff */
[----:B------:R-:W4:Y:S02]  /*5c30*/  LDCU.128 UR40, c[0x0][0xb10] ;  /* 0x00016200ff2877ac */ /* 0x000f240008000c00 */
[----:B------:R-:W1:Y:S01]  /*5c40*/  LDC.64 R14, c[0x0][0x348] ;  /* 0x0000d200ff0e7b82 */ /* 0x000e620000000a00 */
[----:B------:R-:W-:Y:S01]  /*5c50*/  USHF.R.S32.HI UR33, URZ, 0x6, UR4 ;  /* 0x00000006ff217899 */ /* 0x000fe20008011404 */
[----:B------:R-:W4:Y:S05]  /*5c60*/  LDCU UR44, c[0x0][0x374] ;  /* 0x00006e80ff2c77ac */ /* 0x000f2a0008000800 */
[----:B------:R-:W-:Y:S01]  /*5c70*/  IMAD.U32 R2, RZ, RZ, UR33 ;  /* 0x00000021ff027e24 */ /* 0x000fe2000f8e00ff */
[----:B------:R-:W3:Y:S04]  /*5c80*/  LDCU.64 UR4, c[0x0][0x888] ;  /* 0x00011100ff0477ac */ /* 0x000ee80008000a00 */
[----:B------:R-:W-:Y:S01]  /*5c90*/  IABS R0, R2 ;  /* 0x0000000200007213 */ /* 0x000fe20000000000 */
[----:B------:R-:W2:Y:S03]  /*5ca0*/  LDCU.64 UR34, c[0x0][0x890] ;  /* 0x00011200ff2277ac */ /* 0x000ea60008000a00 */
[----:B------:R-:W-:Y:S01]  /*5cb0*/  R2UR UR32, R0 ;  /* 0x00000000002072ca */ /* 0x000fe200000e0000 */
[----:B------:R-:W1:Y:S01]  /*5cc0*/  LDCU UR30, c[0x0][0xb0c] ;  /* 0x00016180ff1e77ac */ /* 0x000e620008000800 */
[----:B------:R-:W1:Y:S01]  /*5cd0*/  LDCU UR54, c[0x0][0xb20] ;  /* 0x00016400ff3677ac */ /* 0x000e620008000800 */
[----:B------:R-:W1:Y:S10]  /*5ce0*/  LDCU UR38, c[0x0][0x388] ;  /* 0x00007100ff2677ac */ /* 0x000e740008000800 */
[----:B------:R-:W1:Y:S01]  /*5cf0*/  I2F.RP R0, UR32 ;  /* 0x0000002000007d06 */ /* 0x000e620008209400 */
[----:B---3--:R-:W-:Y:S01]  /*5d00*/  UISETP.NE.U32.AND UP0, UPT, UR4, URZ, UPT ;  /* 0x000000ff0400728c */ /* 0x008fe2000bf05070 */
[----:B------:R-:W3:Y:S03]  /*5d10*/  LDCU UR4, c[0x0][0xb30] ;  /* 0x00016600ff0477ac */ /* 0x000ee60008000800 */
[----:B------:R-:W-:Y:S01]  /*5d20*/  UISETP.NE.AND.EX UP0, UPT, UR5, URZ, UPT, UP0 ;  /* 0x000000ff0500728c */ /* 0x000fe2000bf05300 */
[----:B------:R-:W-:Y:S01]  /*5d30*/  UMOV UR31, 0x400 ;  /* 0x00000400001f7882 */ /* 0x000fe20000000000 */
[----:B----4-:R-:W-:-:S02]  /*5d40*/  UIMAD.WIDE.U32 UR10, UR44, UR43, URZ ;  /* 0x0000002b2c0a72a5 */ /* 0x010fc4000f8e00ff */
[----:B--2---:R-:W-:Y:S02]  /*5d50*/  ULEA UR31, UR8, UR31, 0x18 ;  /* 0x0000001f081f7291 */ /* 0x004fe4000f8ec0ff */
[----:B------:R-:W-:Y:S01]  /*5d60*/  UIMAD.WIDE.U32 UR8, UR45, UR40, URZ ;  /* 0x000000282d0872a5 */ /* 0x000fe2000f8e00ff */
[----:B-1----:R-:W1:Y:S01]  /*5d70*/  MUFU.RCP R0, R0 ;  /* 0x0000000000007308 */ /* 0x002e620000001000 */
[----:B------:R-:W-:Y:S01]  /*5d80*/  UMOV UR6, URZ ;  /* 0x000000ff00067c82 */ /* 0x000fe20008000000 */
[----:B------:R-:W-:Y:S02]  /*5d90*/  UP2UR UR52, UPR, URZ, 0x1 ;  /* 0x00000001ff347883 */ /* 0x000fe40008000000 */
[----:B------:R-:W-:Y:S02]  /*5da0*/  UISETP.NE.AND UP0, UPT, UR39, 0x1, UPT ;  /* 0x000000012700788c */ /* 0x000fe4000bf05270 */
[----:B------:R-:W-:Y:S02]  /*5db0*/  UISETP.NE.U32.AND UP0, UPT, UR34, URZ, UPT ;  /* 0x000000ff2200728c */ /* 0x000fe4000bf05070 */
[----:B------:R-:W-:-:S02]  /*5dc0*/  UIADD3 UR46, UPT, UPT, UR31, 0x278, URZ ;  /* 0x000002781f2e7890 */ /* 0x000fc4000fffe0ff */
[----:B------:R-:W-:Y:S01]  /*5dd0*/  UISETP.GE.AND UP3, UPT, UR39, 0x1, UPT ;  /* 0x000000012700788c */ /* 0x000fe2000bf66270 */
[----:B------:R-:W-:Y:S01]  /*5de0*/  UMOV UR50, UR9 ;  /* 0x0000000900327c82 */ /* 0x000fe20008000000 */
[----:B------:R-:W-:Y:S01]  /*5df0*/  UMOV UR48, UR11 ;  /* 0x0000000b00307c82 */ /* 0x000fe20008000000 */
[----:B------:R-:W-:Y:S02]  /*5e00*/  UISETP.NE.AND UP3, UPT, UR30, 0x1, UPT ;  /* 0x000000011e00788c */ /* 0x000fe4000bf65270 */
[----:B------:R-:W-:Y:S01]  /*5e10*/  UISETP.NE.AND.EX UP5, UPT, UR35, URZ, UPT, UP0 ;  /* 0x000000ff2300728c */ /* 0x000fe2000bfa5300 */
[----:B-1----:R-:W-:Y:S01]  /*5e20*/  VIADD R0, R0, 0xffffffe ;  /* 0x0ffffffe00007836 */ /* 0x002fe20000000000 */
[----:B------:R-:W-:Y:S01]  /*5e30*/  UMOV UR25, URZ ;  /* 0x000000ff00197c82 */ /* 0x000fe20008000000 */
[----:B------:R-:W-:Y:S01]  /*5e40*/  UPLOP3.LUT UP2, UPT, UPT, UPT, UPT, 0x40, 0x4 ;  /* 0x000000000004789c */ /* 0x000fe20003f4e870 */
[----:B------:R-:W1:Y:S03]  /*5e50*/  LDCU.64 UR22, c[0x0][0xb28] ;  /* 0x00016500ff1677ac */ /* 0x000e660008000a00 */
[----:B------:R-:W2:Y:S01]  /*5e60*/  F2I.FTZ.U32.TRUNC.NTZ R0, R0 ;  /* 0x0000000000007305 */ /* 0x000ea2000021f000 */
[----:B------:R-:W-:-:S02]  /*5e70*/  UPRMT UR46, URZ, 0x654, UR46 ;  /* 0x00000654ff2e7896 */ /* 0x000fc4000800002e */
[----:B------:R-:W-:Y:S02]  /*5e80*/  USHF.R.U32.HI UR50, URZ, UR41, UR50 ;  /* 0x00000029ff327299 */ /* 0x000fe40008011632 */
[----:B------:R-:W-:Y:S02]  /*5e90*/  USHF.R.U32.HI UR48, URZ, UR54, UR48 ;  /* 0x00000036ff307299 */ /* 0x000fe40008011630 */
[----:B------:R-:W-:Y:S02]  /*5ea0*/  UISETP.NE.AND UP3, UPT, UR42, 0x1, UPT ;  /* 0x000000012a00788c */ /* 0x000fe4000bf65270 */
[----:B---3--:R-:W-:Y:S02]  /*5eb0*/  UISETP.NE.AND UP4, UPT, UR4, 0x1, UPT ;  /* 0x000000010400788c */ /* 0x008fe4000bf85270 */
[----:B------:R-:W-:Y:S02]  /*5ec0*/  UISETP.NE.AND UP0, UPT, UR38, URZ, UPT ;  /* 0x000000ff2600728c */ /* 0x000fe4000bf05270 */
[----:B------:R-:W-:Y:S01]  /*5ed0*/  UISETP.NE.AND UP6, UPT, UR33, URZ, UPT ;  /* 0x000000ff2100728c */ /* 0x000fe2000bfc5270 */
[----:B--2---:R-:W-:-:S02]  /*5ee0*/  R2UR UR7, R0 ;  /* 0x00000000000772ca */ /* 0x004fc400000e0000 */
[----:B------:R-:W-:Y:S02]  /*5ef0*/  IABS R0, R2 ;  /* 0x0000000200007213 */ /* 0x000fe40000000000 */
[----:B------:R-:W-:-:S03]  /*5f00*/  MOV R2, 0x1000 ;  /* 0x0000100000027802 */ /* 0x000fc60000000f00 */
[----:B------:R-:W-:-:S05]  /*5f10*/  IMAD.MOV R0, RZ, RZ, -R0 ;  /* 0x000000ffff007224 */ /* 0x000fca00078e0a00 */
[----:B------:R-:W-:Y:S01]  /*5f20*/  R2UR UR51, R0 ;  /* 0x00000000003372ca */ /* 0x000fe200000e0000 */
[----:B------:R-:W-:-:S04]  /*5f30*/  UIADD3 UR5, UPT, UPT, URZ, -UR7, URZ ;  /* 0x80000007ff057290 */ /* 0x000fc8000fffe0ff */
[----:B------:R-:W-:-:S04]  /*5f40*/  UIMAD UR5, UR5, UR32, URZ ;  /* 0x00000020050572a4 */ /* 0x000fc8000f8e02ff */
[----:B------:R-:W-:-:S07]  /*5f50*/  UIMAD.WIDE.U32 UR6, UR7, UR5, UR6 ;  /* 0x00000005070672a5 */ /* 0x000fce000f8e0006 */
[----:B-1----:R-:W-:-:S05]  /*5f60*/  UMOV UR47, UR7 ;  /* 0x00000007002f7c82 */ /* 0x002fca0008000000 */
.L_x_119:
[----:B------:R-:W-:Y:S04]  /*5f70*/  SHF.L.U32 R3, R9, 0x1f, RZ ;  /* 0x0000001f09037819 */ /* 0x000fe800000006ff */
[----:B------:R-:W1:Y:S02]  /*5f80*/  SYNCS.PHASECHK.TRANS64.TRYWAIT P0, [UR31+0x270], R3 ;  /* 0x00027003ff0075a7 */ /* 0x000e64000800111f */
[----:B-12---:R-:W-:Y:S05]  /*5f90*/  @!P0 BRA `(.L_x_111) ;  /* 0x0000004c00b48947 */ /* 0x006fea0003800000 */
.L_x_246:
[----:B------:R-:W2:Y:S01]  /*5fa0*/  LDS.128 R4, [UR31+0x2b0] ;  /* 0x0002b01fff047984 */ /* 0x000ea20008000c00 */
[----:B------:R-:W-:Y:S01]  /*5fb0*/  UISETP.GE.AND UP0, UPT, UR39, 0x1, UPT ;  /* 0x000000012700788c */ /* 0x000fe2000bf06270 */
[----:B------:R-:W-:Y:S01]  /*5fc0*/  @!PT LDS RZ, [RZ] ;  /* 0x00000000fffff984 */ /* 0x000fe20000000800 */
[----:B------:R-:W-:Y:S01]  /*5fd0*/  @!PT LDS RZ, [RZ] ;  /* 0x00000000fffff984 */ /* 0x000fe20000000800 */
[----:B------:R-:W-:Y:S01]  /*5fe0*/  @!PT LDS RZ, [RZ] ;  /* 0x00000000fffff984 */ /* 0x000fe20000000800 */
[----:B------:R-:W-:Y:S01]  /*5ff0*/  @!PT LDS RZ, [RZ] ;  /* 0x00000000fffff984 */ /* 0x000fe20000000800 */
[----:B------:R3:W-:Y:S06]  /*6000*/  MEMBAR.ALL.CTA ;  /* 0x0000000000007992 */ /* 0x0007ec0000008000 */
[----:B---3--:R-:W3:Y:S02]  /*6010*/  FENCE.VIEW.ASYNC.S ;  /* 0x00000000000073c6 */ /* 0x008ee40000000000 */
[----:B---3--:R-:W-:Y:S01]  /*6020*/  SYNCS.ARRIVE.TRANS64.RED.A1T0 RZ, [UR46], RZ ;  /* 0x000000ffffff79a7 */ /* 0x008fe2000810042e */
[----:B--2---:R-:W-:Y:S11]  /*6030*/  LOP3.LUT P0, RZ, R6, 0x1, RZ, 0xc0, !PT ;  /* 0x0000000106ff7812 */ /* 0x004ff6000780c0ff */
[----:B------:R-:W-:Y:S02]  /*6040*/  @!UPT UIADD3 URZ, UPT, UPT, URZ, URZ, URZ ;  /* 0x000000fffffff290 */ /* 0x000fe4000fffe0ff */
[----:B------:R-:W-:Y:S01]  /*6050*/  VOTEU.ANY UP3, P0 ;  /* 0x0000000000ff7886 */ /* 0x000fe20000060100 */
[----:B------:R-:W-:Y:S11]  /*6060*/  PLOP3.LUT P0, PT, PT, PT, UP3, 0x80, 0x8 ;  /* 0x000000000008781c */ /* 0x000ff60003f0f038 */
[----:B------:R-:W-:Y:S02]  /*6070*/  @!UPT UIADD3 URZ, UPT, UPT, URZ, URZ, URZ ;  /* 0x000000fffffff290 */ /* 0x000fe4000fffe0ff */
[----:B-1----:R-:W-:Y:S02]  /*6080*/  @P0 MOV R3, R4 ;  /* 0x0000000400030202 */ /* 0x002fe40000000f00 */
[----:B------:R-:W-:Y:S02]  /*6090*/  @P0 LOP3.LUT R0, R5, 0xffff, RZ, 0xc0, !PT ;  /* 0x0000ffff05000812 */ /* 0x000fe400078ec0ff */
[----:B------:R-:W-:Y:S02]  /*60a0*/  @P0 R2UR UR5, R3 ;  /* 0x00000000030502ca */ /* 0x000fe400000e0000 */
[----:B------:R-:W-:Y:S11]  /*60b0*/  @P0 R2UR UR4, R0 ;  /* 0x00000000000402ca */ /* 0x000ff600000e0000 */
[----:B------:R-:W-:Y:S02]  /*60c0*/  @UP3 UMOV UR15, UR5 ;  /* 0x00000005000f3c82 */ /* 0x000fe40008000000 */
[----:B------:R-:W-:Y:S01]  /*60d0*/  @UP3 UMOV UR14, UR4 ;  /* 0x00000004000e3c82 */ /* 0x000fe20008000000 */
[----:B------:R-:W-:Y:S05]  /*60e0*/  BRA.U !UP0, `(.L_x_112) ;  /* 0x0000000108c07547 */ /* 0x000fea000b800000 */
[----:B------:R-:W-:Y:S02]  /*60f0*/  UP2UR UR18, UPR, URZ, 0x4 ;  /* 0x00000004ff127883 */ /* 0x000fe40008000000 */
[----:B------:R-:W-:Y:S02]  /*6100*/  UISETP.NE.AND UP2, UPT, UR42, 0x1, UPT ;  /* 0x000000012a00788c */ /* 0x000fe4000bf45270 */
[----:B------:R-:W-:Y:S02]  /*6110*/  UIMAD.WIDE.U32 UR6, UR14, UR43, URZ ;  /* 0x0000002b0e0672a5 */ /* 0x000fe4000f8e00ff */
[----:B------:R-:W-:Y:S02]  /*6120*/  UIMAD.WIDE.U32 UR10, UR15, UR40, URZ ;  /* 0x000000280f0a72a5 */ /* 0x000fe4000f8e00ff */
[----:B------:R-:W-:Y:S02]  /*6130*/  USEL UR4, UR44, UR48, !UP2 ;  /* 0x000000302c047287 */ /* 0x000fe4000d000000 */
[----:B------:R-:W-:Y:S02]  /*6140*/  UISETP.NE.AND UP0, UPT, UR30, 0x1, UPT ;  /* 0x000000011e00788c */ /* 0x000fe4000bf05270 */
[----:B------:R-:W-:Y:S02]  /*6150*/  UP2UR UR20, UPR, URZ, 0x2 ;  /* 0x00000002ff147883 */ /* 0x000fe40008000000 */
[----:B------:R-:W-:Y:S02]  /*6160*/  UISETP.NE.AND UP1, UPT, UR39, 0x1, UPT ;  /* 0x000000012700788c */ /* 0x000fe4000bf25270 */
[----:B------:R-:W-:Y:S02]  /*6170*/  UIMAD.WIDE.U32 UR12, UR4, UR22, URZ ;  /* 0x00000016040c72a5 */ /* 0x000fe4000f8e00ff */
[----:B------:R-:W-:Y:S01]  /*6180*/  USEL UR9, UR45, UR50, !UP0 ;  /* 0x000000322d097287 */ /* 0x000fe2000c000000 */
[----:B------:R-:W-:Y:S01]  /*6190*/  UMOV UR6, UR7 ;  /* 0x0000000700067c82 */ /* 0x000fe20008000000 */
[----:B------:R-:W-:Y:S01]  /*61a0*/  UMOV UR5, UR11 ;  /* 0x0000000b00057c82 */ /* 0x000fe20008000000 */
[----:B------:R-:W-:Y:S02]  /*61b0*/  USHF.R.U32.HI UR7, URZ, UR54, UR6 ;  /* 0x00000036ff077299 */ /* 0x000fe40008011606 */
[----:B------:R-:W-:Y:S02]  /*61c0*/  USHF.R.U32.HI UR6, URZ, UR41, UR5 ;  /* 0x00000029ff067299 */ /* 0x000fe40008011605 */
[----:B------:R-:W-:Y:S02]  /*61d0*/  UIMAD.WIDE.U32 UR16, UR9, UR22, URZ ;  /* 0x00000016091072a5 */ /* 0x000fe4000f8e00ff */
[----:B------:R-:W-:Y:S02]  /*61e0*/  USEL UR8, UR14, UR7, !UP2 ;  /* 0x000000070e087287 */ /* 0x000fe4000d000000 */
[----:B------:R-:W-:Y:S02]  /*61f0*/  UISETP.NE.AND UP2, UPT, UR18, URZ, UPT ;  /* 0x000000ff1200728c */ /* 0x000fe4000bf45270 */
[----:B------:R-:W-:Y:S01]  /*6200*/  UIMAD.WIDE.U32 UR10, UR8, UR22, URZ ;  /* 0x00000016080a72a5 */ /* 0x000fe2000f8e00ff */
[----:B------:R-:W-:Y:S02]  /*6210*/  UMOV UR5, UR13 ;  /* 0x0000000d00057c82 */ /* 0x000fe40008000000 */
[----:B------:R-:W-:Y:S03]  /*6220*/  @UP1 USHF.R.U32.HI UR4, URZ, UR23, UR5 ;  /* 0x00000017ff041299 */ /* 0x000fe60008011605 */
[----:B------:R-:W-:Y:S01]  /*6230*/  UMOV UR5, UR17 ;  /* 0x0000001100057c82 */ /* 0x000fe20008000000 */
[----:B------:R-:W-:Y:S02]  /*6240*/  UIMAD UR4, UR39, UR4, URZ ;  /* 0x00000004270472a4 */ /* 0x000fe4000f8e02ff */
[----:B------:R-:W-:Y:S02]  /*6250*/  @UP1 USHF.R.U32.HI UR9, URZ, UR23, UR5 ;  /* 0x00000017ff091299 */ /* 0x000fe40008011605 */
[----:B------:R-:W-:Y:S02]  /*6260*/  USEL UR5, UR15, UR6, !UP0 ;  /* 0x000000060f057287 */ /* 0x000fe4000c000000 */
[----:B------:R-:W-:Y:S02]  /*6270*/  UIMAD UR6, UR39, UR9, URZ ;  /* 0x00000009270672a4 */ /* 0x000fe4000f8e02ff */
[----:B------:R-:W-:Y:S03]  /*6280*/  UISETP.GE.AND UP0, UPT, UR8, UR4, UPT ;  /* 0x000000040800728c */ /* 0x000fe6000bf06270 */
[----:B------:R-:W-:Y:S01]  /*6290*/  UMOV UR4, UR11 ;  /* 0x0000000b00047c82 */ /* 0x000fe20008000000 */
[----:B------:R-:W-:Y:S02]  /*62a0*/  UISETP.GE.OR UP0, UPT, UR5, UR6, UP0 ;  /* 0x000000060500728c */ /* 0x000fe40008706670 */
[----:B------:R-:W-:Y:S02]  /*62b0*/  USHF.R.U32.HI UR4, URZ, UR23, UR4 ;  /* 0x00000017ff047299 */ /* 0x000fe40008011604 */
[----:B------:R-:W-:Y:S02]  /*62c0*/  UIMAD.WIDE.U32 UR6, UR5, UR22, URZ ;  /* 0x00000016050672a5 */ /* 0x000fe4000f8e00ff */
[----:B------:R-:W-:Y:S04]  /*62d0*/  USEL UR10, UR8, UR4, !UP1 ;  /* 0x00000004080a7287 */ /* 0x000fe8000c800000 */
[----:B------:R-:W-:Y:S01]  /*62e0*/  UIADD3 UR11, UPT, UPT, -UR10, URZ, URZ ;  /* 0x000000ff0a0b7290 */ /* 0x000fe2000fffe1ff */
[----:B------:R-:W-:Y:S01]  /*62f0*/  @!UP0 UMOV UR4, UR7 ;  /* 0x0000000700048c82 */ /* 0x000fe20008000000 */
[----:B------:R-:W-:Y:S02]  /*6300*/  UIADD3 UR7, UPT, UPT, -UR8, URZ, URZ ;  /* 0x000000ff08077290 */ /* 0x000fe4000fffe1ff */
[----:B------:R-:W-:Y:S02]  /*6310*/  @!UP0 USHF.R.U32.HI UR4, URZ, UR23, UR4 ;  /* 0x00000017ff048299 */ /* 0x000fe40008011604 */
[----:B------:R-:W-:Y:S02]  /*6320*/  UIMAD UR6, UR39, UR11, UR8 ;  /* 0x0000000b270672a4 */ /* 0x000fe4000f8e0208 */
[----:B------:R-:W-:Y:S02]  /*6330*/  @!UP0 USEL UR4, UR5, UR4, !UP1 ;  /* 0x0000000405048287 */ /* 0x000fe4000c800000 */
[----:B------:R-:W-:Y:S02]  /*6340*/  UISETP.NE.AND UP1, UPT, UR20, URZ, UPT ;  /* 0x000000ff1400728c */ /* 0x000fe4000bf25270 */
[----:B------:R-:W-:Y:S02]  /*6350*/  @!UP0 UIMAD UR6, UR9, UR6, UR4 ;  /* 0x00000006090682a4 */ /* 0x000fe4000f8e0204 */
[----:B------:R-:W-:Y:S02]  /*6360*/  @!UP0 UIADD3 UR9, UPT, UPT, UR10, -UR4, URZ ;  /* 0x800000040a098290 */ /* 0x000fe4000fffe0ff */
[----:B------:R-:W-:Y:S02]  /*6370*/  UIADD3 UR4, UPT, UPT, -UR5, URZ, URZ ;  /* 0x000000ff05047290 */ /* 0x000fe4000fffe1ff */
[----:B------:R-:W-:Y:S03]  /*6380*/  @!UP0 UIMAD UR8, UR9, UR39, UR5 ;  /* 0x00000027090882a4 */ /* 0x000fe6000f8e0205 */
[----:B------:R-:W-:Y:S01]  /*6390*/  @!UP0 UMOV UR5, UR6 ;  /* 0x0000000600058c82 */ /* 0x000fe20008000000 */
[----:B------:R-:W-:Y:S02]  /*63a0*/  UIMAD UR6, UR30, UR4, UR15 ;  /* 0x000000041e0672a4 */ /* 0x000fe4000f8e020f */
[----:B------:R-:W-:Y:S02]  /*63b0*/  UIMAD UR4, UR42, UR7, UR14 ;  /* 0x000000072a0472a4 */ /* 0x000fe4000f8e020e */
[----:B------:R-:W-:Y:S02]  /*63c0*/  UIMAD UR15, UR5, UR30, UR6 ;  /* 0x0000001e050f72a4 */ /* 0x000fe4000f8e0206 */
[----:B------:R-:W-:Y:S11]  /*63d0*/  UIMAD UR14, UR8, UR42, UR4 ;  /* 0x0000002a080e72a4 */ /* 0x000ff6000f8e0204 */
[----:B------:R-:W-:Y:S01]  /*63e0*/  @!UPT UIADD3 URZ, UPT, UPT, URZ, URZ, URZ ;  /* 0x000000fffffff290 */ /* 0x000fe2000fffe0ff */
.L_x_112:
[----:B------:R-:W1:Y:S01]  /*63f0*/  @!UP4 LDCU.128 UR8, c[0x0][0xb10] ;  /* 0x00016200ff08c7ac */ /* 0x000e620008000c00 */
[----:B------:R-:W-:Y:S04]  /*6400*/  MOV R0, UR19 ;  /* 0x0000001300007c02 */ /* 0x000fe80008000f00 */
[----:B------:R-:W-:Y:S01]  /*6410*/  IABS R0, R0 ;  /* 0x0000000000007213 */ /* 0x000fe20000000000 */
[----:B------:R-:W2:Y:S01]  /*6420*/  @!UP4 LDCU UR5, c[0x0][0xb0c] ;  /* 0x00016180ff05c7ac */ /* 0x000ea20008000800 */
[----:B-1----:R-:W-:Y:S07]  /*6430*/  UIMAD.WIDE.U32 UR6, UR15, UR8, URZ ;  /* 0x000000080f0672a5 */ /* 0x002fee000f8e00ff */
[----:B------:R-:W-:Y:S01]  /*6440*/  @!UP4 UMOV UR4, UR7 ;  /* 0x000000070004cc82 */ /* 0x000fe20008000000 */
[----:B--2---:R-:W-:Y:S02]  /*6450*/  @!UP4 UISETP.NE.AND UP0, UPT, UR5, 0x1, UPT ;  /* 0x000000010500c88c */ /* 0x004fe4000bf05270 */
[----:B------:R-:W-:Y:S02]  /*6460*/  @!UP4 USHF.R.U32.HI UR4, URZ, UR9, UR4 ;  /* 0x00000009ff04c299 */ /* 0x000fe40008011604 */
[----:B------:R-:W-:Y:S02]  /*6470*/  UIMAD.WIDE.U32 UR6, UR14, UR11, URZ ;  /* 0x0000000b0e0672a5 */ /* 0x000fe4000f8e00ff */
[----:B------:R-:W-:Y:S02]  /*6480*/  @!UP4 USEL UR8, UR15, UR4, !UP0 ;  /* 0x000000040f08c287 */ /* 0x000fe4000c000000 */
[----:B------:R-:W-:Y:S03]  /*6490*/  @!UP4 UISETP.NE.AND UP0, UPT, UR10, 0x1, UPT ;  /* 0x000000010a00c88c */ /* 0x000fe6000bf05270 */
[----:B------:R-:W-:Y:S02]  /*64a0*/  @!UP4 UMOV UR6, UR7 ;  /* 0x000000070006cc82 */ /* 0x000fe40008000000 */
[----:B------:R-:W1:Y:S02]  /*64b0*/  @!UP4 LDCU UR4, c[0x0][0xb20] ;  /* 0x00016400ff04c7ac */ /* 0x000e640008000800 */
[----:B-1----:R-:W-:Y:S04]  /*64c0*/  @!UP4 USHF.R.U32.HI UR6, URZ, UR4, UR6 ;  /* 0x00000004ff06c299 */ /* 0x002fe80008011606 */
[----:B------:R-:W-:Y:S04]  /*64d0*/  @!UP4 USEL UR6, UR14, UR6, !UP0 ;  /* 0x000000060e06c287 */ /* 0x000fe8000c000000 */
[----:B------:R-:W-:Y:S02]  /*64e0*/  @!UP4 UIADD3 UR4, UPT, UPT, -UR8, UR6, URZ ;  /* 0x000000060804c290 */ /* 0x000fe4000fffe1ff */
[----:B------:R-:W-:Y:S02]  /*64f0*/  @!UP4 UIADD3 UR6, UPT, UPT, UR8, -UR6, URZ ;  /* 0x800000060806c290 */ /* 0x000fe4000fffe0ff */
[----:B------:R-:W-:Y:S02]  /*6500*/  @!UP4 UIMAD UR15, UR4, UR5, UR15 ;  /* 0x00000005040fc2a4 */ /* 0x000fe4000f8e020f */
[----:B------:R-:W-:Y:S01]  /*6510*/  @!UP4 UIMAD UR14, UR6, UR10, UR14 ;  /* 0x0000000a060ec2a4 */ /* 0x000fe2000f8e020e */
[----:B------:R-:W-:Y:S11]  /*6520*/  BRA.U UP2, `(.L_x_113) ;  /* 0x0000000102107547 */ /* 0x000ff6000b800000 */
[----:B------:R-:W-:Y:S04]  /*6530*/  MOV R8, UR53 ;  /* 0x0000003500087c02 */ /* 0x000fe80008000f00 */
[----:B------:R-:W-:Y:S04]  /*6540*/  SHF.L.U32 R8, R8, 0x1f, RZ ;  /* 0x0000001f08087819 */ /* 0x000fe800000006ff */
[----:B------:R-:W1:Y:S02]  /*6550*/  SYNCS.PHASECHK.TRANS64.TRYWAIT P1, [UR31+0x268], R8 ;  /* 0x00026808ff0075a7 */ /* 0x000e64000802111f */
[----:B-1----:R-:W-:Y:S05]  /*6560*/  @!P1 BRA `(.L_x_114) ;  /* 0x0000004800589947 */ /* 0x002fea0003800000 */
.L_x_113:
[----:B------:R-:W-:Y:S01]  /*6570*/  UISETP.NE.AND UP2, UPT, UR38, URZ, UPT ;  /* 0x000000ff2600728c */ /* 0x000fe2000bf45270 */
[----:B------:R-:W-:Y:S01]  /*6580*/  R2UR UR4, R0 ;  /* 0x00000000000472ca */ /* 0x000fe200000e0000 */
[----:B------:R-:W-:Y:S01]  /*6590*/  USHF.L.U32 UR27, UR21, 0x6, URZ ;  /* 0x00000006151b7899 */ /* 0x000fe200080006ff */
[----:B-1----:R-:W-:Y:S05]  /*65a0*/  IMAD.U32 R8, RZ, RZ, UR38 ;  /* 0x00000026ff087e24 */ /* 0x002fea000f8e00ff */
[----:B------:R-:W-:Y:S04]  /*65b0*/  IABS R8, R8 ;  /* 0x0000000800087213 */ /* 0x000fe80000000000 */
[----:B------:R-:W1:Y:S02]  /*65c0*/  I2F.RP R12, R8 ;  /* 0x00000008000c7306 */ /* 0x000e640000209400 */
[----:B------:R-:W-:Y:S07]  /*65d0*/  UIMAD.WIDE.U32 UR6, UR47, UR4, URZ ;  /* 0x000000042f0672a5 */ /* 0x000fee000f8e00ff */
[----:B------:R-:W-:Y:S02]  /*65e0*/  UMOV UR28, UR7 ;  /* 0x00000007001c7c82 */ /* 0x000fe40008000000 */
[----:B------:R-:W-:Y:S04]  /*65f0*/  UIMAD UR4, UR28, UR51, UR4 ;  /* 0x000000331c0472a4 */ /* 0x000fe8000f8e0204 */
[----:B------:R-:W-:Y:S01]  /*6600*/  UISETP.GT.U32.AND UP0, UPT, UR32, UR4, UPT ;  /* 0x000000042000728c */ /* 0x000fe2000bf04070 */
[----:B-1----:R-:W1:Y:S10]  /*6610*/  MUFU.RCP R12, R12 ;  /* 0x0000000c000c7308 */ /* 0x002e740000001000 */
[----:B------:R-:W-:Y:S02]  /*6620*/  @!UP0 UIADD3 UR4, UPT, UPT, UR4, -UR32, URZ ;  /* 0x8000002004048290 */ /* 0x000fe4000fffe0ff */
[----:B------:R-:W-:Y:S02]  /*6630*/  @!UP0 UIADD3 UR28, UPT, UPT, UR28, 0x1, URZ ;  /* 0x000000011c1c8890 */ /* 0x000fe4000fffe0ff */
[----:B------:R-:W-:Y:S02]  /*6640*/  UISETP.GE.U32.AND UP0, UPT, UR4, UR32, UPT ;  /* 0x000000200400728c */ /* 0x000fe4000bf06070 */
[----:B------:R-:W-:Y:S01]  /*6650*/  ULOP3.LUT UR4, UR19, UR33, URZ, 0x3c, !UPT ;  /* 0x0000002113047292 */ /* 0x000fe2000f8e3cff */
[----:B-1----:R-:W-:Y:S04]  /*6660*/  VIADD R12, R12, 0xffffffe ;  /* 0x0ffffffe0c0c7836 */ /* 0x002fe80000000000 */
[----:B------:R1:W2:Y:S04]  /*6670*/  F2I.FTZ.U32.TRUNC.NTZ R13, R12 ;  /* 0x0000000c000d7305 */ /* 0x0002a8000021f000 */
[----:B------:R-:W-:Y:S02]  /*6680*/  @UP0 UIADD3 UR28, UPT, UPT, UR28, 0x1, URZ ;  /* 0x000000011c1c0890 */ /* 0x000fe4000fffe0ff */
[----:B------:R-:W-:Y:S01]  /*6690*/  UISETP.GE.AND UP0, UPT, UR4, URZ, UPT ;  /* 0x000000ff0400728c */ /* 0x000fe2000bf06270 */
[----:B-1----:R-:W-:Y:S01]  /*66a0*/  HFMA2 R12, -RZ, RZ, 0, 0 ;  /* 0x00000000ff0c7431 */ /* 0x002fe200000001ff */
[----:B--2---:R-:W-:Y:S09]  /*66b0*/  IADD3 R3, PT, PT, RZ, -R13, RZ ;  /* 0x8000000dff037210 */ /* 0x004ff20007ffe0ff */
[----:B------:R-:W-:Y:S02]  /*66c0*/  @!UP0 UIADD3 UR28, UPT, UPT, -UR28, URZ, URZ ;  /* 0x000000ff1c1c8290 */ /* 0x000fe4000fffe1ff */
[----:B------:R-:W-:Y:S01]  /*66d0*/  @!UP6 ULOP3.LUT UR28, URZ, UR33, URZ, 0x33, !UPT ;  /* 0x00000021ff1ce292 */ /* 0x000fe2000f8e33ff */
[----:B------:R-:W-:Y:S03]  /*66e0*/  IMAD R3, R3, R8, RZ ;  /* 0x0000000803037224 */ /* 0x000fe600078e02ff */
[----:B------:R-:W-:Y:S02]  /*66f0*/  ULOP3.LUT UR4, UR28, UR38, URZ, 0x3c, !UPT ;  /* 0x000000261c047292 */ /* 0x000fe4000f8e3cff */
[----:B------:R-:W-:Y:S02]  /*6700*/  IMAD.U32 R0, RZ, RZ, UR28 ;  /* 0x0000001cff007e24 */ /* 0x000fe4000f8e00ff */
[----:B------:R-:W-:Y:S01]  /*6710*/  UISETP.GE.AND UP0, UPT, UR4, URZ, UPT ;  /* 0x000000ff0400728c */ /* 0x000fe2000bf06270 */
[----:B------:R-:W-:Y:S01]  /*6720*/  IMAD.HI.U32 R13, R13, R3, R12 ;  /* 0x000000030d0d7227 */ /* 0x000fe200078e000c */
[----:B------:R-:W-:Y:S02]  /*6730*/  UIADD3 UR4, UPT, UPT, -UR28, URZ, URZ ;  /* 0x000000ff1c047290 */ /* 0x000fe4000fffe1ff */
[----:B------:R-:W-:Y:S02]  /*6740*/  IABS R0, R0 ;  /* 0x0000000000007213 */ /* 0x000fe40000000000 */
[----:B------:R-:W-:Y:S03]  /*6750*/  UIMAD UR4, UR33, UR4, UR19 ;  /* 0x00000004210472a4 */ /* 0x000fe6000f8e0213 */
[----:B------:R-:W-:Y:S01]  /*6760*/  IMAD.HI.U32 R13, R13, R0, RZ ;  /* 0x000000000d0d7227 */ /* 0x000fe200078e00ff */
[----:B------:R-:W-:Y:S03]  /*6770*/  USHF.L.U32 UR26, UR4, 0x6, URZ ;  /* 0x00000006041a7899 */ /* 0x000fe600080006ff */
[----:B------:R-:W-:Y:S04]  /*6780*/  IMAD.MOV R3, RZ, RZ, -R13 ;  /* 0x000000ffff037224 */ /* 0x000fe800078e0a0d */
[C---:B------:R-:W-:Y:S05]  /*6790*/  IMAD R0, R8.reuse, R3, R0 ;  /* 0x0000000308007224 */ /* 0x040fea00078e0200 */
[----:B------:R-:W-:Y:S11]  /*67a0*/  ISETP.GT.U32.AND P1, PT, R8, R0, PT ;  /* 0x000000000800720c */ /* 0x000ff60003f24070 */
[----:B------:R-:W-:Y:S02]  /*67b0*/  @!UPT UIADD3 URZ, UPT, UPT, URZ, URZ, URZ ;  /* 0x000000fffffff290 */ /* 0x000fe4000fffe0ff */
[-C--:B------:R-:W-:Y:S01]  /*67c0*/  @!P1 IADD3 R0, PT, PT, R0, -R8.reuse, RZ ;  /* 0x8000000800009210 */ /* 0x080fe20007ffe0ff */
[----:B------:R-:W-:Y:S01]  /*67d0*/  @!P1 VIADD R13, R13, 0x1 ;  /* 0x000000010d0d9836 */ /* 0x000fe20000000000 */
[----:B------:R-:W-:Y:S02]  /*67e0*/  ISETP.NE.U32.AND P1, PT, RZ, UR34, PT ;  /* 0x00000022ff007c0c */ /* 0x000fe4000bf25070 */
[----:B------:R-:W-:Y:S02]  /*67f0*/  ISETP.GE.U32.AND P2, PT, R0, R8, PT ;  /* 0x000000080000720c */ /* 0x000fe40003f46070 */
[----:B------:R-:W-:Y:S11]  /*6800*/  ISETP.NE.AND.EX P1, PT, RZ, UR35, PT, P1 ;  /* 0x00000023ff007c0c */ /* 0x000ff6000bf25310 */
[----:B------:R-:W-:Y:S04]  /*6810*/  @P2 IADD3 R13, PT, PT, R13, 0x1, RZ ;  /* 0x000000010d0d2810 */ /* 0x000fe80007ffe0ff */
[----:B------:R-:W-:Y:S11]  /*6820*/  R2UR UR29, R13 ;  /* 0x000000000d1d72ca */ /* 0x000ff600000e0000 */
[----:B------:R-:W-:Y:S02]  /*6830*/  @!UPT UIADD3 URZ, UPT, UPT, URZ, URZ, URZ ;  /* 0x000000fffffff290 */ /* 0x000fe4000fffe0ff */
[----:B------:R-:W-:Y:S02]  /*6840*/  @!UP0 UIADD3 UR29, UPT, UPT, -UR29, URZ, URZ ;  /* 0x000000ff1d1d8290 */ /* 0x000fe4000fffe1ff */
[----:B------:R-:W-:Y:S04]  /*6850*/  @!UP2 ULOP3.LUT UR29, URZ, UR38, URZ, 0x33, !UPT ;  /* 0x00000026ff1da292 */ /* 0x000fe8000f8e33ff */
[----:B------:R-:W-:Y:S04]  /*6860*/  UIADD3 UR5, UPT, UPT, -UR29, URZ, URZ ;  /* 0x000000ff1d057290 */ /* 0x000fe8000fffe1ff */
[----:B------:R-:W-:Y:S01]  /*6870*/  UIMAD UR28, UR38, UR5, UR28 ;  /* 0x00000005261c72a4 */ /* 0x000fe2000f8e021c */
[----:B------:R-:W-:Y:S11]  /*6880*/  BRA.U !UP5, `(.L_x_115) ;  /* 0x000000010d387547 */ /* 0x000ff6000b800000 */
[----:B------:R-:W-:Y:S01]  /*6890*/  UISETP.NE.AND UP1, UPT, UR52, URZ, UPT ;  /* 0x000000ff3400728c */ /* 0x000fe2000bf25270 */
[----:B------:R-:W-:Y:S01]  /*68a0*/  IMAD.MOV.U32 R45, RZ, RZ, 0x1 ;  /* 0x00000001ff2d7424 */ /* 0x000fe200078e00ff */
[----:B------:R-:W1:Y:S01]  /*68b0*/  LDCU.64 UR8, c[0x0][0x358] ;  /* 0x00006b00ff0877ac */ /* 0x000e620008000a00 */
[----:B------:R-:W-:Y:S03]  /*68c0*/  MOV R0, 0x1 ;  /* 0x0000000100007802 */ /* 0x000fe60000000f00 */
[----:B------:R-:W-:Y:S05]  /*68d0*/  PLOP3.LUT P2, PT, PT, PT, UP1, 0x80, 0x8 ;  /* 0x000000000008781c */ /* 0x000fea0003f4f018 */
[----:B------:R-:W2:Y:S01]  /*68e0*/  @UP1 LDCU.64 UR4, c[0x0][0x888] ;  /* 0x00011100ff0417ac */ /* 0x000ea20008000a00 */
[----:B------:R-:W-:Y:S07]  /*68f0*/  @UP1 UIMAD UR6, UR49, UR34, URZ ;  /* 0x00000022310612a4 */ /* 0x000fee000f8e02ff */
[----:B------:R-:W-:Y:S01]  /*6900*/  @!P2 PRMT R45, R0, 0x7610, R45 ;  /* 0x00007610002da816 */ /* 0x000fe2000000002d */
[----:B--2---:R-:W-:Y:S06]  /*6910*/  @UP1 UIMAD.WIDE UR4, UR6, 0x4, UR4 ;  /* 0x00000004060418a5 */ /* 0x004fec000f8e0204 */
[----:B-----5:R-:W-:Y:S01]  /*6920*/  IMAD.U32 R26, RZ, RZ, UR4 ;  /* 0x00000004ff1a7e24 */ /* 0x020fe2000f8e00ff */
[----:B------:R-:W-:Y:S04]  /*6930*/  MOV R27, UR5 ;  /* 0x00000005001b7c02 */ /* 0x000fe80008000f00 */
[----:B------:R-:W2:Y:S01]  /*6940*/  @!UP1 LDCU UR4, c[0x0][0x880] ;  /* 0x00011000ff0497ac */ /* 0x000ea20008000800 */
[----:B-1----:R1:W5:Y:S02]  /*6950*/  @P2 LDG.E R26, desc[UR8][R26.64] ;  /* 0x000000081a1a2981 */ /* 0x002364000c1e1900 */
[----:B-12---:R-:W-:Y:S07]  /*6960*/  @!P2 IMAD.U32 R26, RZ, RZ, UR4 ;  /* 0x00000004ff1aae24 */ /* 0x006fee000f8e00ff */
.L_x_115:
[----:B-----5:R-:W-:Y:S01]  /*6970*/  @!P1 FSETP.EQ.AND P3, PT, R26, RZ, PT ;  /* 0x000000ff1a00920b */ /* 0x020fe20003f62000 */
[----:B------:R-:W-:Y:S01]  /*6980*/  @!UPT UIADD3 URZ, UPT, UPT, URZ, URZ, URZ ;  /* 0x000000fffffff290 */ /* 0x000fe2000fffe0ff */
[----:B------:R-:W-:Y:S11]  /*6990*/  @!P1 BRA `(.L_x_116) ;  /* 0x0000000000149947 */ /* 0x000ff60003800000 */
[----:B------:R-:W-:Y:S02]  /*69a0*/  LOP3.LUT P1, RZ, R45, 0xff, RZ, 0xc0, !PT ;  /* 0x000000ff2dff7812 */ /* 0x000fe4000782c0ff */
[----:B------:R-:W-:Y:S04]  /*69b0*/  PLOP3.LUT P3, PT, PT, PT, UP1, 0x80, 0x8 ;  /* 0x000000000008781c */ /* 0x000fe80003f6f018 */
[----:B------:R-:W-:Y:S07]  /*69c0*/  PLOP3.LUT P3, PT, P3, PT, PT, 0x8, 0x80 ;  /* 0x000000000080781c */ /* 0x000fee0001f6e170 */
[----:B------:R-:W-:Y:S11]  /*69d0*/  @P1 FSETP.EQ.AND P3, PT, R26, RZ, PT ;  /* 0x000000ff1a00120b */ /* 0x000ff60003f62000 */
[----:B------:R-:W-:Y:S02]  /*69e0*/  @!UPT UIADD3 URZ, UPT, UPT, URZ, URZ, URZ ;  /* 0x000000fffffff290 */ /* 0x000fe4000fffe0ff */
.L_x_116:
[----:B------:R-:W-:Y:S01]  /*69f0*/  ULEA UR4, UR25, UR31, 0x3 ;  /* 0x0000001f19047291 */ /* 0x000fe2000f8e18ff */
[----:B------:R-:W-:Y:S02]  /*6a00*/  SHF.L.U32 R3, R10, 0x1f, RZ ;  /* 0x0000001f0a037819 */ /* 0x000fe400000006ff */
[----:B------:R-:W-:Y:S04]  /*6a10*/  ELECT P2, URZ, PT ;  /* 0x0000000000ff782f */ /* 0x000fe80003840000 */
[----:B------:R-:W-:Y:S02]  /*6a20*/  PLOP3.LUT P2, PT, P3, P2, PT, 0xf2, 0x2f ;  /* 0x00000000002f781c */ /* 0x000fe40001f45e72 */
[----:B------:R-:W1:Y:S02]  /*6a30*/  SYNCS.PHASECHK.TRANS64.TRYWAIT P1, [UR4+0x248], R3 ;  /* 0x00024803ff0075a7 */ /* 0x000e640008021104 */
[----:B-1----:R-:W-:Y:S09]  /*6a40*/  @!P1 BRA `(.L_x_117) ;  /* 0x0000004400389947 */ /* 0x002ff20003800000 */
.L_x_249:
[----:B------:R-:W2:Y:S01]  /*6a50*/  S2UR UR19, SR_CgaCtaId ;  /* 0x00000000001379c3 */ /* 0x000ea20000008800 */
[----:B------:R-:W-:Y:S01]  /*6a60*/  VOTEU.ALL UP0, P2 ;  /* 0x0000000000ff7886 */ /* 0x000fe20001000000 */
[----:B-1----:R-:W-:Y:S01]  /*6a70*/  @!P2 IADD3 R3, P1, PT, R14, 0x580, RZ ;  /* 0x000005800e03a810 */ /* 0x002fe20007f3e0ff */
[----:B------:R-:W-:Y:S01]  /*6a80*/  UMOV UR20, 0x0 ;  /* 0x0000000000147882 */ /* 0x000fe20000000000 */
[----:B------:R-:W-:Y:S01]  /*6a90*/  UMOV UR21, 0x10000000 ;  /* 0x1000000000157882 */ /* 0x000fe20000000000 */
[----:B------:R-:W-:Y:S01]  /*6aa0*/  UMOV UR11, UR27 ;  /* 0x0000001b000b7c82 */ /* 0x000fe20008000000 */
[----:B------:R-:W-:Y:S01]  /*6ab0*/  @!UP0 ULEA UR5, UR25, UR31, 0xc ;  /* 0x0000001f19058291 */ /* 0x000fe2000f8e60ff */
[----:B------:R-:W-:Y:S01]  /*6ac0*/  @!P2 IMAD.X R0, RZ, RZ, R15, P1 ;  /* 0x000000ffff00a224 */ /* 0x000fe200008e060f */
[----:B------:R-:W-:Y:S01]  /*6ad0*/  @!UP0 UIADD3 UR10, UPT, UPT, UR26, 0x20, URZ ;  /* 0x000000201a0a8890 */ /* 0x000fe2000fffe0ff */
[----:B------:R-:W-:Y:S01]  /*6ae0*/  @!P2 R2UR UR7, R3 ;  /* 0x000000000307a2ca */ /* 0x000fe200000e0000 */
[----:B------:R-:W-:Y:S01]  /*6af0*/  @!UP0 UIADD3 UR24, UPT, UPT, UR5, 0x300, URZ ;  /* 0x0000030005188890 */ /* 0x000fe2000fffe0ff */
[----:B------:R-:W-:Y:S01]  /*6b00*/  @P0 SHF.R.U32.HI R4, RZ, 0x10, R5 ;  /* 0x00000010ff040819 */ /* 0x000fe20000011605 */
[----:B------:R-:W-:Y:S02]  /*6b10*/  @!UP0 UIADD3 UR8, UPT, UPT, UR5, 0xb00, URZ ;  /* 0x00000b0005088890 */ /* 0x000fe4000fffe0ff */
[----:B------:R-:W-:Y:S01]  /*6b20*/  UIADD3 UR5, UPT, UPT, UR25, 0x1, URZ ;  /* 0x0000000119057890 */ /* 0x000fe2000fffe0ff */
[----:B------:R-:W-:Y:S01]  /*6b30*/  @P0 R2UR UR49, R4 ;  /* 0x00000000043102ca */ /* 0x000fe200000e0000 */
[----:B------:R-:W-:Y:S02]  /*6b40*/  UIADD3 UR25, UPT, UPT, UR4, 0x230, URZ ;  /* 0x0000023004197890 */ /* 0x000fe4000fffe0ff */
[----:B------:R-:W-:Y:S01]  /*6b50*/  UISETP.NE.AND UP0, UPT, UR5, 0x3, UPT ;  /* 0x000000030500788c */ /* 0x000fe2000bf05270 */
[----:B------:R-:W-:Y:S01]  /*6b60*/  UMOV UR12, UR28 ;  /* 0x0000001c000c7c82 */ /* 0x000fe20008000000 */
[----:B------:R-:W-:Y:S02]  /*6b70*/  UMOV UR13, UR29 ;  /* 0x0000001d000d7c82 */ /* 0x000fe40008000000 */
[----:B------:R-:W-:Y:S01]  /*6b80*/  USEL UR6, UR5, URZ, UP0 ;  /* 0x000000ff05067287 */ /* 0x000fe20008000000 */
[----:B------:R-:W-:Y:S01]  /*6b90*/  @!P2 R2UR UR5, R0 ;  /* 0x000000000005a2ca */ /* 0x000fe200000e0000 */
[----:B------:R-:W-:Y:S01]  /*6ba0*/  IMAD.U32 R12, RZ, RZ, UR7 ;  /* 0x00000007ff0c7e24 */ /* 0x000fe2000f8e00ff */
[----:B------:R-:W-:Y:S01]  /*6bb0*/  USEL UR18, URZ, 0x1, UP0 ;  /* 0x00000001ff127887 */ /* 0x000fe20008000000 */
[----:B------:R-:W-:Y:S01]  /*6bc0*/  @!P2 IMAD.MOV.U32 R0, RZ, RZ, 0x1000 ;  /* 0x00001000ff00a424 */ /* 0x000fe200078e00ff */
[----:B------:R-:W-:Y:S01]  /*6bd0*/  VOTEU.ALL UP0, P2 ;  /* 0x0000000000ff7886 */ /* 0x000fe20001000000 */
[----:B------:R-:W-:Y:S01]  /*6be0*/  UMOV UR9, UR25 ;  /* 0x0000001900097c82 */ /* 0x000fe20008000000 */
[----:B------:R-:W-:Y:S01]  /*6bf0*/  @!P2 R2UR UR16, R12 ;  /* 0x000000000c10a2ca */ /* 0x000fe200000e0000 */
[----:B--2---:R-:W-:Y:S01]  /*6c00*/  UPRMT UR7, UR19, 0x654, UR25 ;  /* 0x0000065413077896 */ /* 0x004fe20008000019 */
[----:B------:R-:W-:Y:S04]  /*6c10*/  LOP3.LUT R10, R10, UR18, RZ, 0x3c, !PT ;  /* 0x000000120a0a7c12 */ /* 0x000fe8000f8e3cff */
[----:B------:R-:W-:Y:S01]  /*6c20*/  SHF.L.U32 R3, R10, 0x1f, RZ ;  /* 0x0000001f0a037819 */ /* 0x000fe200000006ff */
[----:B------:R-:W-:Y:S01]  /*6c30*/  IMAD.U32 R13, RZ, RZ, UR5 ;  /* 0x00000005ff0d7e24 */ /* 0x000fe2000f8e00ff */
[----:B------:R-:W-:Y:S04]  /*6c40*/  ULEA UR5, UR6, UR31, 0x3 ;  /* 0x0000001f06057291 */ /* 0x000fe8000f8e18ff */
[----:B------:R-:W-:Y:S11]  /*6c50*/  @!P2 R2UR UR17, R13 ;  /* 0x000000000d11a2ca */ /* 0x000ff600000e0000 */
[----:B------:R-:W-:Y:S02]  /*6c60*/  @!UPT UIADD3 URZ, UPT, UPT, URZ, URZ, URZ ;  /* 0x000000fffffff290 */ /* 0x000fe4000fffe0ff */
[----:B------:R1:W-:Y:S01]  /*6c70*/  @!UP0 UTMALDG.4D [UR24], [UR16], desc[UR20] ;  /* 0x00001418100085b4 */ /* 0x0003e20008019000 */
[----:B------:R-:W-:Y:S05]  /*6c80*/  VOTEU.ALL UP0, P2 ;  /* 0x0000000000ff7886 */ /* 0x000fea0001000000 */
[----:B------:R1:W-:Y:S01]  /*6c90*/  @!UP0 UTMALDG.4D [UR8], [UR16], desc[UR20] ;  /* 0x00001408100085b4 */ /* 0x0003e20008019000 */
[----:B------:R1:W-:Y:S01]  /*6ca0*/  @!P2 SYNCS.ARRIVE.TRANS64.RED.A0TR RZ, [UR4+0x230], R0 ;  /* 0x00023000ffffa9a7 */ /* 0x0003e20008300404 */
[----:B------:R-:W-:Y:S01]  /*6cb0*/  SYNCS.ARRIVE.TRANS64.RED.A1T0 RZ, [UR7], RZ ;  /* 0x000000ffffff79a7 */ /* 0x000fe20008100407 */
[----:B------:R-:W2:Y:S02]  /*6cc0*/  SYNCS.PHASECHK.TRANS64.TRYWAIT P1, [UR5+0x248], R3 ;  /* 0x00024803ff0075a7 */ /* 0x000ea40008021105 */
[----:B-12---:R-:W-:Y:S05]  /*6cd0*/  @!P1 BRA `(.L_x_118) ;  /* 0x0000004000ac9947 */ /* 0x006fea0003800000 */
.L_x_251:
[----:B------:R-:W-:Y:S01]  /*6ce0*/  UIADD3 UR17, UPT, UPT, UR5, 0x230, URZ ;  /* 0x0000023005117890 */ /* 0x000fe2000fffe0ff */
[----:B------:R-:W2:Y:S01]  /*6cf0*/  S2UR UR57, SR_CgaCtaId ;  /* 0x00000000003979c3 */ /* 0x000ea20000008800 */
[----:B------:R-:W-:Y:S01]  /*6d00*/  UPLOP3.LUT UP2, UPT, UPT, UPT, UPT, 0x80, 0x8 ;  /* 0x000000000008789c */ /* 0x000fe20003f4f070 */
[----:B-1----:R-:W-:Y:S01]  /*6d10*/  @!P2 IADD3 R3, P0, PT, R14, 0x580, RZ ;  /* 0x000005800e03a810 */ /* 0x002fe20007f1e0ff */
[----:B------:R-:W-:Y:S01]  /*6d20*/  UMOV UR36, 0x0 ;  /* 0x0000000000247882 */ /* 0x000fe20000000000 */
[----:B------:R-:W-:Y:S01]  /*6d30*/  UMOV UR37, 0x10000000 ;  /* 0x1000000000257882 */ /* 0x000fe20000000000 */
[----:B------:R-:W-:Y:S01]  /*6d40*/  UMOV UR19, UR27 ;  /* 0x0000001b00137c82 */ /* 0x000fe20008000000 */
[----:B------:R-:W-:Y:S01]  /*6d50*/  UMOV UR20, UR28 ;  /* 0x0000001c00147c82 */ /* 0x000fe20008000000 */
[----:B------:R-:W-:Y:S01]  /*6d60*/  UMOV UR21, UR29 ;  /* 0x0000001d00157c82 */ /* 0x000fe20008000000 */
[----:B------:R-:W-:Y:S01]  /*6d70*/  UMOV UR11, UR27 ;  /* 0x0000001b000b7c82 */ /* 0x000fe20008000000 */
[----:B------:R-:W-:Y:S01]  /*6d80*/  UMOV UR12, UR28 ;  /* 0x0000001c000c7c82 */ /* 0x000fe20008000000 */
[----:B------:R-:W-:Y:S01]  /*6d90*/  UMOV UR13, UR29 ;  /* 0x0000001d000d7c82 */ /* 0x000fe20008000000 */
[----:B------:R-:W-:Y:S01]  /*6da0*/  UMOV UR9, UR17 ;  /* 0x0000001100097c82 */ /* 0x000fe20008000000 */
[----:B------:R-:W-:Y:S01]  /*6db0*/  VOTEU.ALL UP0, P2 ;  /* 0x0000000000ff7886 */ /* 0x000fe20001000000 */
[----:B------:R-:W-:Y:S01]  /*6dc0*/  @!P2 IMAD.X R0, RZ, RZ, R15, P0 ;  /* 0x000000ffff00a224 */ /* 0x000fe200000e060f */
[----:B------:R-:W-:Y:S02]  /*6dd0*/  R2UR UR56, R48 ;  /* 0x00000000303872ca */ /* 0x000fe400000e0000 */
[----:B------:R-:W-:Y:S01]  /*6de0*/  R2UR UR55, R49 ;  /* 0x00000000313772ca */ /* 0x000fe200000e0000 */
[----:B------:R-:W-:Y:S01]  /*6df0*/  @!UP0 ULEA UR4, UR6, UR31, 0xc ;  /* 0x0000001f06048291 */ /* 0x000fe2000f8e60ff */
[----:B------:R-:W-:Y:S01]  /*6e00*/  LOP3.LUT R9, R9, 0x1, RZ, 0x3c, !PT ;  /* 0x0000000109097812 */ /* 0x000fe200078e3cff */
[----:B------:R-:W-:Y:S02]  /*6e10*/  @!UP0 UIADD3 UR18, UPT, UPT, UR26, 0x10, URZ ;  /* 0x000000101a128890 */ /* 0x000fe4000fffe0ff */
[----:B------:R-:W-:Y:S02]  /*6e20*/  @!UP0 UIADD3 UR16, UPT, UPT, UR4, 0x300, URZ ;  /* 0x0000030004108890 */ /* 0x000fe4000fffe0ff */
[----:B------:R-:W-:Y:S02]  /*6e30*/  @!UP0 UIADD3 UR8, UPT, UPT, UR4, 0xb00, URZ ;  /* 0x00000b0004088890 */ /* 0x000fe4000fffe0ff */
[----:B------:R-:W-:Y:S01]  /*6e40*/  UIADD3 UR4, UPT, UPT, UR6, 0x1, URZ ;  /* 0x0000000106047890 */ /* 0x000fe2000fffe0ff */
[----:B------:R-:W-:Y:S01]  /*6e50*/  @!P2 R2UR UR6, R3 ;  /* 0x000000000306a2ca */ /* 0x000fe200000e0000 */
[----:B------:R-:W-:Y:S02]  /*6e60*/  @!UP0 UIADD3 UR10, UPT, UPT, UR26, 0x30, URZ ;  /* 0x000000301a0a8890 */ /* 0x000fe4000fffe0ff */
[----:B------:R-:W-:Y:S04]  /*6e70*/  UISETP.NE.AND UP0, UPT, UR4, 0x3, UPT ;  /* 0x000000030400788c */ /* 0x000fe8000bf05270 */
[----:B------:R-:W-:Y:S01]  /*6e80*/  USEL UR25, UR4, URZ, UP0 ;  /* 0x000000ff04197287 */ /* 0x000fe20008000000 */
[----:B------:R-:W-:Y:S01]  /*6e90*/  @!P2 R2UR UR4, R0 ;  /* 0x000000000004a2ca */ /* 0x000fe200000e0000 */
[----:B------:R-:W-:Y:S02]  /*6ea0*/  USEL UR24, URZ, 0x1, UP0 ;  /* 0x00000001ff187887 */ /* 0x000fe40008000000 */
[----:B------:R-:W-:Y:S02]  /*6eb0*/  VOTEU.ALL UP0, P2 ;  /* 0x0000000000ff7886 */ /* 0x000fe40001000000 */
[----:B------:R-:W-:Y:S02]  /*6ec0*/  IMAD.U32 R4, RZ, RZ, UR6 ;  /* 0x00000006ff047e24 */ /* 0x000fe4000f8e00ff */
[----:B------:R-:W-:Y:S03]  /*6ed0*/  LOP3.LUT R10, R10, UR24, RZ, 0x3c, !PT ;  /* 0x000000180a0a7c12 */ /* 0x000fe6000f8e3cff */
[----:B------:R-:W-:Y:S03]  /*6ee0*/  @!P2 R2UR UR6, R4 ;  /* 0x000000000406a2ca */ /* 0x000fe600000e0000 */
[----:B------:R-:W-:Y:S01]  /*6ef0*/  IMAD.U32 R5, RZ, RZ, UR4 ;  /* 0x00000004ff057e24 */ /* 0x000fe2000f8e00ff */
[----:B--2---:R-:W-:Y:S04]  /*6f00*/  UPRMT UR4, UR57, 0x654, UR17 ;  /* 0x0000065439047896 */ /* 0x004fe80008000011 */
[----:B------:R-:W-:Y:S11]  /*6f10*/  @!P2 R2UR UR7, R5 ;  /* 0x000000000507a2ca */ /* 0x000ff600000e0000 */
[----:B------:R-:W-:Y:S02]  /*6f20*/  @!UPT UIADD3 URZ, UPT, UPT, URZ, URZ, URZ ;  /* 0x000000fffffff290 */ /* 0x000fe4000fffe0ff */
[----:B------:R1:W-:Y:S01]  /*6f30*/  @!UP0 UTMALDG.4D [UR16], [UR6], desc[UR36] ;  /* 0x00002410060085b4 */ /* 0x0003e20008019000 */
[----:B------:R-:W-:Y:S05]  /*6f40*/  VOTEU.ALL UP0, P2 ;  /* 0x0000000000ff7886 */ /* 0x000fea0001000000 */
[----:B------:R2:W-:Y:S01]  /*6f50*/  @!UP0 UTMALDG.4D [UR8], [UR6], desc[UR36] ;  /* 0x00002408060085b4 */ /* 0x0005e20008019000 */
[----:B------:R2:W-:Y:S01]  /*6f60*/  @!P2 SYNCS.ARRIVE.TRANS64.RED.A0TR RZ, [UR5+0x230], R2 ;  /* 0x00023002ffffa9a7 */ /* 0x0005e20008300405 */
[----:B------:R-:W-:Y:S01]  /*6f70*/  SYNCS.ARRIVE.TRANS64.RED.A1T0 RZ, [UR4], RZ ;  /* 0x000000ffffff79a7 */ /* 0x000fe20008100404 */
[----:B-1----:R-:W-:Y:S02]  /*6f80*/  UIADD3 UR19, UPT, UPT, UR14, UR56, URZ ;  /* 0x000000380e137290 */ /* 0x002fe4000fffe0ff */
[----:B------:R-:W-:Y:S01]  /*6f90*/  UIADD3 UR21, UPT, UPT, UR15, UR55, URZ ;  /* 0x000000370f157290 */ /* 0x000fe2000fffe0ff */
[----:B------:R-:W-:Y:S11]  /*6fa0*/  BRA.U UP3, `(.L_x_119) ;  /* 0xffffffed03f07547 */ /* 0x000ff6000b83ffff */
[----:B------:R-:W-:Y:S01]  /*6fb0*/  UIADD3 UR31, UPT, UPT, UR31, 0x248, URZ ;  /* 0x000002481f1f7890 */ /* 0x000fe2000fffe0ff */
[----:B--2---:R-:W-:-:S03]  /*6fc0*/  SHF.L.U32 R2, R10, 0x1f, RZ ;  /* 0x0000001f0a027819 */ /* 0x004fc600000006ff */
[----:B------:R-:W-:-:S09]  /*6fd0*/  ULEA UR4, UR25, UR31, 0x3 ;  /* 0x0000001f19047291 */ /* 0x000fd2000f8e18ff */
[----:B------:R-:W1:Y:S02]  /*6fe0*/  SYNCS.PHASECHK.TRANS64.TRYWAIT P0, [UR4], R2 ;  /* 0x00000002ff0075a7 */ /* 0x000e640008001104 */
[----:B-1----:R-:W-:Y:S05]  /*6ff0*/  @!P0 BRA `(.L_x_120) ;  /* 0x0000003c00fc8947 */ /* 0x002fea0003800000 */
.L_x_253:
[----:B------:R-:W-:-:S04]  /*7000*/  UIADD3 UR4, UPT, UPT, UR25, 0x1, URZ ;  /* 0x0000000119047890 */ /* 0x000fc8000fffe0ff */
[----:B------:R-:W-:-:S04]  /*7010*/  UISETP.NE.AND UP0, UPT, UR4, 0x3, UPT ;  /* 0x000000030400788c */ /* 0x000fc8000bf05270 */
[----:B------:R-:W-:Y:S02]  /*7020*/  USEL UR6, URZ, 0x1, UP0 ;  /* 0x00000001ff067887 */ /* 0x000fe40008000000 */
[----:B------:R-:W-:-:S04]  /*7030*/  USEL UR4, UR4, URZ, UP0 ;  /* 0x000000ff04047287 */ /* 0x000fc80008000000 */
[----:B------:R-:W-:Y:S01]  /*7040*/  ULEA UR5, UR4, UR31, 0x3 ;  /* 0x0000001f04057291 */ /* 0x000fe2000f8e18ff */
[----:B------:R-:W-:-:S04]  /*7050*/  LOP3.LUT R10, R10, UR6, RZ, 0x3c, !PT ;  /* 0x000000060a0a7c12 */ /* 0x000fc8000f8e3cff */
[----:B-1----:R-:W-:-:S04]  /*7060*/  SHF.L.U32 R2, R10, 0x1f, RZ ;  /* 0x0000001f0a027819 */ /* 0x002fc800000006ff */
[----:B------:R-:W1:Y:S02]  /*7070*/  SYNCS.PHASECHK.TRANS64.TRYWAIT P0, [UR5], R2 ;  /* 0x00000002ff0075a7 */ /* 0x000e640008001105 */
[----:B-1----:R-:W-:Y:S05]  /*7080*/  @!P0 BRA `(.L_x_121) ;  /* 0x0000003c00f08947 */ /* 0x002fea0003800000 */
.L_x_255:
[----:B------:R-:W-:-:S04]  /*7090*/  UIADD3 UR4, UPT, UPT, UR4, 0x1, URZ ;  /* 0x0000000104047890 */ /* 0x000fc8000fffe0ff */
[----:B------:R-:W-:-:S04]  /*70a0*/  UISETP.NE.AND UP0, UPT, UR4, 0x3, UPT ;  /* 0x000000030400788c */ /* 0x000fc8000bf05270 */
[----:B------:R-:W-:Y:S02]  /*70b0*/  USEL UR5, URZ, 0x1, UP0 ;  /* 0x00000001ff057887 */ /* 0x000fe40008000000 */
[----:B------:R-:W-:-:S04]  /*70c0*/  USEL UR4, UR4, URZ, UP0 ;  /* 0x000000ff04047287 */ /* 0x000fc80008000000 */
[----:B------:R-:W-:Y:S01]  /*70d0*/  ULEA UR4, UR4, UR31, 0x3 ;  /* 0x0000001f04047291 */ /* 0x000fe2000f8e18ff */
[----:B-1----:R-:W-:-:S04]  /*70e0*/  LOP3.LUT R2, R10, UR5, RZ, 0x3c, !PT ;  /* 0x000000050a027c12 */ /* 0x002fc8000f8e3cff */
[----:B------:R-:W-:Y:S01]  /*70f0*/  SHF.L.U32 R2, R2, 0x1f, RZ ;  /* 0x0000001f02027819 */ /* 0x000fe200000006ff */
[----:B------:R-:W-:-:S07]  /*7100*/  IMAD.U32 R0, RZ, RZ, UR4 ;  /* 0x00000004ff007e24 */ /* 0x000fce000f8e00ff */
.L_x_122:
[----:B-1----:R1:W2:Y:S02]  /*7110*/  SYNCS.PHASECHK.TRANS64.TRYWAIT P0, [R0+URZ], R2 ;  /* 0x00000002000075a7 */ /* 0x0022a400080011ff */
[----:B--2---:R-:W-:Y:S05]  /*7120*/  @!P0 NANOSLEEP.SYNCS 0x989680 ;  /* 0x009896800000895d */ /* 0x004fea0003900000 */
[----:B------:R-:W2:Y:S02]  /*7130*/  @!P0 SYNCS.PHASECHK.TRANS64 P0, [R0+URZ], R2 ;  /* 0x00000002000085a7 */ /* 0x000ea400080010ff */
[----:B--2---:R-:W-:Y:S05]  /*7140*/  @P0 EXIT ;  /* 0x000000000000094d */ /* 0x004fea0003800000 */
[----:B------:R-:W-:Y:S05]  /*7150*/  BRA `(.L_x_122) ;  /* 0xfffffffc00ec7947 */ /* 0x000fea000383ffff */
.L_x_110:
[----:B------:R-:W-:-:S06]  /*7160*/  UISETP.GE.AND UP0, UPT, UR18, 0x4, UPT ;  /* 0x000000041200788c */ /* 0x000fcc000bf06270 */
[----:B------:R-:W-:-:S13]  /*7170*/  PLOP3.LUT P0, PT, PT, PT, UP0, 0x80, 0x8 ;  /* 0x000000000008781c */ /* 0x000fda0003f0f008 */
[----:B-1----:R-:W-:Y:S05]  /*7180*/  @!P0 EXIT ;  /* 0x000000000000894d */ /* 0x002fea0003800000 */
[----:B------:R-:W1:Y:S08]  /*7190*/  S2UR UR4, SR_CgaCtaId ;  /* 0x00000000000479c3 */ /* 0x000e700000008800 */
[----:B------:R-:W-:Y:S01]  /*71a0*/  BAR.SYNC.DEFER_BLOCKING 0x6, 0xa0 ;  /* 0x0182800000007b1d */ /* 0x000fe20000010000 */
[----:B------:R-:W-:Y:S01]  /*71b0*/  IMAD.SHL.U32 R44, R54, 0x10, RZ ;  /* 0x00000010362c7824 */ /* 0x000fe200078e00ff */
[----:B------:R-:W-:Y:S01]  /*71c0*/  USHF.R.S32.HI UR55, URZ, 0x1f, UR5 ;  /* 0x0000001fff377899 */ /* 0x000fe20008011405 */
[----:B------:R-:W-:-:S02]  /*71d0*/  IMAD.SHL.U32 R0, R46, 0x200, RZ ;  /* 0x000002002e007824 */ /* 0x000fc400078e00ff */
[----:B------:R-:W-:Y:S01]  /*71e0*/  IMAD.SHL.U32 R4, R54, 0x2, RZ ;  /* 0x0000000236047824 */ /* 0x000fe200078e00ff */
[----:B------:R-:W-:Y:S02]  /*71f0*/  UMOV UR50, 0x400 ;  /* 0x0000040000327882 */ /* 0x000fe40000000000 */
[----:B------:R-:W2:Y:S01]  /*7200*/  LDC.64 R42, c[0x0][0x8b0] ;  /* 0x00022c00ff2a7b82 */ /* 0x000ea20000000a00 */
[----:B------:R-:W-:Y:S01]  /*7210*/  LOP3.LUT R53, R44, 0x5b0, RZ, 0xc0, !PT ;  /* 0x000005b02c357812 */ /* 0x000fe200078ec0ff */
[----:B------:R-:W-:Y:S01]  /*7220*/  IMAD.U32 R23, R54, 0x10000, RZ ;  /* 0x0001000036177824 */ /* 0x000fe200078e00ff */
[----:B------:R-:W-:Y:S01]  /*7230*/  LOP3.LUT R5, R44, 0x40, RZ, 0xc0, !PT ;  /* 0x000000402c057812 */ /* 0x000fe200078ec0ff */
[----:B------:R-:W-:Y:S01]  /*7240*/  ULEA.HI UR55, UR55, UR5, URZ, 0x6 ;  /* 0x0000000537377291 */ /* 0x000fe2000f8f30ff */
[----:B------:R-:W-:Y:S01]  /*7250*/  LOP3.LUT R53, R53, 0x200, R0, 0xf8, !PT ;  /* 0x0000020035357812 */ /* 0x000fe200078ef800 */
[----:B------:R-:W-:Y:S01]  /*7260*/  IMAD.SHL.U32 R0, R46, 0x200000, RZ ;  /* 0x002000002e007824 */ /* 0x000fe200078e00ff */
[----:B------:R-:W-:Y:S01]  /*7270*/  LOP3.LUT P0, RZ, R44, 0x40, RZ, 0xc0, !PT ;  /* 0x000000402cff7812 */ /* 0x000fe2000780c0ff */
[----:B------:R-:W3:Y:S01]  /*7280*/  LDC.64 R40, c[0x0][0x8a8] ;  /* 0x00022a00ff287b82 */ /* 0x000ee20000000a00 */
[----:B------:R-:W-:Y:S01]  /*7290*/  LOP3.LUT R4, R5, 0x8, R4, 0xf8, !PT ;  /* 0x0000000805047812 */ /* 0x000fe200078ef804 */
[----:B------:R-:W-:Y:S01]  /*72a0*/  IMAD.MOV.U32 R22, RZ, RZ, RZ ;  /* 0x000000ffff167224 */ /* 0x000fe200078e00ff */
[----:B------:R-:W-:Y:S01]  /*72b0*/  LOP3.LUT R0, R0, 0x200000, RZ, 0xc0, !PT ;  /* 0x0020000000007812 */ /* 0x000fe200078ec0ff */
[----:B------:R-:W-:Y:S01]  /*72c0*/  IMAD.MOV.U32 R52, RZ, RZ, RZ ;  /* 0x000000ffff347224 */ /* 0x000fe200078e00ff */
[----:B------:R-:W-:Y:S01]  /*72d0*/  P2R R8, PR, RZ, 0x1 ;  /* 0x00000001ff087803 */ /* 0x000fe20000000000 */
[----:B------:R-:W-:Y:S01]  /*72e0*/  IMAD.MOV.U32 R51, RZ, RZ, RZ ;  /* 0x000000ffff337224 */ /* 0x000fe200078e00ff */
[----:B------:R-:W-:Y:S01]  /*72f0*/  LOP3.LUT R23, R0, 0x400000, R23, 0xf8, !PT ;  /* 0x0040000000177812 */ /* 0x000fe200078ef817 */
[----:B-1----:R-:W-:Y:S01]  /*7300*/  ULEA UR50, UR4, UR50, 0x18 ;  /* 0x0000003204327291 */ /* 0x002fe2000f8ec0ff */
[----:B------:R-:W-:Y:S01]  /*7310*/  LOP3.LUT R53, R53, R4, RZ, 0xfc, !PT ;  /* 0x0000000435357212 */ /* 0x000fe200078efcff */
[----:B------:R-:W1:Y:S01]  /*7320*/  LDCU UR4, c[0x0][0x370] ;  /* 0x00006e00ff0477ac */ /* 0x000e620008000800 */
[----:B------:R-:W-:Y:S01]  /*7330*/  LOP3.LUT R54, R54, 0x60, RZ, 0xc0, !PT ;  /* 0x0000006036367812 */ /* 0x000fe200078ec0ff */
[----:B------:R-:W4:Y:S05]  /*7340*/  LDCU UR45, c[0x0][0xb0c] ;  /* 0x00016180ff2d77ac */ /* 0x000f2a0008000800 */
[----:B------:R-:W4:Y:S01]  /*7350*/  LDS R2, [UR50+0x2c0] ;  /* 0x0002c032ff027984 */ /* 0x000f220008000800 */
[----:B------:R-:W2:Y:S01]  /*7360*/  LDCU UR38, c[0x0][0xb30] ;  /* 0x00016600ff2677ac */ /* 0x000ea20008000800 */
[----:B------:R-:W2:Y:S01]  /*7370*/  LDCU.64 UR58, c[0x0][0x888] ;  /* 0x00011100ff3a77ac */ /* 0x000ea20008000a00 */
[----:B------:R-:W2:Y:S01]  /*7380*/  LDCU.64 UR46, c[0x0][0xb28] ;  /* 0x00016500ff2e77ac */ /* 0x000ea20008000a00 */
[----:B-1----:R-:W-:Y:S01]  /*7390*/  IMAD.U32 R47, RZ, RZ, UR4 ;  /* 0x00000004ff2f7e24 */ /* 0x002fe2000f8e00ff */
[----:B------:R-:W1:Y:S01]  /*73a0*/  LDCU UR4, c[0x0][0x374] ;  /* 0x00006e80ff0477ac */ /* 0x000e620008000800 */
[----:B------:R-:W2:Y:S01]  /*73b0*/  LDCU.128 UR60, c[0x0][0xb10] ;  /* 0x00016200ff3c77ac */ /* 0x000ea20008000c00 */
[----:B------:R-:W-:Y:S01]  /*73c0*/  USHF.R.S32.HI UR55, URZ, 0x6, UR55 ;  /* 0x00000006ff377899 */ /* 0x000fe20008011437 */
[----:B------:R-:W-:Y:S01]  /*73d0*/  UMOV UR57, 0x1 ;  /* 0x0000000100397882 */ /* 0x000fe20000000000 */
[----:B------:R-:W-:Y:S01]  /*73e0*/  UMOV UR53, URZ ;  /* 0x000000ff00357c82 */ /* 0x000fe20008000000 */
[----:B------:R-:W-:Y:S01]  /*73f0*/  UMOV UR56, URZ ;  /* 0x000000ff00387c82 */ /* 0x000fe20008000000 */
[----:B------:R-:W-:Y:S01]  /*7400*/  UMOV UR54, URZ ;  /* 0x000000ff00367c82 */ /* 0x000fe20008000000 */
[----:B-1----:R-:W-:Y:S01]  /*7410*/  IMAD.U32 R55, RZ, RZ, UR4 ;  /* 0x00000004ff377e24 */ /* 0x002fe2000f8e00ff */
[----:B------:R-:W-:-:S06]  /*7420*/  UIADD3 UR4, UPT, UPT, UR50, 0x300, URZ ;  /* 0x0000030032047890 */ /* 0x000fcc000fffe0ff */
[----:B------:R-:W-:Y:S02]  /*7430*/  IMAD.U32 R0, RZ, RZ, UR4 ;  /* 0x00000004ff007e24 */ /* 0x000fe4000f8e00ff */
[C---:B----4-:R-:W-:Y:S01]  /*7440*/  VIADD R3, R2.reuse, 0x20 ;  /* 0x0000002002037836 */ /* 0x050fe20000000000 */
[----:B------:R-:W-:-:S04]  /*7450*/  LOP3.LUT R2, R2, 0xffff, RZ, 0xc0, !PT ;  /* 0x0000ffff02027812 */ /* 0x000fc800078ec0ff */
[----:B------:R-:W-:-:S05]  /*7460*/  LOP3.LUT R3, R3, 0xffff, RZ, 0xc0, !PT ;  /* 0x0000ffff03037812 */ /* 0x000fca00078ec0ff */
[----:B--23--:R1:W-:Y:S02]  /*7470*/  STL.64 [R1], R2 ;  /* 0x0000000201007387 */ /* 0x00c3e40000100a00 */
.L_x_153:
[----:B-1----:R-:W-:Y:S04]  /*7480*/  SHF.L.U32 R2, R51, 0x1f, RZ ;  /* 0x0000001f33027819 */ /* 0x002fe800000006ff */
[----:B------:R-:W1:Y:S02]  /*7490*/  SYNCS.PHASECHK.TRANS64.TRYWAIT P0, [UR50+0x270], R2 ;  /* 0x00027002ff0075a7 */ /* 0x000e640008001132 */
[----:B-1----:R-:W-:Y:S05]  /*74a0*/  @!P0 BRA `(.L_x_123) ;  /* 0x0000003c00008947 */ /* 0x002fea0003800000 */
.L_x_257:
[----:B------:R-:W2:Y:S01]  /*74b0*/  LDS.128 R4, [UR50+0x2b0] ;  /* 0x0002b032ff047984 */ /* 0x000ea20008000c00 */
[----:B-1----:R-:W-:Y:S01]  /*74c0*/  LEA R2, R22, UR48, 0x2 ;  /* 0x0000003016027c11 */ /* 0x002fe2000f8e10ff */
[----:B------:R-:W-:Y:S02]  /*74d0*/  UIADD3 UR4, UPT, UPT, UR50, 0x278, URZ ;  /* 0x0000027832047890 */ /* 0x000fe4000fffe0ff */
[----:B------:R-:W-:Y:S02]  /*74e0*/  UISETP.GE.AND UP0, UPT, UR39, 0x1, UPT ;  /* 0x000000012700788c */ /* 0x000fe4000bf06270 */
[----:B------:R-:W-:Y:S01]  /*74f0*/  UPRMT UR4, URZ, 0x654, UR4 ;  /* 0x00000654ff047896 */ /* 0x000fe20008000004 */
[----:B------:R-:W-:Y:S01]  /*7500*/  @!PT LDS RZ, [RZ] ;  /* 0x00000000fffff984 */ /* 0x000fe20000000800 */
[----:B------:R-:W-:Y:S01]  /*7510*/  @!PT LDS RZ, [RZ] ;  /* 0x00000000fffff984 */ /* 0x000fe20000000800 */
[----:B------:R-:W-:Y:S01]  /*7520*/  @!PT LDS RZ, [RZ] ;  /* 0x00000000fffff984 */ /* 0x000fe20000000800 */
[----:B------:R-:W-:Y:S01]  /*7530*/  @!PT LDS RZ, [RZ] ;  /* 0x00000000fffff984 */ /* 0x000fe20000000800 */
[----:B------:R1:W-:Y:S06]  /*7540*/  MEMBAR.ALL.CTA ;  /* 0x0000000000007992 */ /* 0x0003ec0000008000 */
[----:B-1----:R-:W1:Y:S02]  /*7550*/  FENCE.VIEW.ASYNC.S ;  /* 0x00000000000073c6 */ /* 0x002e640000000000 */
[----:B-1----:R-:W-:Y:S06]  /*7560*/  SYNCS.ARRIVE.TRANS64.RED.A1T0 RZ, [UR4], RZ ;  /* 0x000000ffffff79a7 */ /* 0x002fec0008100404 */
[----:B------:R-:W5:Y:S01]  /*7570*/  LDL R2, [R2] ;  /* 0x0000000002027983 */ /* 0x000f620000100800 */
[----:B--2---:R-:W-:Y:S11]  /*7580*/  LOP3.LUT P0, RZ, R6, 0x1, RZ, 0xc0, !PT ;  /* 0x0000000106ff7812 */ /* 0x004ff6000780c0ff */
[----:B------:R-:W-:Y:S02]  /*7590*/  @!UPT UIADD3 URZ, UPT, UPT, URZ, URZ, URZ ;  /* 0x000000fffffff290 */ /* 0x000fe4000fffe0ff */
[----:B------:R-:W-:Y:S01]  /*75a0*/  VOTEU.ANY UP1, P0 ;  /* 0x0000000000ff7886 */ /* 0x000fe20000020100 */
[----:B------:R-:W-:Y:S01]  /*75b0*/  PLOP3.LUT P0, PT, PT, PT, UP1, 0x80, 0x8 ;  /* 0x000000000008781c */ /* 0x000fe20003f0f018 */
[----:B------:R-:W-:Y:S06]  /*75c0*/  UP2UR UR4, UPR, URZ, 0x2 ;  /* 0x00000002ff047883 */ /* 0x000fec0008000000 */
[----:B------:R-:W-:Y:S06]  /*75d0*/  IMAD.U32 R59, RZ, RZ, UR4 ;  /* 0x00000004ff3b7e24 */ /* 0x000fec000f8e00ff */
[----:B------:R-:W-:Y:S02]  /*75e0*/  @P0 MOV R3, R4 ;  /* 0x0000000400030202 */ /* 0x000fe40000000f00 */
[----:B------:R-:W-:Y:S02]  /*75f0*/  @P0 LOP3.LUT R0, R5, 0xffff, RZ, 0xc0, !PT ;  /* 0x0000ffff05000812 */ /* 0x000fe400078ec0ff */
[----:B------:R-:W-:Y:S01]  /*7600*/  @P0 R2UR UR5, R3 ;  /* 0x00000000030502ca */ /* 0x000fe200000e0000 */
[----:B------:R-:W-:Y:S01]  /*7610*/  IMAD.U32 R3, RZ, RZ, UR55 ;  /* 0x00000037ff037e24 */ /* 0x000fe2000f8e00ff */
[----:B------:R-:W-:Y:S04]  /*7620*/  @P0 R2UR UR4, R0 ;  /* 0x00000000000402ca */ /* 0x000fe800000e0000 */
[----:B------:R-:W-:Y:S07]  /*7630*/  IABS R0, R3 ;  /* 0x0000000300007213 */ /* 0x000fee0000000000 */
[----:B------:R-:W-:Y:S02]  /*7640*/  @UP1 UMOV UR37, UR5 ;  /* 0x0000000500251c82 */ /* 0x000fe40008000000 */
[----:B------:R-:W-:Y:S01]  /*7650*/  @UP1 UMOV UR36, UR4 ;  /* 0x0000000400241c82 */ /* 0x000fe20008000000 */
[----:B------:R-:W-:Y:S05]  /*7660*/  BRA.U !UP0, `(.L_x_124) ;  /* 0x0000000108d47547 */ /* 0x000fea000b800000 */
[----:B------:R-:W1:Y:S01]  /*7670*/  LDCU UR14, c[0x0][0xb20] ;  /* 0x00016400ff0e77ac */ /* 0x000e620008000800 */
[----:B------:R-:W-:Y:S02]  /*7680*/  R2UR UR15, R55 ;  /* 0x00000000370f72ca */ /* 0x000fe400000e0000 */
[----:B------:R-:W-:Y:S01]  /*7690*/  R2UR UR9, R47 ;  /* 0x000000002f0972ca */ /* 0x000fe200000e0000 */
[----:B------:R-:W-:Y:S02]  /*76a0*/  UIMAD.WIDE.U32 UR10, UR36, UR63, URZ ;  /* 0x0000003f240a72a5 */ /* 0x000fe4000f8e00ff */
[----:B------:R-:W-:Y:S02]  /*76b0*/  UISETP.NE.AND UP0, UPT, UR62, 0x1, UPT ;  /* 0x000000013e00788c */ /* 0x000fe4000bf05270 */
[----:B------:R-:W-:Y:S02]  /*76c0*/  UISETP.NE.AND UP1, UPT, UR45, 0x1, UPT ;  /* 0x000000012d00788c */ /* 0x000fe4000bf25270 */
[----:B------:R-:W-:Y:S02]  /*76d0*/  UISETP.NE.AND UP2, UPT, UR39, 0x1, UPT ;  /* 0x000000012700788c */ /* 0x000fe4000bf45270 */
[----:B------:R-:W-:Y:S02]  /*76e0*/  UIMAD.WIDE.U32 UR12, UR37, UR60, URZ ;  /* 0x0000003c250c72a5 */ /* 0x000fe4000f8e00ff */
[----:B------:R-:W-:Y:S02]  /*76f0*/  UIMAD.WIDE.U32 UR4, UR15, UR63, URZ ;  /* 0x0000003f0f0472a5 */ /* 0x000fe4000f8e00ff */
[----:B------:R-:W-:Y:S05]  /*7700*/  UIMAD.WIDE.U32 UR6, UR9, UR60, URZ ;  /* 0x0000003c090672a5 */ /* 0x000fea000f8e00ff */
[----:B------:R-:W-:Y:S02]  /*7710*/  UMOV UR4, UR5 ;  /* 0x0000000500047c82 */ /* 0x000fe40008000000 */
[----:B-1----:R-:W-:Y:S01]  /*7720*/  USHF.R.U32.HI UR8, URZ, UR14, UR4 ;  /* 0x0000000eff087299 */ /* 0x002fe20008011604 */
[----:B------:R-:W-:Y:S02]  /*7730*/  UMOV UR6, UR11 ;  /* 0x0000000b00067c82 */ /* 0x000fe40008000000 */
[----:B------:R-:W-:Y:S02]  /*7740*/  UMOV UR4, UR7 ;  /* 0x0000000700047c82 */ /* 0x000fe40008000000 */
[----:B------:R-:W-:Y:S02]  /*7750*/  USHF.R.U32.HI UR5, URZ, UR61, UR4 ;  /* 0x0000003dff057299 */ /* 0x000fe40008011604 */
[----:B------:R-:W-:Y:S02]  /*7760*/  USEL UR4, UR15, UR8, !UP0 ;  /* 0x000000080f047287 */ /* 0x000fe4000c000000 */
[----:B------:R-:W-:Y:S02]  /*7770*/  USHF.R.U32.HI UR8, URZ, UR14, UR6 ;  /* 0x0000000eff087299 */ /* 0x000fe40008011606 */
[----:B------:R-:W-:Y:S02]  /*7780*/  UIMAD.WIDE.U32 UR6, UR4, UR46, URZ ;  /* 0x0000002e040672a5 */ /* 0x000fe4000f8e00ff */
[----:B------:R-:W-:Y:S02]  /*7790*/  USEL UR9, UR9, UR5, !UP1 ;  /* 0x0000000509097287 */ /* 0x000fe4000c800000 */
[----:B------:R-:W-:Y:S02]  /*77a0*/  USEL UR8, UR36, UR8, !UP0 ;  /* 0x0000000824087287 */ /* 0x000fe4000c000000 */
[----:B------:R-:W-:Y:S01]  /*77b0*/  UIMAD.WIDE.U32 UR10, UR9, UR46, URZ ;  /* 0x0000002e090a72a5 */ /* 0x000fe2000f8e00ff */
[----:B------:R-:W-:Y:S01]  /*77c0*/  UMOV UR6, UR7 ;  /* 0x0000000700067c82 */ /* 0x000fe20008000000 */
[----:B------:R-:W-:Y:S01]  /*77d0*/  UMOV UR5, UR13 ;  /* 0x0000000d00057c82 */ /* 0x000fe20008000000 */
[----:B------:R-:W-:Y:S02]  /*77e0*/  @UP2 USHF.R.U32.HI UR4, URZ, UR47, UR6 ;  /* 0x0000002fff042299 */ /* 0x000fe40008011606 */
[----:B------:R-:W-:Y:S02]  /*77f0*/  USHF.R.U32.HI UR5, URZ, UR61, UR5 ;  /* 0x0000003dff057299 */ /* 0x000fe40008011605 */
[----:B------:R-:W-:Y:S02]  /*7800*/  UIMAD UR4, UR39, UR4, URZ ;  /* 0x00000004270472a4 */ /* 0x000fe4000f8e02ff */
[----:B------:R-:W-:Y:S02]  /*7810*/  USEL UR5, UR37, UR5, !UP1 ;  /* 0x0000000525057287 */ /* 0x000fe4000c800000 */
[----:B------:R-:W-:Y:S01]  /*7820*/  UISETP.GE.AND UP0, UPT, UR8, UR4, UPT ;  /* 0x000000040800728c */ /* 0x000fe2000bf06270 */
[----:B------:R-:W-:Y:S01]  /*7830*/  UMOV UR6, UR11 ;  /* 0x0000000b00067c82 */ /* 0x000fe20008000000 */
[----:B------:R-:W-:Y:S02]  /*7840*/  UIMAD.WIDE.U32 UR10, UR8, UR46, URZ ;  /* 0x0000002e080a72a5 */ /* 0x000fe4000f8e00ff */
[----:B------:R-:W-:Y:S04]  /*7850*/  @UP2 USHF.R.U32.HI UR9, URZ, UR47, UR6 ;  /* 0x0000002fff092299 */ /* 0x000fe80008011606 */
[----:B------:R-:W-:Y:S01]  /*7860*/  UIMAD UR6, UR39, UR9, URZ ;  /* 0x00000009270672a4 */ /* 0x000fe2000f8e02ff */
[----:B------:R-:W-:Y:S03]  /*7870*/  UMOV UR4, UR11 ;  /* 0x0000000b00047c82 */ /* 0x000fe60008000000 */
[----:B------:R-:W-:Y:S02]  /*7880*/  UISETP.GE.OR UP0, UPT, UR5, UR6, UP0 ;  /* 0x000000060500728c */ /* 0x000fe40008706670 */
[----:B------:R-:W-:Y:S02]  /*7890*/  USHF.R.U32.HI UR4, URZ, UR47, UR4 ;  /* 0x0000002fff047299 */ /* 0x000fe40008011604 */
[----:B------:R-:W-:Y:S02]  /*78a0*/  UIMAD.WIDE.U32 UR6, UR5, UR46, URZ ;  /* 0x0000002e050672a5 */ /* 0x000fe4000f8e00ff */
[----:B------:R-:W-:Y:S02]  /*78b0*/  USEL UR11, UR8, UR4, !UP2 ;  /* 0x00000004080b7287 */ /* 0x000fe4000d000000 */
[----:B------:R-:W-:Y:S02]  /*78c0*/  UIADD3 UR6, UPT, UPT, -UR5, URZ, URZ ;  /* 0x000000ff05067290 */ /* 0x000fe4000fffe1ff */
[----:B------:R-:W-:Y:S02]  /*78d0*/  UIADD3 UR10, UPT, UPT, -UR11, URZ, URZ ;  /* 0x000000ff0b0a7290 */ /* 0x000fe4000fffe1ff */
[----:B------:R-:W-:Y:S02]  /*78e0*/  UIMAD UR6, UR45, UR6, UR37 ;  /* 0x000000062d0672a4 */ /* 0x000fe4000f8e0225 */
[----:B------:R-:W-:Y:S01]  /*78f0*/  UIMAD UR10, UR39, UR10, UR8 ;  /* 0x0000000a270a72a4 */ /* 0x000fe2000f8e0208 */
[----:B------:R-:W-:Y:S01]  /*7900*/  @!UP0 UMOV UR4, UR7 ;  /* 0x0000000700048c82 */ /* 0x000fe20008000000 */
[----:B------:R-:W-:Y:S02]  /*7910*/  UIADD3 UR7, UPT, UPT, -UR8, URZ, URZ ;  /* 0x000000ff08077290 */ /* 0x000fe4000fffe1ff */
[----:B------:R-:W-:Y:S04]  /*7920*/  @!UP0 USHF.R.U32.HI UR4, URZ, UR47, UR4 ;  /* 0x0000002fff048299 */ /* 0x000fe80008011604 */
[----:B------:R-:W-:Y:S04]  /*7930*/  @!UP0 USEL UR4, UR5, UR4, !UP2 ;  /* 0x0000000405048287 */ /* 0x000fe8000d000000 */
[----:B------:R-:W-:Y:S02]  /*7940*/  @!UP0 UIMAD UR9, UR9, UR10, UR4 ;  /* 0x0000000a090982a4 */ /* 0x000fe4000f8e0204 */
[----:B------:R-:W-:Y:S02]  /*7950*/  @!UP0 UIADD3 UR10, UPT, UPT, UR11, -UR4, URZ ;  /* 0x800000040b0a8290 */ /* 0x000fe4000fffe0ff */
[----:B------:R-:W-:Y:S02]  /*7960*/  UIMAD UR4, UR62, UR7, UR36 ;  /* 0x000000073e0472a4 */ /* 0x000fe4000f8e0224 */
[----:B------:R-:W-:Y:S03]  /*7970*/  @!UP0 UIMAD UR8, UR10, UR39, UR5 ;  /* 0x000000270a0882a4 */ /* 0x000fe6000f8e0205 */
[----:B------:R-:W-:Y:S02]  /*7980*/  @!UP0 UMOV UR5, UR9 ;  /* 0x0000000900058c82 */ /* 0x000fe40008000000 */
[----:B------:R-:W-:Y:S02]  /*7990*/  UIMAD UR37, UR5, UR45, UR6 ;  /* 0x0000002d052572a4 */ /* 0x000fe4000f8e0206 */
[----:B------:R-:W-:Y:S11]  /*79a0*/  UIMAD UR36, UR8, UR62, UR4 ;  /* 0x0000003e082472a4 */ /* 0x000ff6000f8e0204 */
[----:B------:R-:W-:Y:S01]  /*79b0*/  @!UPT UIADD3 URZ, UPT, UPT, URZ, URZ, URZ ;  /* 0x000000fffffff290 */ /* 0x000fe2000fffe0ff */
.L_x_124:
[----:B------:R-:W1:Y:S01]  /*79c0*/  LDCU UR16, c[0x0][0x388] ;  /* 0x00007100ff1077ac */ /* 0x000e620008000800 */
[----:B------:R-:W-:Y:S02]  /*79d0*/  R2UR UR6, R0 ;  /* 0x00000000000672ca */ /* 0x000fe400000e0000 */
[----:B------:R-:W-:Y:S01]  /*79e0*/  IABS R3, R3 ;  /* 0x0000000300037213 */ /* 0x000fe20000000000 */
[----:B------:R-:W-:Y:S01]  /*79f0*/  USHF.L.U32 UR42, UR21, 0x6, URZ ;  /* 0x00000006152a7899 */ /* 0x000fe200080006ff */
[----:B------:R-:W-:Y:S02]  /*7a00*/  @P0 SHF.R.U32.HI R4, RZ, 0x10, R5 ;  /* 0x00000010ff040819 */ /* 0x000fe40000011605 */
[----:B------:R-:W-:Y:S01]  /*7a10*/  R2UR UR11, R56 ;  /* 0x00000000380b72ca */ /* 0x000fe200000e0000 */
[----:B------:R-:W-:Y:S01]  /*7a20*/  IMAD.MOV R3, RZ, RZ, -R3 ;  /* 0x000000ffff037224 */ /* 0x000fe200078e0a03 */
[----:B------:R-:W-:Y:S04]  /*7a30*/  @P0 R2UR UR11, R4 ;  /* 0x00000000040b02ca */ /* 0x000fe800000e0000 */
[----:B------:R-:W-:Y:S01]  /*7a40*/  R2UR UR9, R3 ;  /* 0x00000000030972ca */ /* 0x000fe200000e0000 */
[----:B------:R-:W2:Y:S01]  /*7a50*/  I2F.RP R0, UR6 ;  /* 0x0000000600007d06 */ /* 0x000ea20008209400 */
[----:B-1----:R-:W-:Y:S01]  /*7a60*/  UISETP.NE.AND UP4, UPT, UR16, URZ, UPT ;  /* 0x000000ff1000728c */ /* 0x002fe2000bf85270 */
[----:B------:R-:W-:Y:S06]  /*7a70*/  IMAD.U32 R8, RZ, RZ, UR16 ;  /* 0x00000010ff087e24 */ /* 0x000fec000f8e00ff */
[----:B------:R-:W-:Y:S01]  /*7a80*/  IMAD.U32 R56, RZ, RZ, UR11 ;  /* 0x0000000bff387e24 */ /* 0x000fe2000f8e00ff */
[----:B------:R-:W-:Y:S01]  /*7a90*/  UIADD3 UR11, UPT, UPT, UR50, 0x300, URZ ;  /* 0x00000300320b7890 */ /* 0x000fe2000fffe0ff */
[----:B------:R-:W-:Y:S04]  /*7aa0*/  IABS R8, R8 ;  /* 0x0000000800087213 */ /* 0x000fe80000000000 */
[----:B------:R-:W1:Y:S10]  /*7ab0*/  I2F.RP R10, R8 ;  /* 0x00000008000a7306 */ /* 0x000e740000209400 */
[----:B--2---:R-:W2:Y:S10]  /*7ac0*/  MUFU.RCP R0, R0 ;  /* 0x0000000000007308 */ /* 0x004eb40000001000 */
[----:B-1----:R-:W1:Y:S01]  /*7ad0*/  MUFU.RCP R10, R10 ;  /* 0x0000000a000a7308 */ /* 0x002e620000001000 */
[----:B--2---:R-:W-:Y:S09]  /*7ae0*/  VIADD R0, R0, 0xffffffe ;  /* 0x0ffffffe00007836 */ /* 0x004ff20000000000 */
[----:B------:R-:W2:Y:S01]  /*7af0*/  F2I.FTZ.U32.TRUNC.NTZ R0, R0 ;  /* 0x0000000000007305 */ /* 0x000ea2000021f000 */
[----:B-1----:R-:W-:Y:S09]  /*7b00*/  IADD3 R10, PT, PT, R10, 0xffffffe, RZ ;  /* 0x0ffffffe0a0a7810 */ /* 0x002ff20007ffe0ff */
[----:B------:R-:W1:Y:S01]  /*7b10*/  F2I.FTZ.U32.TRUNC.NTZ R11, R10 ;  /* 0x0000000a000b7305 */ /* 0x000e62000021f000 */
[----:B--2---:R-:W-:Y:S01]  /*7b20*/  R2UR UR5, R0 ;  /* 0x00000000000572ca */ /* 0x004fe200000e0000 */
[----:B------:R-:W-:Y:S05]  /*7b30*/  IMAD.U32 R0, RZ, RZ, UR19 ;  /* 0x00000013ff007e24 */ /* 0x000fea000f8e00ff */
[----:B------:R-:W-:Y:S01]  /*7b40*/  IABS R0, R0 ;  /* 0x0000000000007213 */ /* 0x000fe20000000000 */
[--C-:B-1----:R-:W-:Y:S03]  /*7b50*/  IMAD.MOV R3, RZ, RZ, -R11.reuse ;  /* 0x000000ffff037224 */ /* 0x102fe600078e0a0b */
[----:B------:R-:W-:Y:S01]  /*7b60*/  R2UR UR8, R0 ;  /* 0x00000000000872ca */ /* 0x000fe200000e0000 */
[----:B------:R-:W-:Y:S02]  /*7b70*/  IMAD.MOV.U32 R10, RZ, RZ, RZ ;  /* 0x000000ffff0a7224 */ /* 0x000fe400078e00ff */
[----:B------:R-:W-:Y:S01]  /*7b80*/  UIADD3 UR4, UPT, UPT, URZ, -UR5, URZ ;  /* 0x80000005ff047290 */ /* 0x000fe2000fffe0ff */
[----:B------:R-:W-:Y:S03]  /*7b90*/  IMAD R3, R3, R8, RZ ;  /* 0x0000000803037224 */ /* 0x000fe600078e02ff */
[----:B------:R-:W-:Y:S01]  /*7ba0*/  UIMAD UR7, UR4, UR6, URZ ;  /* 0x00000006040772a4 */ /* 0x000fe2000f8e02ff */
[----:B------:R-:W-:Y:S02]  /*7bb0*/  IMAD.HI.U32 R11, R11, R3, R10 ;  /* 0x000000030b0b7227 */ /* 0x000fe400078e000a */
[----:B------:R-:W-:Y:S02]  /*7bc0*/  UMOV UR4, URZ ;  /* 0x000000ff00047c82 */ /* 0x000fe40008000000 */
[----:B------:R-:W-:Y:S07]  /*7bd0*/  UIMAD.WIDE.U32 UR4, UR5, UR7, UR4 ;  /* 0x00000007050472a5 */ /* 0x000fee000f8e0004 */
[----:B------:R-:W-:Y:S02]  /*7be0*/  UMOV UR4, UR5 ;  /* 0x0000000500047c82 */ /* 0x000fe40008000000 */
[----:B------:R-:W-:Y:S07]  /*7bf0*/  UIMAD.WIDE.U32 UR4, UR4, UR8, URZ ;  /* 0x00000008040472a5 */ /* 0x000fee000f8e00ff */
[----:B------:R-:W-:Y:S02]  /*7c00*/  UMOV UR43, UR5 ;  /* 0x00000005002b7c82 */ /* 0x000fe40008000000 */
[----:B------:R-:W-:Y:S04]  /*7c10*/  UIMAD UR4, UR43, UR9, UR8 ;  /* 0x000000092b0472a4 */ /* 0x000fe8000f8e0208 */
[----:B------:R-:W-:Y:S11]  /*7c20*/  UISETP.GT.U32.AND UP0, UPT, UR6, UR4, UPT ;  /* 0x000000040600728c */ /* 0x000ff6000bf04070 */
[----:B------:R-:W-:Y:S02]  /*7c30*/  @!UP0 UIADD3 UR4, UPT, UPT, UR4, -UR6, URZ ;  /* 0x8000000604048290 */ /* 0x000fe4000fffe0ff */
[----:B------:R-:W-:Y:S02]  /*7c40*/  @!UP0 UIADD3 UR43, UPT, UPT, UR43, 0x1, URZ ;  /* 0x000000012b2b8890 */ /* 0x000fe4000fffe0ff */
[----:B------:R-:W-:Y:S02]  /*7c50*/  UISETP.GE.U32.AND UP2, UPT, UR4, UR6, UPT ;  /* 0x000000060400728c */ /* 0x000fe4000bf46070 */
[----:B------:R-:W-:Y:S02]  /*7c60*/  ULOP3.LUT UR4, UR19, UR55, URZ, 0x3c, !UPT ;  /* 0x0000003713047292 */ /* 0x000fe4000f8e3cff */
[----:B------:R-:W-:Y:S02]  /*7c70*/  UISETP.NE.AND UP0, UPT, UR55, URZ, UPT ;  /* 0x000000ff3700728c */ /* 0x000fe4000bf05270 */
[----:B------:R-:W-:Y:S05]  /*7c80*/  UISETP.GE.AND UP1, UPT, UR4, URZ, UPT ;  /* 0x000000ff0400728c */ /* 0x000fea000bf26270 */
[----:B------:R-:W-:Y:S06]  /*7c90*/  @UP2 UIADD3 UR43, UPT, UPT, UR43, 0x1, URZ ;  /* 0x000000012b2b2890 */ /* 0x000fec000fffe0ff */
[----:B------:R-:W-:Y:S02]  /*7ca0*/  @!UP1 UIADD3 UR43, UPT, UPT, -UR43, URZ, URZ ;  /* 0x000000ff2b2b9290 */ /* 0x000fe4000fffe1ff */
[----:B------:R-:W-:Y:S02]  /*7cb0*/  @!UP0 ULOP3.LUT UR43, URZ, UR55, URZ, 0x33, !UPT ;  /* 0x00000037ff2b8292 */ /* 0x000fe4000f8e33ff */
[----:B------:R-:W-:Y:S02]  /*7cc0*/  UISETP.NE.AND UP0, UPT, UR38, 0x1, UPT ;  /* 0x000000012600788c */ /* 0x000fe4000bf05270 */
[----:B------:R-:W-:Y:S02]  /*7cd0*/  ULOP3.LUT UR4, UR43, UR16, URZ, 0x3c, !UPT ;  /* 0x000000102b047292 */ /* 0x000fe4000f8e3cff */
[----:B------:R-:W-:Y:S02]  /*7ce0*/  IMAD.U32 R0, RZ, RZ, UR43 ;  /* 0x0000002bff007e24 */ /* 0x000fe4000f8e00ff */
[----:B------:R-:W-:Y:S03]  /*7cf0*/  UISETP.GE.AND UP3, UPT, UR4, URZ, UPT ;  /* 0x000000ff0400728c */ /* 0x000fe6000bf66270 */
[----:B------:R-:W-:Y:S02]  /*7d00*/  IABS R0, R0 ;  /* 0x0000000000007213 */ /* 0x000fe40000000000 */
[----:B------:R-:W1:Y:S03]  /*7d10*/  @!UP0 LDCU.128 UR12, c[0x0][0xb10] ;  /* 0x00016200ff0c87ac */ /* 0x000e660008000c00 */
[----:B------:R-:W-:Y:S01]  /*7d20*/  IMAD.HI.U32 R11, R11, R0, RZ ;  /* 0x000000000b0b7227 */ /* 0x000fe200078e00ff */
[----:B------:R-:W2:Y:S04]  /*7d30*/  @!UP0 LDCU UR5, c[0x0][0xb0c] ;  /* 0x00016180ff0587ac */ /* 0x000ea80008000800 */
[C---:B------:R-:W-:Y:S01]  /*7d40*/  IADD3 R3, PT, PT, -R11.reuse, RZ, RZ ;  /* 0x000000ff0b037210 */ /* 0x040fe20007ffe1ff */
[----:B------:R-:W3:Y:S04]  /*7d50*/  @!UP0 LDCU UR10, c[0x0][0xb20] ;  /* 0x00016400ff0a87ac */ /* 0x000ee80008000800 */
[C---:B------:R-:W-:Y:S01]  /*7d60*/  IMAD R0, R8.reuse, R3, R0 ;  /* 0x0000000308007224 */ /* 0x040fe200078e0200 */
[----:B-1----:R-:W-:Y:S04]  /*7d70*/  UIMAD.WIDE.U32 UR6, UR37, UR12, URZ ;  /* 0x0000000c250672a5 */ /* 0x002fe8000f8e00ff */
[----:B------:R-:W-:Y:S01]  /*7d80*/  ISETP.GT.U32.AND P1, PT, R8, R0, PT ;  /* 0x000000000800720c */ /* 0x000fe20003f24070 */
[----:B------:R-:W-:Y:S02]  /*7d90*/  UIMAD.WIDE.U32 UR8, UR36, UR15, URZ ;  /* 0x0000000f240872a5 */ /* 0x000fe4000f8e00ff */
[----:B------:R-:W-:Y:S01]  /*7da0*/  @!UP0 UISETP.NE.AND UP1, UPT, UR14, 0x1, UPT ;  /* 0x000000010e00888c */ /* 0x000fe2000bf25270 */
[----:B------:R-:W-:Y:S01]  /*7db0*/  @!UP0 UMOV UR6, UR7 ;  /* 0x0000000700068c82 */ /* 0x000fe20008000000 */
[----:B--2---:R-:W-:Y:S02]  /*7dc0*/  @!UP0 UISETP.NE.AND UP2, UPT, UR5, 0x1, UPT ;  /* 0x000000010500888c */ /* 0x004fe4000bf45270 */
[----:B------:R-:W-:Y:S01]  /*7dd0*/  @!UP0 USHF.R.U32.HI UR6, URZ, UR13, UR6 ;  /* 0x0000000dff068299 */ /* 0x000fe20008011606 */
[----:B------:R-:W-:Y:S02]  /*7de0*/  @!UP0 UMOV UR4, UR9 ;  /* 0x0000000900048c82 */ /* 0x000fe40008000000 */
[----:B---3--:R-:W-:Y:S03]  /*7df0*/  @!UP0 USHF.R.U32.HI UR4, URZ, UR10, UR4 ;  /* 0x0000000aff048299 */ /* 0x008fe60008011604 */
[----:B------:R-:W-:Y:S01]  /*7e00*/  @!P1 IMAD.IADD R0, R0, 0x1, -R8 ;  /* 0x0000000100009824 */ /* 0x000fe200078e0a08 */
[----:B------:R-:W-:Y:S01]  /*7e10*/  @!UP0 USEL UR7, UR37, UR6, !UP2 ;  /* 0x0000000625078287 */ /* 0x000fe2000d000000 */
[----:B------:R-:W-:Y:S01]  /*7e20*/  @!P1 VIADD R11, R11, 0x1 ;  /* 0x000000010b0b9836 */ /* 0x000fe20000000000 */
[----:B------:R-:W-:Y:S02]  /*7e30*/  @!UP0 USEL UR6, UR36, UR4, !UP1 ;  /* 0x0000000424068287 */ /* 0x000fe4000c800000 */
[----:B------:R-:W-:Y:S02]  /*7e40*/  ISETP.GE.U32.AND P2, PT, R0, R8, PT ;  /* 0x000000080000720c */ /* 0x000fe40003f46070 */
[----:B------:R-:W-:Y:S02]  /*7e50*/  @!UP0 UIADD3 UR4, UPT, UPT, -UR7, UR6, URZ ;  /* 0x0000000607048290 */ /* 0x000fe4000fffe1ff */
[----:B------:R-:W-:Y:S02]  /*7e60*/  @!UP0 UIADD3 UR6, UPT, UPT, UR7, -UR6, URZ ;  /* 0x8000000607068290 */ /* 0x000fe4000fffe0ff */
[----:B------:R-:W-:Y:S02]  /*7e70*/  @!UP0 UIMAD UR37, UR4, UR5, UR37 ;  /* 0x00000005042582a4 */ /* 0x000fe4000f8e0225 */
[----:B------:R-:W-:Y:S02]  /*7e80*/  @!UP0 UIMAD UR36, UR6, UR14, UR36 ;  /* 0x0000000e062482a4 */ /* 0x000fe4000f8e0224 */
[----:B------:R-:W-:Y:S02]  /*7e90*/  ULOP3.LUT UP0, URZ, UR11, 0x90, URZ, 0xc0, !UPT ;  /* 0x000000900bff7892 */ /* 0x000fe4000f80c0ff */
[----:B------:R-:W-:Y:S01]  /*7ea0*/  UIADD3 UR4, UPT, UPT, -UR43, URZ, URZ ;  /* 0x000000ff2b047290 */ /* 0x000fe2000fffe1ff */
[----:B------:R-:W-:Y:S03]  /*7eb0*/  @P2 IADD3 R11, PT, PT, R11, 0x1, RZ ;  /* 0x000000010b0b2810 */ /* 0x000fe60007ffe0ff */
[----:B------:R-:W-:Y:S01]  /*7ec0*/  UIMAD UR5, UR55, UR4, UR19 ;  /* 0x00000004370572a4 */ /* 0x000fe2000f8e0213 */
[----:B------:R-:W-:Y:S03]  /*7ed0*/  R2UR UR44, R11 ;  /* 0x000000000b2c72ca */ /* 0x000fe600000e0000 */
[----:B------:R-:W-:Y:S10]  /*7ee0*/  USHF.L.U32 UR52, UR5, 0x6, URZ ;  /* 0x0000000605347899 */ /* 0x000ff400080006ff */
[----:B------:R-:W-:Y:S02]  /*7ef0*/  @!UP3 UIADD3 UR44, UPT, UPT, -UR44, URZ, URZ ;  /* 0x000000ff2c2cb290 */ /* 0x000fe4000fffe1ff */
[----:B------:R-:W-:Y:S04]  /*7f00*/  @!UP4 ULOP3.LUT UR44, URZ, UR16, URZ, 0x33, !UPT ;  /* 0x00000010ff2cc292 */ /* 0x000fe8000f8e33ff */
[----:B------:R-:W-:Y:S04]  /*7f10*/  UIADD3 UR4, UPT, UPT, -UR44, URZ, URZ ;  /* 0x000000ff2c047290 */ /* 0x000fe8000fffe1ff */
[----:B------:R-:W-:Y:S01]  /*7f20*/  UIMAD UR43, UR16, UR4, UR43 ;  /* 0x00000004102b72a4 */ /* 0x000fe2000f8e022b */
[----:B------:R-:W-:Y:S11]  /*7f30*/  BRA.U !UP0, `(.L_x_125) ;  /* 0x00000001087c7547 */ /* 0x000ff6000b800000 */
[----:B------:R-:W1:Y:S01]  /*7f40*/  LDCU.64 UR8, c[0x4][0x80] ;  /* 0x01001000ff0877ac */ /* 0x000e620008000a00 */
[----:B------:R-:W-:Y:S01]  /*7f50*/  MOV R16, 0x0 ;  /* 0x0000000000107802 */ /* 0x000fe20000000f00 */
[----:B------:R-:W-:Y:S02]  /*7f60*/  HFMA2 R12, -RZ, RZ, 0, 5.9604644775390625e-08 ;  /* 0x00000001ff0c7431 */ /* 0x000fe400000001ff */
[----:B------:R-:W-:Y:S01]  /*7f70*/  IMAD.MOV.U32 R8, RZ, RZ, 0x70 ;  /* 0x00000070ff087424 */ /* 0x000fe200078e00ff */
[----:B------:R2:W3:Y:S01]  /*7f80*/  LDC.64 R14, c[0x4][R16] ;  /* 0x01000000100e7b82 */ /* 0x0004e20000000a00 */
[----:B------:R-:W4:Y:S01]  /*7f90*/  LDCU.64 UR6, c[0x4][0x88] ;  /* 0x01001100ff0677ac */ /* 0x000f220008000a00 */
[----:B------:R-:W-:Y:S01]  /*7fa0*/  IMAD.MOV.U32 R13, RZ, RZ, RZ ;  /* 0x000000ffff0d7224 */ /* 0x000fe200078e00ff */
[----:B------:R-:W2:Y:S01]  /*7fb0*/  LDCU.64 UR4, c[0x4][0x8] ;  /* 0x01000100ff0477ac */ /* 0x000ea20008000a00 */
[----:B-1----:R-:W-:Y:S01]  /*7fc0*/  MOV R5, UR9 ;  /* 0x0000000900057c02 */ /* 0x002fe20008000f00 */
[----:B------:R-:W-:Y:S01]  /*7fd0*/  IMAD.U32 R4, RZ, RZ, UR8 ;  /* 0x00000008ff047e24 */ /* 0x000fe2000f8e00ff */
[----:B----4-:R-:W-:Y:S01]  /*7fe0*/  MOV R7, UR7 ;  /* 0x0000000700077c02 */ /* 0x010fe20008000f00 */
[----:B------:R-:W-:Y:S01]  /*7ff0*/  IMAD.U32 R6, RZ, RZ, UR6 ;  /* 0x00000006ff067e24 */ /* 0x000fe2000f8e00ff */
[----:B--2---:R-:W-:Y:S01]  /*8000*/  MOV R11, UR5 ;  /* 0x00000005000b7c02 */ /* 0x004fe20008000f00 */
[----:B------:R-:W-:Y:S02]  /*8010*/  IMAD.U32 R10, RZ, RZ, UR4 ;  /* 0x00000004ff0a7e24 */ /* 0x000fe4000f8e00ff */
[----:B------:R-:W-:Y:S07]  /*8020*/  LEPC R20, `(.L_x_126) ;  /* 0x000000001014794e */ /* 0x000fee0000000000 */
[----:B---3-5:R-:W-:Y:S05]  /*8030*/  CALL.ABS.NOINC R14 ;  /* 0x000000000e007343 */ /* 0x028fea0003c00000 */
.L_x_126:
[----:B------:R-:W1:Y:S01]  /*8040*/  LDCU.64 UR8, c[0x4][0x80] ;  /* 0x01001000ff0877ac */ /* 0x000e620008000a00 */
[----:B------:R-:W2:Y:S01]  /*8050*/  LDC.64 R16, c[0x4][R16] ;  /* 0x0100000010107b82 */ /* 0x000ea20000000a00 */
[----:B------:R-:W-:Y:S02]  /*8060*/  HFMA2 R12, -RZ, RZ, 0, 5.9604644775390625e-08 ;  /* 0x00000001ff0c7431 */ /* 0x000fe400000001ff */
[----:B------:R-:W-:Y:S02]  /*8070*/  IMAD.MOV.U32 R8, RZ, RZ, 0x70 ;  /* 0x00000070ff087424 */ /* 0x000fe400078e00ff */
[----:B------:R-:W-:Y:S01]  /*8080*/  IMAD.MOV.U32 R13, RZ, RZ, RZ ;  /* 0x000000ffff0d7224 */ /* 0x000fe200078e00ff */
[----:B------:R-:W3:Y:S01]  /*8090*/  LDCU.64 UR6, c[0x4][0x88] ;  /* 0x01001100ff0677ac */ /* 0x000ee20008000a00 */
[----:B------:R-:W4:Y:S01]  /*80a0*/  LDCU.64 UR4, c[0x4][0x8] ;  /* 0x01000100ff0477ac */ /* 0x000f220008000a00 */
[----:B-1----:R-:W-:Y:S02]  /*80b0*/  MOV R4, UR8 ;  /* 0x0000000800047c02 */ /* 0x002fe40008000f00 */
[----:B------:R-:W-:Y:S02]  /*80c0*/  MOV R5, UR9 ;  /* 0x0000000900057c02 */ /* 0x000fe40008000f00 */
[----:B---3--:R-:W-:Y:S01]  /*80d0*/  MOV R7, UR7 ;  /* 0x0000000700077c02 */ /* 0x008fe20008000f00 */
[----:B------:R-:W-:Y:S01]  /*80e0*/  IMAD.U32 R6, RZ, RZ, UR6 ;  /* 0x00000006ff067e24 */ /* 0x000fe2000f8e00ff */
[----:B----4-:R-:W-:Y:S01]  /*80f0*/  MOV R11, UR5 ;  /* 0x00000005000b7c02 */ /* 0x010fe20008000f00 */
[----:B------:R-:W-:Y:S02]  /*8100*/  IMAD.U32 R10, RZ, RZ, UR4 ;  /* 0x00000004ff0a7e24 */ /* 0x000fe4000f8e00ff */
[----:B------:R-:W-:Y:S07]  /*8110*/  LEPC R20, `(.L_x_125) ;  /* 0x000000001014794e */ /* 0x000fee0000000000 */
[----:B--2---:R-:W-:Y:S05]  /*8120*/  CALL.ABS.NOINC R16 ;  /* 0x0000000010007343 */ /* 0x004fea0003c00000 */
.L_x_125:
[----:B------:R-:W-:Y:S02]  /*8130*/  R2UR UR4, R50 ;  /* 0x00000000320472ca */ /* 0x000fe400000e0000 */
[----:B------:R-:W-:Y:S02]  /*8140*/  ISETP.NE.U32.AND P4, PT, R42, RZ, PT ;  /* 0x000000ff2a00720c */ /* 0x000fe40003f85070 */
[----:B------:R-:W-:Y:S02]  /*8150*/  ISETP.NE.U32.AND P2, PT, RZ, UR58, PT ;  /* 0x0000003aff007c0c */ /* 0x000fe4000bf45070 */
[----:B------:R-:W-:Y:S02]  /*8160*/  ISETP.NE.AND.EX P4, PT, R43, RZ, PT, P4 ;  /* 0x000000ff2b00720c */ /* 0x000fe40003f85340 */
[----:B------:R-:W-:Y:S05]  /*8170*/  ISETP.NE.AND.EX P2, PT, RZ, UR59, PT, P2 ;  /* 0x0000003bff007c0c */ /* 0x000fea000bf45320 */
[----:B------:R-:W-:Y:S01]  /*8180*/  UISETP.NE.AND UP2, UPT, UR4, URZ, UPT ;  /* 0x000000ff0400728c */ /* 0x000fe2000bf45270 */
[----:B------:R-:W1:Y:S05]  /*8190*/  LDCU.64 UR4, c[0x0][0x890] ;  /* 0x00011200ff0477ac */ /* 0x000e6a0008000a00 */
[----:B------:R-:W-:Y:S01]  /*81a0*/  PLOP3.LUT P1, PT, PT, PT, UP2, 0x80, 0x8 ;  /* 0x000000000008781c */ /* 0x000fe20003f2f028 */
[----:B-1----:R-:W-:Y:S04]  /*81b0*/  UISETP.NE.U32.AND UP0, UPT, UR4, URZ, UPT ;  /* 0x000000ff0400728c */ /* 0x002fe8000bf05070 */
[----:B------:R-:W-:Y:S02]  /*81c0*/  UISETP.NE.AND.EX UP1, UPT, UR5, URZ, UPT, UP0 ;  /* 0x000000ff0500728c */ /* 0x000fe4000bf25300 */
[----:B------:R-:W-:Y:S02]  /*81d0*/  UPLOP3.LUT UP0, UPT, UPT, UPT, UPT, 0x40, 0x4 ;  /* 0x000000000004789c */ /* 0x000fe40003f0e870 */
[----:B------:R-:W-:Y:S06]  /*81e0*/  @UP2 UPLOP3.LUT UP0, UPT, UPT, UPT, UP1, 0x80, 0x8 ;  /* 0x000000000008289c */ /* 0x000fec0003f0f010 */
[----:B------:R-:W-:Y:S01]  /*81f0*/  PLOP3.LUT P0, PT, PT, PT, UP0, 0x80, 0x8 ;  /* 0x000000000008781c */ /* 0x000fe20003f0f008 */
[----:B------:R-:W-:Y:S01]  /*8200*/  @!UPT UIADD3 URZ, UPT, UPT, URZ, URZ, URZ ;  /* 0x000000fffffff290 */ /* 0x000fe2000fffe0ff */
[----:B------:R-:W-:Y:S11]  /*8210*/  BRA.U !UP1, `(.L_x_127) ;  /* 0x00000001093c7547 */ /* 0x000ff6000b800000 */
[----:B------:R-:W-:Y:S01]  /*8220*/  UISETP.NE.U32.AND UP0, UPT, UR58, URZ, UPT ;  /* 0x000000ff3a00728c */ /* 0x000fe2000bf05070 */
[----:B------:R-:W-:Y:S01]  /*8230*/  HFMA2 R0, -RZ, RZ, 0, 5.9604644775390625e-08 ;  /* 0x00000001ff007431 */ /* 0x000fe200000001ff */
[----:B------:R-:W1:Y:S01]  /*8240*/  LDCU.64 UR8, c[0x0][0x358] ;  /* 0x00006b00ff0877ac */ /* 0x000e620008000a00 */
[----:B------:R-:W-:Y:S01]  /*8250*/  IMAD.MOV.U32 R45, RZ, RZ, 0x1 ;  /* 0x00000001ff2d7424 */ /* 0x000fe200078e00ff */
[----:B------:R-:W-:Y:S06]  /*8260*/  UISETP.NE.AND.EX UP0, UPT, UR59, URZ, UPT, UP0 ;  /* 0x000000ff3b00728c */ /* 0x000fec000bf05300 */
        /* <DEDUP_REMOVED lines=9> */
[----:B-12---:R-:W-:Y:S02]  /*8300*/  @!P3 IMAD.U32 R26, RZ, RZ, UR4 ;  /* 0x00000004ff1abe24 */ /* 0x006fe4000f8e00ff */
.L_x_127:
[----:B------:R-:W-:Y:S05]  /*8310*/  @!P4 BRA `(.L_x_128) ;  /* 0x000000000024c947 */ /* 0x000fea0003800000 */
[----:B------:R-:W-:Y:S01]  /*8320*/  ISETP.NE.U32.AND P3, PT, R40, RZ, PT ;  /* 0x000000ff2800720c */ /* 0x000fe20003f65070 */
[----:B------:R-:W1:Y:S03]  /*8330*/  LDCU.64 UR4, c[0x0][0x358] ;  /* 0x00006b00ff0477ac */ /* 0x000e660008000a00 */
[----:B------:R-:W-:Y:S11]  /*8340*/  ISETP.NE.AND.EX P3, PT, R41, RZ, PT, P3 ;  /* 0x000000ff2900720c */ /* 0x000ff60003f65330 */
[----:B------:R-:W-:Y:S02]  /*8350*/  @!UPT UIADD3 URZ, UPT, UPT, URZ, URZ, URZ ;  /* 0x000000fffffff290 */ /* 0x000fe4000fffe0ff */
[----:B------:R-:W2:Y:S01]  /*8360*/  @P3 LDC.64 R4, c[0x0][0x8a8] ;  /* 0x00022a00ff043b82 */ /* 0x000ea20000000a00 */
[----:B------:R-:W-:Y:S04]  /*8370*/  @P3 IMAD R0, R42, UR49, RZ ;  /* 0x000000312a003c24 */ /* 0x000fe8000f8e02ff */
[----:B--2---:R-:W-:Y:S05]  /*8380*/  @P3 IMAD.WIDE R4, R0, 0x4, R4 ;  /* 0x0000000400043825 */ /* 0x004fea00078e0204 */
[----:B-1---5:R1:W5:Y:S02]  /*8390*/  @P3 LDG.E R24, desc[UR4][R4.64] ;  /* 0x0000000404183981 */ /* 0x022364000c1e1900 */
[----:B-1----:R-:W2:Y:S02]  /*83a0*/  @!P3 LDC R24, c[0x0][0x8a0] ;  /* 0x00022800ff18bb82 */ /* 0x002ea40000000800 */
.L_x_128:
[----:B-----5:R-:W-:Y:S01]  /*83b0*/  FSETP.NEU.AND P3, PT, R26, RZ, PT ;  /* 0x000000ff1a00720b */ /* 0x020fe20003f6d000 */
[----:B------:R-:W-:Y:S01]  /*83c0*/  ULOP3.LUT UR4, UR57, 0x1, URZ, 0x3c, !UPT ;  /* 0x0000000139047892 */ /* 0x000fe2000f8e3cff */
[----:B------:R-:W-:Y:S01]  /*83d0*/  SEL R5, RZ, 0xffffffff, P2 ;  /* 0xffffffffff057807 */ /* 0x000fe20001000000 */
[----:B------:R-:W-:Y:S01]  /*83e0*/  IMAD.U32 R63, RZ, RZ, UR53 ;  /* 0x00000035ff3f7e24 */ /* 0x000fe2000f8e00ff */
[----:B------:R-:W-:Y:S01]  /*83f0*/  @P1 LOP3.LUT P2, RZ, R45, 0xff, RZ, 0xc0, !PT ;  /* 0x000000ff2dff1812 */ /* 0x000fe2000784c0ff */
[----:B------:R-:W-:Y:S01]  /*8400*/  IMAD.SHL.U32 R65, R53, 0x2, RZ ;  /* 0x0000000235417824 */ /* 0x000fe200078e00ff */
[----:B------:R-:W-:Y:S01]  /*8410*/  @P1 SEL R0, RZ, 0xffffffff, P3 ;  /* 0xffffffffff001807 */ /* 0x000fe20001800000 */
[----:B------:R-:W-:Y:S01]  /*8420*/  IMAD.U32 R27, RZ, RZ, UR4 ;  /* 0x00000004ff1b7e24 */ /* 0x000fe2000f8e00ff */
[----:B------:R-:W-:Y:S01]  /*8430*/  LEA R57, R22, UR50, 0x3 ;  /* 0x0000003216397c11 */ /* 0x000fe2000f8e18ff */
[----:B------:R-:W-:Y:S01]  /*8440*/  IMAD.SHL.U32 R63, R63, 0x1000, RZ ;  /* 0x000010003f3f7824 */ /* 0x000fe200078e00ff */
[----:B------:R-:W-:Y:S01]  /*8450*/  @P0 SEL R0, R5, R0, !P2 ;  /* 0x0000000005000207 */ /* 0x000fe20005000000 */
[----:B------:R-:W-:Y:S01]  /*8460*/  BSSY B1, `(.L_x_129) ;  /* 0x0000035000017945 */ /* 0x000fe20003800000 */
[----:B------:R-:W-:Y:S01]  /*8470*/  PLOP3.LUT P2, PT, PT, PT, UP1, 0x80, 0x8 ;  /* 0x000000000008781c */ /* 0x000fe20003f4f018 */
[----:B------:R-:W-:Y:S01]  /*8480*/  IMAD.MOV.U32 R66, RZ, RZ, 0x1 ;  /* 0x00000001ff427424 */ /* 0x000fe200078e00ff */
[----:B------:R-:W-:Y:S01]  /*8490*/  @P1 LOP3.LUT R0, R0, 0x1, RZ, 0xc0, !PT ;  /* 0x0000000100001812 */ /* 0x000fe200078ec0ff */
[----:B------:R-:W-:Y:S01]  /*84a0*/  IMAD.IADD R25, R23, 0x1, R2 ;  /* 0x0000000117197824 */ /* 0x000fe200078e0202 */
[----:B------:R-:W-:Y:S01]  /*84b0*/  LOP3.LUT P4, R58, R45, 0xff, RZ, 0xc0, !PT ;  /* 0x000000ff2d3a7812 */ /* 0x000fe2000788c0ff */
[----:B------:R-:W-:Y:S01]  /*84c0*/  IMAD.U32 R64, RZ, RZ, UR53 ;  /* 0x00000035ff407e24 */ /* 0x000fe2000f8e00ff */
[----:B------:R-:W-:Y:S01]  /*84d0*/  ISETP.NE.U32.OR P6, PT, R0, 0x1, !P1 ;  /* 0x000000010000780c */ /* 0x000fe20004fc5470 */
[----:B------:R-:W-:Y:S01]  /*84e0*/  IMAD.U32 R0, RZ, RZ, UR53 ;  /* 0x00000035ff007e24 */ /* 0x000fe2000f8e00ff */
[----:B------:R-:W-:Y:S02]  /*84f0*/  SEL R4, RZ, 0xffffffff, P3 ;  /* 0xffffffffff047807 */ /* 0x000fe40001800000 */
[----:B------:R-:W-:Y:S02]  /*8500*/  CS2R R38, SRZ ;  /* 0x0000000000267805 */ /* 0x000fe4000001ff00 */
[----:B------:R-:W-:Y:S02]  /*8510*/  P2R R60, PR, RZ, 0x40 ;  /* 0x00000040ff3c7803 */ /* 0x000fe40000000000 */
[----:B------:R-:W-:Y:S02]  /*8520*/  CS2R R36, SRZ ;  /* 0x0000000000247805 */ /* 0x000fe4000001ff00 */
[----:B------:R-:W-:Y:S02]  /*8530*/  LEA R0, R0, UR50, 0x3 ;  /* 0x0000003200007c11 */ /* 0x000fe4000f8e18ff */
[----:B------:R-:W-:Y:S02]  /*8540*/  CS2R R30, SRZ ;  /* 0x00000000001e7805 */ /* 0x000fe4000001ff00 */
[----:B------:R-:W-:Y:S02]  /*8550*/  @P2 SEL R4, R5, R4, !P4 ;  /* 0x0000000405042207 */ /* 0x000fe40006000000 */
[----:B------:R-:W-:Y:S02]  /*8560*/  CS2R R28, SRZ ;  /* 0x00000000001c7805 */ /* 0x000fe4000001ff00 */
[----:B------:R-:W-:Y:S02]  /*8570*/  IADD3 R62, PT, PT, R63, UR50, R65 ;  /* 0x000000323f3e7c10 */ /* 0x000fe4000fffe041 */
[----:B------:R-:W-:Y:S02]  /*8580*/  LOP3.LUT R4, R4, 0x1, RZ, 0xc0, !PT ;  /* 0x0000000104047812 */ /* 0x000fe400078ec0ff */
[----:B------:R-:W-:Y:S02]  /*8590*/  @P6 SHF.L.U32 R3, R27, 0x1f, RZ ;  /* 0x0000001f1b036819 */ /* 0x000fe400000006ff */
[----:B------:R-:W-:Y:S02]  /*85a0*/  ISETP.NE.U32.AND P5, PT, R4, 0x1, PT ;  /* 0x000000010400780c */ /* 0x000fe40003fa5070 */
[----:B------:R1:W3:Y:S02]  /*85b0*/  @P6 SYNCS.PHASECHK.TRANS64.TRYWAIT P1, [R0+URZ+0x230], R3 ;  /* 0x00023003000065a7 */ /* 0x0002e400080211ff */
[----:B------:R-:W-:Y:S02]  /*85c0*/  P2R R67, PR, RZ, 0x20 ;  /* 0x00000020ff437803 */ /* 0x000fe40000000000 */
[----:B-1----:R-:W-:Y:S04]  /*85d0*/  SHF.L.U32 R3, R52, 0x1f, RZ ;  /* 0x0000001f34037819 */ /* 0x002fe800000006ff */
[----:B------:R1:W4:Y:S01]  /*85e0*/  SYNCS.PHASECHK.TRANS64.TRYWAIT P0, [R57+URZ+0x280], R3 ;  /* 0x00028003390075a7 */ /* 0x00032200080011ff */
[----:B---3--:R-:W-:Y:S01]  /*85f0*/  @P6 SEL R66, RZ, 0x1, !P1 ;  /* 0x00000001ff426807 */ /* 0x008fe20004800000 */
[----:B-1----:R-:W-:Y:S06]  /*8600*/  @!P6 BRA `(.L_x_130) ;  /* 0x000000000068e947 */ /* 0x002fec0003800000 */
[----:B------:R-:W-:Y:S01]  /*8610*/  LOP3.LUT P6, RZ, R44, 0x40, RZ, 0xc0, !PT ;  /* 0x000000402cff7812 */ /* 0x000fe200078cc0ff */
[----:B------:R-:W-:Y:S01]  /*8620*/  VIADD R2, R62, 0x300 ;  /* 0x000003003e027836 */ /* 0x000fe20000000000 */
[----:B------:R-:W-:Y:S01]  /*8630*/  ISETP.NE.AND P2, PT, R66, RZ, PT ;  /* 0x000000ff4200720c */ /* 0x000fe20003f45270 */
[----:B------:R-:W-:Y:S01]  /*8640*/  BSSY B0, `(.L_x_131) ;  /* 0x000000d000007945 */ /* 0x000fe20003800000 */
[----:B------:R-:W-:Y:S01]  /*8650*/  PLOP3.LUT P1, PT, PT, PT, PT, 0x8, 0x80 ;  /* 0x000000000080781c */ /* 0x000fe20003f2e170 */
[----:B------:R-:W-:Y:S01]  /*8660*/  @P5 VIADD R4, R62, 0x310 ;  /* 0x000003103e045836 */ /* 0x000fe20000000000 */
[----:B------:R-:W-:Y:S02]  /*8670*/  @P5 PLOP3.LUT P1, PT, P6, PT, PT, 0x80, 0x8 ;  /* 0x000000000008581c */ /* 0x000fe4000372f070 */
[----:B------:R-:W-:Y:S02]  /*8680*/  CS2R R38, SRZ ;  /* 0x0000000000267805 */ /* 0x000fe4000001ff00 */
[----:B------:R-:W-:Y:S02]  /*8690*/  CS2R R36, SRZ ;  /* 0x0000000000247805 */ /* 0x000fe4000001ff00 */
[----:B------:R-:W-:Y:S02]  /*86a0*/  CS2R R30, SRZ ;  /* 0x00000000001e7805 */ /* 0x000fe4000001ff00 */
[----:B------:R-:W-:Y:S05]  /*86b0*/  CS2R R28, SRZ ;  /* 0x00000000001c7805 */ /* 0x000fea000001ff00 */
[----:B------:R-:W-:Y:S01]  /*86c0*/  @P1 VIADD R4, R2, 0xfffffff0 ;  /* 0xfffffff002041836 */ /* 0x000fe20000000000 */
[----:B------:R-:W-:Y:S06]  /*86d0*/  @P2 BRA `(.L_x_132) ;  /* 0x00000000000c2947 */ /* 0x000fec0003800000 */
[----:B------:R-:W-:Y:S04]  /*86e0*/  SHF.L.U32 R2, R27, 0x1f, RZ ;  /* 0x0000001f1b027819 */ /* 0x000fe800000006ff */
[----:B------:R-:W1:Y:S02]  /*86f0*/  SYNCS.PHASECHK.TRANS64.TRYWAIT P1, [R0+URZ+0x230], R2 ;  /* 0x00023002000075a7 */ /* 0x000e6400080211ff */
[----:B-1----:R-:W-:Y:S05]  /*8700*/  @!P1 BRA `(.L_x_133) ;  /* 0x0000002800809947 */ /* 0x002fea0003800000 */
.L_x_132:
[----:B------:R-:W-:Y:S05]  /*8710*/  BSYNC B0 ;  /* 0x0000000000007941 */ /* 0x000fea0003800000 */
.L_x_131:
[----:B------:R-:W-:Y:S01]  /*8720*/  UIADD3 UR4, UPT, UPT, UR53, 0x1, URZ ;  /* 0x0000000135047890 */ /* 0x000fe2000fffe0ff */
[----:B------:R-:W-:Y:S03]  /*8730*/  ISETP.NE.AND P1, PT, R67, RZ, PT ;  /* 0x000000ff4300720c */ /* 0x000fe60003f25270 */
[----:B------:R-:W-:Y:S04]  /*8740*/  UISETP.NE.AND UP0, UPT, UR4, 0x3, UPT ;  /* 0x000000030400788c */ /* 0x000fe8000bf05270 */
[----:B------:R-:W-:Y:S02]  /*8750*/  USEL UR5, URZ, 0x1, UP0 ;  /* 0x00000001ff057887 */ /* 0x000fe40008000000 */
[----:B------:R-:W-:Y:S04]  /*8760*/  USEL UR4, UR4, URZ, UP0 ;  /* 0x000000ff04047287 */ /* 0x000fe80008000000 */
[----:B------:R3:W1:Y:S01]  /*8770*/  @P1 LDS.128 R36, [R4] ;  /* 0x0000000004241984 */ /* 0x0006620000000c00 */
[----:B------:R-:W-:Y:S01]  /*8780*/  LOP3.LUT R27, R27, UR5, RZ, 0x3c, !PT ;  /* 0x000000051b1b7c12 */ /* 0x000fe2000f8e3cff */
[----:B------:R-:W-:Y:S02]  /*8790*/  IMAD.U32 R64, RZ, RZ, UR4 ;  /* 0x00000004ff407e24 */ /* 0x000fe4000f8e00ff */
[----:B------:R3:W1:Y:S04]  /*87a0*/  @P1 LDS.128 R28, [R62+0x300] ;  /* 0x000300003e1c1984 */ /* 0x0006680000000c00 */
.L_x_130:
[----:B------:R-:W-:Y:S05]  /*87b0*/  BSYNC B1 ;  /* 0x0000000000017941 */ /* 0x000fea0003800000 */
.L_x_129:
[----:B-1----:R-:W-:Y:S04]  /*87c0*/  SHF.R.U32.HI R0, RZ, 0x15, R25 ;  /* 0x00000015ff007819 */ /* 0x002fe80000011619 */
[----:B------:R-:W-:Y:S01]  /*87d0*/  LOP3.LUT P1, RZ, R0, 0x3, R46, 0x48, !PT ;  /* 0x0000000300ff7812 */ /* 0x000fe2000782482e */
[----:B------:R-:W-:Y:S01]  /*87e0*/  @!UPT UIADD3 URZ, UPT, UPT, URZ, URZ, URZ ;  /* 0x000000fffffff290 */ /* 0x000fe2000fffe0ff */
[----:B----4-:R-:W-:Y:S11]  /*87f0*/  @P0 BRA `(.L_x_134) ;  /* 0x0000000000080947 */ /* 0x010ff60003800000 */
[----:B------:R-:W1:Y:S02]  /*8800*/  SYNCS.PHASECHK.TRANS64.TRYWAIT P0, [R57+URZ+0x280], R3 ;  /* 0x00028003390075a7 */ /* 0x000e6400080011ff */
[----:B-1----:R-:W-:Y:S05]  /*8810*/  @!P0 BRA `(.L_x_135) ;  /* 0x0000002800508947 */ /* 0x002fea0003800000 */
.L_x_134:
[----:B------:R-:W-:Y:S05]  /*8820*/  @!P1 BRA `(.L_x_136) ;  /* 0x0000000000409947 */ /* 0x000fea0003800000 */
[----:B------:R-:W4:Y:S01]  /*8830*/  LDCU.64 UR8, c[0x4][0x70] ;  /* 0x01000e00ff0877ac */ /* 0x000f220008000a00 */
[----:B-1----:R-:W-:Y:S01]  /*8840*/  MOV R3, 0x0 ;  /* 0x0000000000037802 */ /* 0x002fe20000000f00 */
[----:B------:R-:W-:Y:S02]  /*8850*/  HFMA2 R12, -RZ, RZ, 0, 5.9604644775390625e-08 ;  /* 0x00000001ff0c7431 */ /* 0x000fe400000001ff */
[----:B------:R-:W-:Y:S02]  /*8860*/  IMAD.MOV.U32 R8, RZ, RZ, 0x192 ;  /* 0x00000192ff087424 */ /* 0x000fe400078e00ff */
[----:B------:R-:W-:Y:S01]  /*8870*/  IMAD.MOV.U32 R13, RZ, RZ, RZ ;  /* 0x000000ffff0d7224 */ /* 0x000fe200078e00ff */
[----:B------:R-:W1:Y:S01]  /*8880*/  LDCU.64 UR6, c[0x4][0x78] ;  /* 0x01000f00ff0677ac */ /* 0x000e620008000a00 */
[----:B------:R-:W2:Y:S01]  /*8890*/  LDC.64 R2, c[0x4][R3] ;  /* 0x0100000003027b82 */ /* 0x000ea20000000a00 */
[----:B------:R-:W5:Y:S01]  /*88a0*/  LDCU.64 UR4, c[0x4][0x10] ;  /* 0x01000200ff0477ac */ /* 0x000f620008000a00 */
[----:B----4-:R-:W-:Y:S01]  /*88b0*/  MOV R5, UR9 ;  /* 0x0000000900057c02 */ /* 0x010fe20008000f00 */
[----:B---3--:R-:W-:Y:S01]  /*88c0*/  IMAD.U32 R4, RZ, RZ, UR8 ;  /* 0x00000008ff047e24 */ /* 0x008fe2000f8e00ff */
[----:B-1----:R-:W-:Y:S01]  /*88d0*/  MOV R7, UR7 ;  /* 0x0000000700077c02 */ /* 0x002fe20008000f00 */
[----:B------:R-:W-:Y:S01]  /*88e0*/  IMAD.U32 R6, RZ, RZ, UR6 ;  /* 0x00000006ff067e24 */ /* 0x000fe2000f8e00ff */
[----:B-----5:R-:W-:Y:S01]  /*88f0*/  MOV R11, UR5 ;  /* 0x00000005000b7c02 */ /* 0x020fe20008000f00 */
[----:B------:R-:W-:Y:S02]  /*8900*/  IMAD.U32 R10, RZ, RZ, UR4 ;  /* 0x00000004ff0a7e24 */ /* 0x000fe4000f8e00ff */
[----:B------:R-:W-:Y:S07]  /*8910*/  LEPC R20, `(.L_x_136) ;  /* 0x000000001014794e */ /* 0x000fee0000000000 */
[----:B--2---:R-:W-:Y:S05]  /*8920*/  CALL.ABS.NOINC R2 ;  /* 0x0000000002007343 */ /* 0x004fea0003c00000 */
.L_x_136:
[----:B------:R-:W-:Y:S05]  /*8930*/  WARPSYNC.ALL ;  /* 0x0000000000007948 */ /* 0x000fea0003800000 */
[----:B------:R-:W-:Y:S01]  /*8940*/  R2UR UR4, R25 ;  /* 0x00000000190472ca */ /* 0x000fe200000e0000 */
[--C-:B-1----:R-:W-:Y:S01]  /*8950*/  HADD2.F32 R3, -RZ, R28.reuse.H0_H0 ;  /* 0x2000001cff037230 */ /* 0x102fe20000004100 */
[----:B------:R-:W-:Y:S01]  /*8960*/  MOV R61, 0x10 ;  /* 0x00000010003d7802 */ /* 0x000fe20000000f00 */
[--C-:B------:R-:W-:Y:S01]  /*8970*/  HADD2.F32 R20, -RZ, R29.reuse.H0_H0 ;  /* 0x2000001dff147230 */ /* 0x100fe20000004100 */
[----:B------:R-:W-:Y:S01]  /*8980*/  LOP3.LUT P6, RZ, R44, 0x40, RZ, 0xc0, !PT ;  /* 0x000000402cff7812 */ /* 0x000fe200078cc0ff */
[----:B------:R-:W-:Y:S01]  /*8990*/  HADD2.F32 R21, -RZ, R29.H1_H1 ;  /* 0x3000001dff157230 */ /* 0x000fe20000004100 */
[----:B------:R-:W-:Y:S01]  /*89a0*/  ISETP.NE.AND P0, PT, R54, RZ, PT ;  /* 0x000000ff3600720c */ /* 0x000fe20003f05270 */
[----:B------:R-:W-:Y:S01]  /*89b0*/  BSSY.RECONVERGENT B0, `(.L_x_137) ;  /* 0x0000051000007945 */ /* 0x000fe20003800200 */
[----:B------:R-:W-:Y:S05]  /*89c0*/  SEL R61, R61, 0xfffffff0, !P6 ;  /* 0xfffffff03d3d7807 */ /* 0x000fea0007000000 */
[----:B---3--:R-:W2:Y:S02]  /*89d0*/  LDTM.x16 R4, tmem[UR4] ;  /* 0x00000004000479ee */ /* 0x008ea40008240000 */
[C---:B--2---:R-:W-:Y:S01]  /*89e0*/  FMUL R0, R24.reuse, R4 ;  /* 0x0000000418007220 */ /* 0x044fe20000400000 */
[----:B------:R-:W-:Y:S02]  /*89f0*/  HADD2.F32 R4, -RZ, R28.H1_H1 ;  /* 0x3000001cff047230 */ /* 0x000fe40000004100 */
[C---:B------:R-:W-:Y:S01]  /*8a00*/  FMUL R2, R24.reuse, R5 ;  /* 0x0000000518027220 */ /* 0x040fe20000400000 */
[----:B------:R-:W-:Y:S01]  /*8a10*/  FMUL R7, R24, R7 ;  /* 0x0000000718077220 */ /* 0x000fe20000400000 */
[----:B------:R-:W-:Y:S01]  /*8a20*/  FFMA R0, R26, R3, R0 ;  /* 0x000000031a007223 */ /* 0x000fe20000000000 */
[----:B------:R-:W-:Y:S01]  /*8a30*/  FMUL R3, R24, R6 ;  /* 0x0000000618037220 */ /* 0x000fe20000400000 */
[----:B------:R-:W-:Y:S01]  /*8a40*/  FFMA R2, R26, R4, R2 ;  /* 0x000000041a027223 */ /* 0x000fe20000000002 */
[C---:B------:R-:W-:Y:S01]  /*8a50*/  FMUL R4, R24.reuse, R8 ;  /* 0x0000000818047220 */ /* 0x040fe20000400000 */
[C---:B------:R-:W-:Y:S01]  /*8a60*/  FMUL R8, R24.reuse, R12 ;  /* 0x0000000c18087220 */ /* 0x040fe20000400000 */
[----:B------:R-:W-:Y:S01]  /*8a70*/  FMUL R12, R24, R16 ;  /* 0x00000010180c7220 */ /* 0x000fe20000400000 */
[--C-:B------:R-:W-:Y:S01]  /*8a80*/  HADD2.F32 R16, -RZ, R30.reuse.H0_H0 ;  /* 0x2000001eff107230 */ /* 0x100fe20000004100 */
[----:B------:R-:W-:Y:S01]  /*8a90*/  F2FP.F16.F32.PACK_AB R32, R2, R0 ;  /* 0x000000000220723e */ /* 0x000fe200000000ff */
[----:B------:R-:W-:Y:S02]  /*8aa0*/  HADD2.F32 R0, -RZ, R30.H1_H1 ;  /* 0x3000001eff007230 */ /* 0x000fe40000004100 */
[----:B------:R-:W-:Y:S01]  /*8ab0*/  FMUL R5, R24, R9 ;  /* 0x0000000918057220 */ /* 0x000fe20000400000 */
[C---:B------:R-:W-:Y:S01]  /*8ac0*/  FFMA R3, R26.reuse, R20, R3 ;  /* 0x000000141a037223 */ /* 0x040fe20000000003 */
[C---:B------:R-:W-:Y:S01]  /*8ad0*/  FFMA R7, R26.reuse, R21, R7 ;  /* 0x000000151a077223 */ /* 0x040fe20000000007 */
[--C-:B------:R-:W-:Y:S02]  /*8ae0*/  HADD2.F32 R2, -RZ, R31.reuse.H0_H0 ;  /* 0x2000001fff027230 */ /* 0x100fe40000004100 */
[----:B------:R-:W-:Y:S01]  /*8af0*/  FFMA R4, R26, R16, R4 ;  /* 0x000000101a047223 */ /* 0x000fe20000000004 */
[----:B------:R-:W-:Y:S01]  /*8b00*/  FMUL R6, R24, R10 ;  /* 0x0000000a18067220 */ /* 0x000fe20000400000 */
[----:B------:R-:W-:Y:S01]  /*8b10*/  FFMA R5, R26, R0, R5 ;  /* 0x000000001a057223 */ /* 0x000fe20000000005 */
[----:B------:R-:W-:Y:S02]  /*8b20*/  HADD2.F32 R16, -RZ, R31.H1_H1 ;  /* 0x3000001fff107230 */ /* 0x000fe40000004100 */
[----:B------:R-:W-:Y:S01]  /*8b30*/  FMUL R11, R24, R11 ;  /* 0x0000000b180b7220 */ /* 0x000fe20000400000 */
[--C-:B------:R-:W-:Y:S02]  /*8b40*/  HADD2.F32 R0, -RZ, R36.reuse.H0_H0 ;  /* 0x20000024ff007230 */ /* 0x100fe40000004100 */
[C---:B------:R-:W-:Y:S01]  /*8b50*/  FFMA R6, R26.reuse, R2, R6 ;  /* 0x000000021a067223 */ /* 0x040fe20000000006 */
[----:B------:R-:W-:Y:S01]  /*8b60*/  F2FP.F16.F32.PACK_AB R33, R7, R3 ;  /* 0x000000030721723e */ /* 0x000fe200000000ff */
[----:B------:R-:W-:Y:S02]  /*8b70*/  HADD2.F32 R2, -RZ, R36.H1_H1 ;  /* 0x30000024ff027230 */ /* 0x000fe40000004100 */
[----:B------:R-:W-:Y:S01]  /*8b80*/  FFMA R11, R26, R16, R11 ;  /* 0x000000101a0b7223 */ /* 0x000fe2000000000b */
[----:B------:R-:W-:Y:S01]  /*8b90*/  FMUL R9, R24, R13 ;  /* 0x0000000d18097220 */ /* 0x000fe20000400000 */
[--C-:B------:R-:W-:Y:S02]  /*8ba0*/  HADD2.F32 R3, -RZ, R37.reuse.H0_H0 ;  /* 0x20000025ff037230 */ /* 0x100fe40000004100 */
[----:B------:R-:W-:Y:S01]  /*8bb0*/  FFMA R8, R26, R0, R8 ;  /* 0x000000001a087223 */ /* 0x000fe20000000008 */
[C---:B------:R-:W-:Y:S01]  /*8bc0*/  FMUL R10, R24.reuse, R14 ;  /* 0x0000000e180a7220 */ /* 0x040fe20000400000 */
[----:B------:R-:W-:Y:S02]  /*8bd0*/  HADD2.F32 R0, -RZ, R37.H1_H1 ;  /* 0x30000025ff007230 */ /* 0x000fe40000004100 */
[----:B------:R-:W-:Y:S01]  /*8be0*/  FMUL R15, R24, R15 ;  /* 0x0000000f180f7220 */ /* 0x000fe20000400000 */
[C---:B------:R-:W-:Y:S01]  /*8bf0*/  FFMA R9, R26.reuse, R2, R9 ;  /* 0x000000021a097223 */ /* 0x040fe20000000009 */
[C---:B------:R-:W-:Y:S01]  /*8c00*/  FFMA R10, R26.reuse, R3, R10 ;  /* 0x000000031a0a7223 */ /* 0x040fe2000000000a */
[--C-:B------:R-:W-:Y:S01]  /*8c10*/  HADD2.F32 R2, -RZ, R38.reuse.H0_H0 ;  /* 0x20000026ff027230 */ /* 0x100fe20000004100 */
[----:B------:R-:W-:Y:S01]  /*8c20*/  F2FP.F16.F32.PACK_AB R34, R5, R4 ;  /* 0x000000040522723e */ /* 0x000fe200000000ff */
[----:B------:R-:W-:Y:S02]  /*8c30*/  HADD2.F32 R3, -RZ, R38.H1_H1 ;  /* 0x30000026ff037230 */ /* 0x000fe40000004100 */
[----:B------:R-:W-:Y:S01]  /*8c40*/  FFMA R15, R26, R0, R15 ;  /* 0x000000001a0f7223 */ /* 0x000fe2000000000f */
[C---:B------:R-:W-:Y:S01]  /*8c50*/  FMUL R13, R24.reuse, R17 ;  /* 0x00000011180d7220 */ /* 0x040fe20000400000 */
[--C-:B------:R-:W-:Y:S02]  /*8c60*/  HADD2.F32 R4, -RZ, R39.reuse.H0_H0 ;  /* 0x20000027ff047230 */ /* 0x100fe40000004100 */
[C---:B------:R-:W-:Y:S01]  /*8c70*/  FMUL R14, R24.reuse, R18 ;  /* 0x00000012180e7220 */ /* 0x040fe20000400000 */
[----:B------:R-:W-:Y:S02]  /*8c80*/  HADD2.F32 R0, -RZ, R39.H1_H1 ;  /* 0x30000027ff007230 */ /* 0x000fe40000004100 */
[----:B------:R-:W-:Y:S01]  /*8c90*/  FMUL R19, R24, R19 ;  /* 0x0000001318137220 */ /* 0x000fe20000400000 */
[----:B------:R-:W-:Y:S01]  /*8ca0*/  F2FP.F16.F32.PACK_AB R35, R11, R6 ;  /* 0x000000060b23723e */ /* 0x000fe200000000ff */
[C---:B------:R-:W-:Y:S01]  /*8cb0*/  FFMA R12, R26.reuse, R2, R12 ;  /* 0x000000021a0c7223 */ /* 0x040fe2000000000c */
[C---:B------:R-:W-:Y:S01]  /*8cc0*/  FFMA R13, R26.reuse, R3, R13 ;  /* 0x000000031a0d7223 */ /* 0x040fe2000000000d */
[C---:B------:R-:W-:Y:S01]  /*8cd0*/  FFMA R14, R26.reuse, R4, R14 ;  /* 0x000000041a0e7223 */ /* 0x040fe2000000000e */
[----:B------:R-:W-:Y:S01]  /*8ce0*/  FFMA R19, R26, R0, R19 ;  /* 0x000000001a137223 */ /* 0x000fe20000000013 */
[----:B------:R1:W-:Y:S01]  /*8cf0*/  STS.128 [R62+0x300], R32 ;  /* 0x000300203e007388 */ /* 0x0003e20000000c00 */
[----:B------:R-:W-:Y:S02]  /*8d00*/  F2FP.F16.F32.PACK_AB R8, R9, R8 ;  /* 0x000000080908723e */ /* 0x000fe400000000ff */
[----:B------:R-:W-:Y:S02]  /*8d10*/  F2FP.F16.F32.PACK_AB R9, R15, R10 ;  /* 0x0000000a0f09723e */ /* 0x000fe400000000ff */
[----:B------:R-:W-:Y:S02]  /*8d20*/  F2FP.F16.F32.PACK_AB R10, R13, R12 ;  /* 0x0000000c0d0a723e */ /* 0x000fe400000000ff */
[----:B------:R-:W-:Y:S02]  /*8d30*/  F2FP.F16.F32.PACK_AB R11, R19, R14 ;  /* 0x0000000e130b723e */ /* 0x000fe400000000ff */
[----:B------:R-:W-:Y:S05]  /*8d40*/  IADD3 R0, PT, PT, R62, R61, RZ ;  /* 0x0000003d3e007210 */ /* 0x000fea0007ffe0ff */
[----:B------:R1:W-:Y:S01]  /*8d50*/  STS.128 [R0+0x300], R8 ;  /* 0x0003000800007388 */ /* 0x0003e20000000c00 */
[----:B------:R-:W-:Y:S01]  /*8d60*/  @!PT LDS RZ, [RZ] ;  /* 0x00000000fffff984 */ /* 0x000fe20000000800 */
[----:B------:R-:W-:Y:S01]  /*8d70*/  @!PT LDS RZ, [RZ] ;  /* 0x00000000fffff984 */ /* 0x000fe20000000800 */
[----:B------:R-:W-:Y:S01]  /*8d80*/  @!PT LDS RZ, [RZ] ;  /* 0x00000000fffff984 */ /* 0x000fe20000000800 */
[----:B------:R-:W-:Y:S01]  /*8d90*/  @!PT LDS RZ, [RZ] ;  /* 0x00000000fffff984 */ /* 0x000fe20000000800 */
[----:B------:R2:W-:Y:S07]  /*8da0*/  MEMBAR.ALL.CTA ;  /* 0x0000000000007992 */ /* 0x0005ee0000008000 */
[----:B--2---:R-:W2:Y:S02]  /*8db0*/  FENCE.VIEW.ASYNC.S ;  /* 0x00000000000073c6 */ /* 0x004ea40000000000 */
[----:B--2---:R-:W-:Y:S06]  /*8dc0*/  BAR.SYNC.DEFER_BLOCKING 0x1, 0x80 ;  /* 0x0042000000007b1d */ /* 0x004fec0000010000 */
[----:B------:R-:W-:Y:S05]  /*8dd0*/  @P0 BRA `(.L_x_138) ;  /* 0x0000000000380947 */ /* 0x000fea0003800000 */
[----:B------:R-:W2:Y:S01]  /*8de0*/  LDCU.64 UR8, c[0x0][0x348] ;  /* 0x00006900ff0877ac */ /* 0x000ea20008000a00 */
[----:B------:R-:W-:Y:S01]  /*8df0*/  R2UR UR6, R63 ;  /* 0x000000003f0672ca */ /* 0x000fe200000e0000 */
[----:B------:R-:W-:Y:S01]  /*8e00*/  UMOV UR41, UR52 ;  /* 0x0000003400297c82 */ /* 0x000fe20008000000 */
[----:B------:R-:W-:Y:S11]  /*8e10*/  UIADD3 UR7, UPT, UPT, UR52, 0x20, URZ ;  /* 0x0000002034077890 */ /* 0x000ff6000fffe0ff */
[----:B------:R-:W-:Y:S02]  /*8e20*/  UIADD3 UR6, UPT, UPT, UR50, UR6, URZ ;  /* 0x0000000632067290 */ /* 0x000fe4000fffe0ff */
[----:B--2---:R-:W-:Y:S02]  /*8e30*/  UIADD3 UR4, UP0, UPT, UR8, 0x680, URZ ;  /* 0x0000068008047890 */ /* 0x004fe4000ff1e0ff */
[----:B------:R-:W-:Y:S02]  /*8e40*/  UIADD3 UR40, UPT, UPT, UR6, 0x300, URZ ;  /* 0x0000030006287890 */ /* 0x000fe4000fffe0ff */
[----:B------:R-:W-:Y:S02]  /*8e50*/  UIADD3.X UR5, UPT, UPT, URZ, UR9, URZ, UP0, !UPT ;  /* 0x00000009ff057290 */ /* 0x000fe400087fe4ff */
[----:B------:R-:W-:Y:S07]  /*8e60*/  UIADD3 UR6, UPT, UPT, UR6, 0xb00, URZ ;  /* 0x00000b0006067890 */ /* 0x000fee000fffe0ff */
[----:B------:R2:W-:Y:S02]  /*8e70*/  UTMASTG.4D [UR40], [UR4] ;  /* 0x00000028040073b5 */ /* 0x0005e40008018000 */
[----:B--2---:R-:W-:Y:S01]  /*8e80*/  UMOV UR40, UR6 ;  /* 0x0000000600287c82 */ /* 0x004fe20008000000 */
[----:B------:R-:W-:Y:S02]  /*8e90*/  UMOV UR41, UR7 ;  /* 0x0000000700297c82 */ /* 0x000fe40008000000 */
[----:B------:R2:W-:Y:S02]  /*8ea0*/  UTMASTG.4D [UR40], [UR4] ;  /* 0x00000028040073b5 */ /* 0x0005e40008018000 */
[----:B--2---:R0:W-:Y:S02]  /*8eb0*/  UTMACMDFLUSH ;  /* 0x00000000000079b7 */ /* 0x0041e40000000000 */
.L_x_138:
[----:B------:R-:W-:Y:S05]  /*8ec0*/  BSYNC.RECONVERGENT B0 ;  /* 0x0000000000007941 */ /* 0x000fea0003800200 */
.L_x_137:
[----:B------:R-:W-:Y:S01]  /*8ed0*/  UIADD3 UR51, UPT, UPT, UR53, 0x1, URZ ;  /* 0x0000000135337890 */ /* 0x000fe2000fffe0ff */
[----:B------:R-:W-:Y:S03]  /*8ee0*/  BSSY.RECONVERGENT B0, `(.L_x_139) ;  /* 0x0000005000007945 */ /* 0x000fe60003800200 */
[----:B------:R-:W-:Y:S04]  /*8ef0*/  UISETP.NE.AND UP0, UPT, UR51, 0x3, UPT ;  /* 0x000000033300788c */ /* 0x000fe8000bf05270 */
[----:B------:R-:W-:Y:S01]  /*8f00*/  USEL UR49, UR51, URZ, UP0 ;  /* 0x000000ff33317287 */ /* 0x000fe20008000000 */
[----:B------:R-:W-:Y:S11]  /*8f10*/  @P0 BRA `(.L_x_140) ;  /* 0x0000000000040947 */ /* 0x000ff60003800000 */
[----:B------:R-:W-:Y:S04]  /*8f20*/  DEPBAR.LE SB0, 0x1 ;  /* 0x000080400000791a */ /* 0x000fe80000000000 */
.L_x_140:
[----:B------:R-:W-:Y:S05]  /*8f30*/  BSYNC.RECONVERGENT B0 ;  /* 0x0000000000007941 */ /* 0x000fea0003800200 */
.L_x_139:
[----:B------:R-:W-:Y:S01]  /*8f40*/  BAR.SYNC.DEFER_BLOCKING 0x1, 0x80 ;  /* 0x0042000000007b1d */ /* 0x000fe20000010000 */
[----:B------:R-:W-:Y:S01]  /*8f50*/  ISETP.NE.AND P1, PT, R60, RZ, PT ;  /* 0x000000ff3c00720c */ /* 0x000fe20003f25270 */
[----:B------:R-:W-:Y:S01]  /*8f60*/  UISETP.NE.AND UP0, UPT, UR56, URZ, UPT ;  /* 0x000000ff3800728c */ /* 0x000fe2000bf05270 */
[----:B------:R-:W-:Y:S11]  /*8f70*/  LEA R3, R64, UR50, 0x3 ;  /* 0x0000003240037c11 */ /* 0x000ff6000f8e18ff */
[----:B------:R-:W-:Y:S01]  /*8f80*/  @P1 SHF.L.U32 R4, R27, 0x1f, RZ ;  /* 0x0000001f1b041819 */ /* 0x000fe200000006ff */
[----:B------:R-:W-:Y:S06]  /*8f90*/  BRA.U !UP0, `(.L_x_141) ;  /* 0x0000000108247547 */ /* 0x000fec000b800000 */
[----:B-1----:R-:W1:Y:S01]  /*8fa0*/  S2R R0, SR_CgaCtaId ;  /* 0x0000000000007919 */ /* 0x002e620000008800 */
[----:B------:R-:W-:Y:S01]  /*8fb0*/  IMAD.U32 R2, RZ, RZ, UR54 ;  /* 0x00000036ff027e24 */ /* 0x000fe2000f8e00ff */
[----:B------:R-:W-:Y:S04]  /*8fc0*/  UIADD3 UR4, UPT, UPT, UR54, 0x1, URZ ;  /* 0x0000000136047890 */ /* 0x000fe8000fffe0ff */
[----:B------:R-:W-:Y:S01]  /*8fd0*/  @P1 LEA R2, R2, UR50, 0x3 ;  /* 0x0000003202021c11 */ /* 0x000fe2000f8e18ff */
[----:B------:R-:W-:Y:S04]  /*8fe0*/  UISETP.NE.AND UP0, UPT, UR4, 0x3, UPT ;  /* 0x000000030400788c */ /* 0x000fe8000bf05270 */
[----:B------:R-:W-:Y:S01]  /*8ff0*/  @P1 VIADD R2, R2, 0x248 ;  /* 0x0000024802021836 */ /* 0x000fe20000000000 */
[----:B------:R-:W-:Y:S04]  /*9000*/  USEL UR54, UR4, URZ, UP0 ;  /* 0x000000ff04367287 */ /* 0x000fe80008000000 */
[----:B-1----:R-:W-:Y:S04]  /*9010*/  @P1 PRMT R0, R0, 0x654, R2 ;  /* 0x0000065400001816 */ /* 0x002fe80000000002 */
[----:B------:R2:W-:Y:S04]  /*9020*/  @P1 SYNCS.ARRIVE.TRANS64.RED.A1T0 RZ, [R0+URZ], RZ ;  /* 0x000000ff00ff19a7 */ /* 0x0005e800081004ff */
.L_x_141:
[----:B------:R-:W3:Y:S01]  /*9030*/  @P1 SYNCS.PHASECHK.TRANS64.TRYWAIT P0, [R3+URZ+0x230], R4 ;  /* 0x00023004030015a7 */ /* 0x000ee200080011ff */
[----:B------:R-:W-:Y:S01]  /*9040*/  BSSY B1, `(.L_x_142) ;  /* 0x0000012000017945 */ /* 0x000fe20003800000 */
[----:B---3--:R-:W-:Y:S03]  /*9050*/  @P1 SEL R66, RZ, 0x1, !P0 ;  /* 0x00000001ff421807 */ /* 0x008fe60004000000 */
[----:B------:R-:W-:Y:S05]  /*9060*/  @!P1 BRA `(.L_x_143) ;  /* 0x00000000003c9947 */ /* 0x000fea0003800000 */
[----:B------:R-:W-:Y:S01]  /*9070*/  ISETP.NE.AND P1, PT, R67, RZ, PT ;  /* 0x000000ff4300720c */ /* 0x000fe20003f25270 */
[----:B------:R-:W-:Y:S01]  /*9080*/  BSSY B0, `(.L_x_144) ;  /* 0x0000009000007945 */ /* 0x000fe20003800000 */
[----:B------:R-:W-:Y:S11]  /*9090*/  ISETP.NE.AND P0, PT, R66, RZ, PT ;  /* 0x000000ff4200720c */ /* 0x000ff60003f05270 */
[----:B------:R-:W-:Y:S05]  /*90a0*/  @P1 IMAD R64, R64, 0x1000, R65 ;  /* 0x0000100040401824 */ /* 0x000fea00078e0241 */
[----:B-12---:R-:W-:Y:S05]  /*90b0*/  @P1 IADD3 R0, PT, PT, R64, UR50, RZ ;  /* 0x0000003240001c10 */ /* 0x006fea000fffe0ff */
[----:B------:R-:W-:Y:S01]  /*90c0*/  @P1 IMAD.IADD R0, R61, 0x1, R0 ;  /* 0x000000013d001824 */ /* 0x000fe200078e0200 */
[----:B------:R-:W-:Y:S06]  /*90d0*/  @P0 BRA `(.L_x_145) ;  /* 0x00000000000c0947 */ /* 0x000fec0003800000 */
[----:B------:R-:W-:Y:S04]  /*90e0*/  SHF.L.U32 R27, R27, 0x1f, RZ ;  /* 0x0000001f1b1b7819 */ /* 0x000fe800000006ff */
[----:B------:R-:W1:Y:S02]  /*90f0*/  SYNCS.PHASECHK.TRANS64.TRYWAIT P0, [R3+URZ+0x230], R27 ;  /* 0x0002301b030075a7 */ /* 0x000e6400080011ff */
[----:B-1----:R-:W-:Y:S05]  /*9100*/  @!P0 BRA `(.L_x_146) ;  /* 0x0000002000288947 */ /* 0x002fea0003800000 */
.L_x_145:
[----:B------:R-:W-:Y:S05]  /*9110*/  BSYNC B0 ;  /* 0x0000000000007941 */ /* 0x000fea0003800000 */
.L_x_144:
[----:B------:R-:W-:Y:S11]  /*9120*/  ISETP.NE.AND P0, PT, R67, RZ, PT ;  /* 0x000000ff4300720c */ /* 0x000ff60003f05270 */
[----:B------:R-:W-:Y:S02]  /*9130*/  @!UPT UIADD3 URZ, UPT, UPT, URZ, URZ, URZ ;  /* 0x000000fffffff290 */ /* 0x000fe4000fffe0ff */
[----:B------:R3:W4:Y:S04]  /*9140*/  @P0 LDS.128 R28, [R64+UR50+0x300] ;  /* 0x00030032401c0984 */ /* 0x0007280008000c00 */
[----:B------:R3:W2:Y:S02]  /*9150*/  @P0 LDS.128 R36, [R0+0x300] ;  /* 0x0003000000240984 */ /* 0x0006a40000000c00 */
.L_x_143:
[----:B------:R-:W-:Y:S05]  /*9160*/  BSYNC B1 ;  /* 0x0000000000017941 */ /* 0x000fea0003800000 */
.L_x_142:
[----:B-123--:R-:W-:Y:S05]  /*9170*/  VIADD R0, R25, 0x10 ;  /* 0x0000001019007836 */ /* 0x00efea0000000000 */
[----:B------:R-:W-:Y:S04]  /*9180*/  SHF.R.U32.HI R0, RZ, 0x15, R0 ;  /* 0x00000015ff007819 */ /* 0x000fe80000011600 */
[----:B------:R-:W-:Y:S11]  /*9190*/  LOP3.LUT P0, RZ, R0, 0x3, R46, 0x48, !PT ;  /* 0x0000000300ff7812 */ /* 0x000ff6000780482e */
[----:B------:R-:W-:Y:S02]  /*91a0*/  @!UPT UIADD3 URZ, UPT, UPT, URZ, URZ, URZ ;  /* 0x000000fffffff290 */ /* 0x000fe4000fffe0ff */
[----:B------:R-:W-:Y:S05]  /*91b0*/  @!P0 BRA `(.L_x_147) ;  /* 0x0000000000408947 */ /* 0x000fea0003800000 */
[----:B------:R-:W1:Y:S01]  /*91c0*/  LDCU.64 UR8, c[0x4][0x70] ;  /* 0x01000e00ff0877ac */ /* 0x000e620008000a00 */
[----:B------:R-:W-:Y:S01]  /*91d0*/  MOV R3, 0x0 ;  /* 0x0000000000037802 */ /* 0x000fe20000000f00 */
[----:B------:R-:W-:Y:S02]  /*91e0*/  HFMA2 R12, -RZ, RZ, 0, 5.9604644775390625e-08 ;  /* 0x00000001ff0c7431 */ /* 0x000fe400000001ff */
[----:B------:R-:W-:Y:S02]  /*91f0*/  IMAD.MOV.U32 R8, RZ, RZ, 0x192 ;  /* 0x00000192ff087424 */ /* 0x000fe400078e00ff */
[----:B------:R-:W-:Y:S01]  /*9200*/  IMAD.MOV.U32 R13, RZ, RZ, RZ ;  /* 0x000000ffff0d7224 */ /* 0x000fe200078e00ff */
[----:B------:R-:W2:Y:S01]  /*9210*/  LDCU.64 UR6, c[0x4][0x78] ;  /* 0x01000f00ff0677ac */ /* 0x000ea20008000a00 */
[----:B------:R-:W3:Y:S01]  /*9220*/  LDC.64 R2, c[0x4][R3] ;  /* 0x0100000003027b82 */ /* 0x000ee20000000a00 */
[----:B------:R-:W5:Y:S01]  /*9230*/  LDCU.64 UR4, c[0x4][0x10] ;  /* 0x01000200ff0477ac */ /* 0x000f620008000a00 */
[----:B-1----:R-:W-:Y:S01]  /*9240*/  MOV R5, UR9 ;  /* 0x0000000900057c02 */ /* 0x002fe20008000f00 */
[----:B------:R-:W-:Y:S01]  /*9250*/  IMAD.U32 R4, RZ, RZ, UR8 ;  /* 0x00000008ff047e24 */ /* 0x000fe2000f8e00ff */
[----:B--2---:R-:W-:Y:S01]  /*9260*/  MOV R7, UR7 ;  /* 0x0000000700077c02 */ /* 0x004fe20008000f00 */
[----:B------:R-:W-:Y:S01]  /*9270*/  IMAD.U32 R6, RZ, RZ, UR6 ;  /* 0x00000006ff067e24 */ /* 0x000fe2000f8e00ff */
[----:B-----5:R-:W-:Y:S01]  /*9280*/  MOV R11, UR5 ;  /* 0x00000005000b7c02 */ /* 0x020fe20008000f00 */
[----:B------:R-:W-:Y:S02]  /*9290*/  IMAD.U32 R10, RZ, RZ, UR4 ;  /* 0x00000004ff0a7e24 */ /* 0x000fe4000f8e00ff */
[----:B------:R-:W-:Y:S07]  /*92a0*/  LEPC R20, `(.L_x_147) ;  /* 0x000000001014794e */ /* 0x000fee0000000000 */
[----:B---34-:R-:W-:Y:S05]  /*92b0*/  CALL.ABS.NOINC R2 ;  /* 0x0000000002007343 */ /* 0x018fea0003c00000 */
.L_x_147:
[----:B------:R-:W-:Y:S01]  /*92c0*/  ISETP.NE.AND P0, PT, R54, RZ, PT ;  /* 0x000000ff3600720c */ /* 0x000fe20003f05270 */
[----:B------:R-:W-:Y:S05]  /*92d0*/  WARPSYNC.ALL ;  /* 0x0000000000007948 */ /* 0x000fea0003800000 */
[----:B------:R-:W-:Y:S01]  /*92e0*/  R2UR UR4, R25 ;  /* 0x00000000190472ca */ /* 0x000fe200000e0000 */
[--C-:B----4-:R-:W-:Y:S01]  /*92f0*/  HADD2.F32 R0, -RZ, R28.reuse.H0_H0 ;  /* 0x2000001cff007230 */ /* 0x110fe20000004100 */
[----:B------:R-:W-:Y:S01]  /*9300*/  IADD3 R57, PT, PT, R57, 0x290, RZ ;  /* 0x0000029039397810 */ /* 0x000fe20007ffe0ff */
[----:B------:R-:W-:Y:S01]  /*9310*/  HADD2.F32 R2, -RZ, R28.H1_H1 ;  /* 0x3000001cff027230 */ /* 0x000fe20000004100 */
[----:B------:R-:W-:Y:S01]  /*9320*/  BSSY.RECONVERGENT B0, `(.L_x_148) ;  /* 0x0000056000007945 */ /* 0x000fe20003800200 */
[--C-:B------:R-:W-:Y:S01]  /*9330*/  HADD2.F32 R20, -RZ, R29.reuse.H0_H0 ;  /* 0x2000001dff147230 */ /* 0x100fe20000004100 */
[----:B------:R-:W-:Y:S01]  /*9340*/  LOP3.LUT R57, R57, 0xfefffff8, RZ, 0xc0, !PT ;  /* 0xfefffff839397812 */ /* 0x000fe200078ec0ff */
[----:B------:R-:W-:Y:S02]  /*9350*/  HADD2.F32 R21, -RZ, R29.H1_H1 ;  /* 0x3000001dff157230 */ /* 0x000fe40000004100 */
[--C-:B------:R-:W-:Y:S02]  /*9360*/  HADD2.F32 R25, -RZ, R30.reuse.H0_H0 ;  /* 0x2000001eff197230 */ /* 0x100fe40000004100 */
[----:B------:R-:W-:Y:S02]  /*9370*/  HADD2.F32 R27, -RZ, R30.H1_H1 ;  /* 0x3000001eff1b7230 */ /* 0x000fe40000004100 */
[----:B------:R-:W1:Y:S01]  /*9380*/  LDTM.x16 R4, tmem[UR4+0x10] ;  /* 0x00001004000479ee */ /* 0x000e620008240000 */
[----:B------:R-:W-:Y:S01]  /*9390*/  NOP ;  /* 0x0000000000007918 */ /* 0x000fe20000000000 */
[----:B-1----:R1:W-:Y:S01]  /*93a0*/  SYNCS.ARRIVE.TRANS64.RED.A1T0 RZ, [R57+URZ], RZ ;  /* 0x000000ff39ff79a7 */ /* 0x0023e200081004ff */
[--C-:B------:R-:W-:Y:S02]  /*93b0*/  HADD2.F32 R28, -RZ, R31.reuse.H0_H0 ;  /* 0x2000001fff1c7230 */ /* 0x100fe40000004100 */
[----:B------:R-:W-:Y:S02]  /*93c0*/  HADD2.F32 R29, -RZ, R31.H1_H1 ;  /* 0x3000001fff1d7230 */ /* 0x000fe40000004100 */
        /* <DEDUP_REMOVED lines=8> */
[C---:B------:R-:W-:Y:S01]  /*9450*/  FMUL R4, R24.reuse, R4 ;  /* 0x0000000418047220 */ /* 0x040fe20000400000 */
[C---:B------:R-:W-:Y:S01]  /*9460*/  FMUL R5, R24.reuse, R5 ;  /* 0x0000000518057220 */ /* 0x040fe20000400000 */
[C---:B------:R-:W-:Y:S01]  /*9470*/  FMUL R6, R24.reuse, R6 ;  /* 0x0000000618067220 */ /* 0x040fe20000400000 */
[----:B------:R-:W-:Y:S01]  /*9480*/  FMUL R3, R24, R9 ;  /* 0x0000000918037220 */ /* 0x000fe20000400000 */
[----:B------:R-:W-:Y:S01]  /*9490*/  FFMA R4, R26, R0, R4 ;  /* 0x000000001a047223 */ /* 0x000fe20000000004 */
[----:B------:R-:W-:Y:S01]  /*94a0*/  FMUL R0, R24, R7 ;  /* 0x0000000718007220 */ /* 0x000fe20000400000 */
[C---:B------:R-:W-:Y:S01]  /*94b0*/  FFMA R5, R26.reuse, R2, R5 ;  /* 0x000000021a057223 */ /* 0x040fe20000000005 */
[----:B------:R-:W-:Y:S01]  /*94c0*/  FFMA R6, R26, R20, R6 ;  /* 0x000000141a067223 */ /* 0x000fe20000000006 */
[----:B------:R-:W-:Y:S01]  /*94d0*/  FMUL R2, R24, R8 ;  /* 0x0000000818027220 */ /* 0x000fe20000400000 */
[----:B------:R-:W-:Y:S01]  /*94e0*/  FFMA R0, R26, R21, R0 ;  /* 0x000000151a007223 */ /* 0x000fe20000000000 */
[C---:B------:R-:W-:Y:S01]  /*94f0*/  FMUL R7, R24.reuse, R10 ;  /* 0x0000000a18077220 */ /* 0x040fe20000400000 */
[----:B------:R-:W-:Y:S01]  /*9500*/  F2FP.F16.F32.PACK_AB R4, R5, R4 ;  /* 0x000000040504723e */ /* 0x000fe200000000ff */
[----:B------:R-:W-:Y:S01]  /*9510*/  FMUL R11, R24, R11 ;  /* 0x0000000b180b7220 */ /* 0x000fe20000400000 */
[----:B------:R-:W-:Y:S01]  /*9520*/  FFMA R2, R26, R25, R2 ;  /* 0x000000191a027223 */ /* 0x000fe20000000002 */
[----:B------:R-:W-:Y:S01]  /*9530*/  F2FP.F16.F32.PACK_AB R5, R0, R6 ;  /* 0x000000060005723e */ /* 0x000fe200000000ff */
[----:B------:R-:W-:Y:S01]  /*9540*/  FMUL R8, R24, R12 ;  /* 0x0000000c18087220 */ /* 0x000fe20000400000 */
[----:B------:R-:W-:Y:S01]  /*9550*/  MOV R0, UR49 ;  /* 0x0000003100007c02 */ /* 0x000fe20008000f00 */
[----:B------:R-:W-:Y:S01]  /*9560*/  FFMA R3, R26, R27, R3 ;  /* 0x0000001b1a037223 */ /* 0x000fe20000000003 */
[----:B------:R-:W-:Y:S01]  /*9570*/  FMUL R9, R24, R13 ;  /* 0x0000000d18097220 */ /* 0x000fe20000400000 */
[----:B------:R-:W-:Y:S01]  /*9580*/  FFMA R7, R26, R28, R7 ;  /* 0x0000001c1a077223 */ /* 0x000fe20000000007 */
[----:B------:R-:W-:Y:S01]  /*9590*/  FMUL R10, R24, R14 ;  /* 0x0000000e180a7220 */ /* 0x000fe20000400000 */
[----:B------:R-:W-:Y:S01]  /*95a0*/  FFMA R11, R26, R29, R11 ;  /* 0x0000001d1a0b7223 */ /* 0x000fe2000000000b */
[----:B------:R-:W-:Y:S01]  /*95b0*/  FMUL R15, R24, R15 ;  /* 0x0000000f180f7220 */ /* 0x000fe20000400000 */
[----:B------:R-:W-:Y:S01]  /*95c0*/  FFMA R8, R26, R30, R8 ;  /* 0x0000001e1a087223 */ /* 0x000fe20000000008 */
[----:B------:R-:W-:Y:S01]  /*95d0*/  LEA R0, R0, R53, 0xb ;  /* 0x0000003500007211 */ /* 0x000fe200078e58ff */
[----:B------:R-:W-:Y:S01]  /*95e0*/  FMUL R12, R24, R16 ;  /* 0x00000010180c7220 */ /* 0x000fe20000400000 */
[----:B------:R-:W-:Y:S01]  /*95f0*/  FFMA R9, R26, R31, R9 ;  /* 0x0000001f1a097223 */ /* 0x000fe20000000009 */
[----:B------:R-:W-:Y:S01]  /*9600*/  FMUL R13, R24, R17 ;  /* 0x00000011180d7220 */ /* 0x000fe20000400000 */
[----:B------:R-:W-:Y:S01]  /*9610*/  FFMA R10, R26, R32, R10 ;  /* 0x000000201a0a7223 */ /* 0x000fe2000000000a */
[----:B------:R-:W-:Y:S01]  /*9620*/  FMUL R14, R24, R18 ;  /* 0x00000012180e7220 */ /* 0x000fe20000400000 */
[----:B------:R-:W-:Y:S01]  /*9630*/  FFMA R15, R26, R33, R15 ;  /* 0x000000211a0f7223 */ /* 0x000fe2000000000f */
[----:B------:R-:W-:Y:S01]  /*9640*/  FMUL R19, R24, R19 ;  /* 0x0000001318137220 */ /* 0x000fe20000400000 */
[----:B------:R-:W-:Y:S01]  /*9650*/  F2FP.F16.F32.PACK_AB R6, R3, R2 ;  /* 0x000000020306723e */ /* 0x000fe200000000ff */
[C---:B------:R-:W-:Y:S01]  /*9660*/  FFMA R12, R26.reuse, R34, R12 ;  /* 0x000000221a0c7223 */ /* 0x040fe2000000000c */
[----:B------:R-:W-:Y:S01]  /*9670*/  F2FP.F16.F32.PACK_AB R7, R11, R7 ;  /* 0x000000070b07723e */ /* 0x000fe200000000ff */
[----:B------:R-:W-:Y:S01]  /*9680*/  FFMA R13, R26, R35, R13 ;  /* 0x000000231a0d7223 */ /* 0x000fe2000000000d */
[----:B------:R-:W-:Y:S01]  /*9690*/  LEA R0, R0, UR50, 0x1 ;  /* 0x0000003200007c11 */ /* 0x000fe2000f8e08ff */
[C---:B------:R-:W-:Y:S01]  /*96a0*/  FFMA R14, R26.reuse, R36, R14 ;  /* 0x000000241a0e7223 */ /* 0x040fe2000000000e */
[----:B------:R-:W-:Y:S01]  /*96b0*/  FFMA R19, R26, R37, R19 ;  /* 0x000000251a137223 */ /* 0x000fe20000000013 */
[----:B------:R-:W-:Y:S02]  /*96c0*/  F2FP.F16.F32.PACK_AB R8, R9, R8 ;  /* 0x000000080908723e */ /* 0x000fe400000000ff */
[----:B------:R1:W-:Y:S01]  /*96d0*/  STS.128 [R0+0x300], R4 ;  /* 0x0003000400007388 */ /* 0x0003e20000000c00 */
        /* <DEDUP_REMOVED lines=14> */
[----:B------:R-:W-:Y:S02]  /*97c0*/  ULEA UR6, UR49, UR50, 0xc ;  /* 0x0000003231067291 */ /* 0x000fe4000f8e60ff */
[----:B------:R-:W-:Y:S02]  /*97d0*/  UIADD3 UR41, UPT, UPT, UR52, 0x10, URZ ;  /* 0x0000001034297890 */ /* 0x000fe4000fffe0ff */
[----:B------:R-:W-:Y:S02]  /*97e0*/  UIADD3 UR40, UPT, UPT, UR6, 0x300, URZ ;  /* 0x0000030006287890 */ /* 0x000fe4000fffe0ff */
[----:B------:R-:W-:Y:S02]  /*97f0*/  UIADD3 UR6, UPT, UPT, UR6, 0xb00, URZ ;  /* 0x00000b0006067890 */ /* 0x000fe4000fffe0ff */
[----:B------:R-:W-:Y:S02]  /*9800*/  UIADD3 UR7, UPT, UPT, UR52, 0x30, URZ ;  /* 0x0000003034077890 */ /* 0x000fe4000fffe0ff */
[----:B--2---:R-:W-:Y:S04]  /*9810*/  UIADD3 UR4, UP0, UPT, UR8, 0x680, URZ ;  /* 0x0000068008047890 */ /* 0x004fe8000ff1e0ff */
[----:B------:R-:W-:Y:S09]  /*9820*/  UIADD3.X UR5, UPT, UPT, URZ, UR9, URZ, UP0, !UPT ;  /* 0x00000009ff057290 */ /* 0x000ff200087fe4ff */
[----:B------:R2:W-:Y:S02]  /*9830*/  UTMASTG.4D [UR40], [UR4] ;  /* 0x00000028040073b5 */ /* 0x0005e40008018000 */
[----:B--2---:R-:W-:Y:S01]  /*9840*/  UMOV UR40, UR6 ;  /* 0x0000000600287c82 */ /* 0x004fe20008000000 */
[----:B------:R-:W-:Y:S02]  /*9850*/  UMOV UR41, UR7 ;  /* 0x0000000700297c82 */ /* 0x000fe40008000000 */
[----:B------:R2:W-:Y:S02]  /*9860*/  UTMASTG.4D [UR40], [UR4] ;  /* 0x00000028040073b5 */ /* 0x0005e40008018000 */
[----:B--2---:R0:W-:Y:S02]  /*9870*/  UTMACMDFLUSH ;  /* 0x00000000000079b7 */ /* 0x0041e40000000000 */
.L_x_149:
[----:B------:R-:W-:Y:S05]  /*9880*/  BSYNC.RECONVERGENT B0 ;  /* 0x0000000000007941 */ /* 0x000fea0003800200 */
.L_x_148:
[----:B------:R-:W-:Y:S01]  /*9890*/  UIADD3 UR4, UPT, UPT, UR49, 0x1, URZ ;  /* 0x0000000131047890 */ /* 0x000fe2000fffe0ff */
[----:B------:R-:W-:Y:S03]  /*98a0*/  BSSY.RECONVERGENT B0, `(.L_x_150) ;  /* 0x0000008000007945 */ /* 0x000fe60003800200 */
[----:B------:R-:W-:Y:S04]  /*98b0*/  UISETP.NE.AND UP0, UPT, UR4, 0x3, UPT ;  /* 0x000000030400788c */ /* 0x000fe8000bf05270 */
[----:B------:R-:W-:Y:S02]  /*98c0*/  UISETP.EQ.XOR UP1, UPT, UR51, 0x3, !UP0 ;  /* 0x000000033300788c */ /* 0x000fe4000c722a70 */
[----:B------:R-:W-:Y:S02]  /*98d0*/  USEL UR53, UR4, URZ, UP0 ;  /* 0x000000ff04357287 */ /* 0x000fe40008000000 */
[----:B------:R-:W-:Y:S04]  /*98e0*/  USEL UR5, URZ, 0x1, !UP1 ;  /* 0x00000001ff057887 */ /* 0x000fe8000c800000 */
[----:B------:R-:W-:Y:S01]  /*98f0*/  ULOP3.LUT UR57, UR57, UR5, URZ, 0x3c, !UPT ;  /* 0x0000000539397292 */ /* 0x000fe2000f8e3cff */
[----:B------:R-:W-:Y:S11]  /*9900*/  @P0 BRA `(.L_x_151) ;  /* 0x0000000000040947 */ /* 0x000ff60003800000 */
[----:B------:R-:W-:Y:S04]  /*9910*/  DEPBAR.LE SB0, 0x1 ;  /* 0x000080400000791a */ /* 0x000fe80000000000 */
.L_x_151:
[----:B------:R-:W-:Y:S05]  /*9920*/  BSYNC.RECONVERGENT B0 ;  /* 0x0000000000007941 */ /* 0x000fea0003800200 */
.L_x_150:
[----:B------:R-:W-:Y:S01]  /*9930*/  BAR.SYNC.DEFER_BLOCKING 0x1, 0x80 ;  /* 0x0042000000007b1d */ /* 0x000fe20000010000 */
[----:B------:R-:W-:Y:S01]  /*9940*/  UISETP.NE.AND UP0, UPT, UR56, -0x2, UPT ;  /* 0xfffffffe3800788c */ /* 0x000fe2000bf05270 */
[----:B------:R-:W-:Y:S08]  /*9950*/  IADD3 R22, PT, PT, R22, 0x1, RZ ;  /* 0x0000000116167810 */ /* 0x000ff00007ffe0ff */
[----:B------:R-:W-:Y:S05]  /*9960*/  BRA.U !UP0, `(.L_x_152) ;  /* 0x0000000108287547 */ /* 0x000fea000b800000 */
[----:B-1----:R-:W1:Y:S01]  /*9970*/  S2R R0, SR_CgaCtaId ;  /* 0x0000000000007919 */ /* 0x002e620000008800 */
[----:B------:R-:W-:Y:S01]  /*9980*/  ISETP.NE.AND P0, PT, R60, RZ, PT ;  /* 0x000000ff3c00720c */ /* 0x000fe20003f05270 */
[----:B------:R-:W-:Y:S01]  /*9990*/  IMAD.U32 R2, RZ, RZ, UR54 ;  /* 0x00000036ff027e24 */ /* 0x000fe2000f8e00ff */
[----:B------:R-:W-:Y:S04]  /*99a0*/  UIADD3 UR4, UPT, UPT, UR54, 0x1, URZ ;  /* 0x0000000136047890 */ /* 0x000fe8000fffe0ff */
[----:B------:R-:W-:Y:S04]  /*99b0*/  UISETP.NE.AND UP0, UPT, UR4, 0x3, UPT ;  /* 0x000000030400788c */ /* 0x000fe8000bf05270 */
[----:B------:R-:W-:Y:S03]  /*99c0*/  USEL UR54, UR4, URZ, UP0 ;  /* 0x000000ff04367287 */ /* 0x000fe60008000000 */
[----:B------:R-:W-:Y:S05]  /*99d0*/  @P0 LEA R2, R2, UR50, 0x3 ;  /* 0x0000003202020c11 */ /* 0x000fea000f8e18ff */
[----:B------:R-:W-:Y:S05]  /*99e0*/  @P0 VIADD R2, R2, 0x248 ;  /* 0x0000024802020836 */ /* 0x000fea0000000000 */
[----:B-1----:R-:W-:Y:S04]  /*99f0*/  @P0 PRMT R0, R0, 0x654, R2 ;  /* 0x0000065400000816 */ /* 0x002fe80000000002 */
[----:B------:R2:W-:Y:S03]  /*9a00*/  @P0 SYNCS.ARRIVE.TRANS64.RED.A1T0 RZ, [R0+URZ], RZ ;  /* 0x000000ff00ff09a7 */ /* 0x0005e600081004ff */
.L_x_152:
[----:B------:R-:W-:Y:S01]  /*9a10*/  R2UR UR6, R59 ;  /* 0x000000003b0672ca */ /* 0x000fe200000e0000 */
[----:B------:R-:W-:Y:S01]  /*9a20*/  UIADD3 UR56, UPT, UPT, UR56, 0x2, URZ ;  /* 0x0000000238387890 */ /* 0x000fe2000fffe0ff */
[----:B------:R-:W-:Y:S02]  /*9a30*/  R2UR UR5, R48 ;  /* 0x00000000300572ca */ /* 0x000fe400000e0000 */
[----:B------:R-:W-:Y:S02]  /*9a40*/  R2UR UR4, R49 ;  /* 0x00000000310472ca */ /* 0x000fe400000e0000 */
[----:B------:R-:W-:Y:S02]  /*9a50*/  R2UR UR49, R56 ;  /* 0x00000000383172ca */ /* 0x000fe400000e0000 */
[C---:B------:R-:W-:Y:S02]  /*9a60*/  ISETP.NE.AND P0, PT, R22.reuse, 0x2, PT ;  /* 0x000000021600780c */ /* 0x040fe40003f05270 */
[----:B------:R-:W-:Y:S02]  /*9a70*/  LOP3.LUT R51, R51, 0x1, RZ, 0x3c, !PT ;  /* 0x0000000133337812 */ /* 0x000fe400078e3cff */
[----:B-12---:R-:W-:Y:S01]  /*9a80*/  SEL R0, RZ, 0x1, P0 ;  /* 0x00000001ff007807 */ /* 0x006fe20000000000 */
[----:B------:R-:W-:Y:S01]  /*9a90*/  UISETP.NE.AND UP0, UPT, UR6, URZ, UPT ;  /* 0x000000ff0600728c */ /* 0x000fe2000bf05270 */
[----:B------:R-:W-:Y:S01]  /*9aa0*/  SEL R22, R22, RZ, P0 ;  /* 0x000000ff16167207 */ /* 0x000fe20000000000 */
[----:B------:R-:W-:Y:S01]  /*9ab0*/  UIADD3 UR19, UPT, UPT, UR36, UR5, URZ ;  /* 0x0000000524137290 */ /* 0x000fe2000fffe0ff */
[----:B------:R-:W-:Y:S01]  /*9ac0*/  LOP3.LUT R52, R52, R0, RZ, 0x3c, !PT ;  /* 0x0000000034347212 */ /* 0x000fe200078e3cff */
[----:B------:R-:W-:Y:S05]  /*9ad0*/  UIADD3 UR21, UPT, UPT, UR37, UR4, URZ ;  /* 0x0000000425157290 */ /* 0x000fea000fffe0ff */
[----:B------:R-:W-:Y:S07]  /*9ae0*/  BRA.U UP0, `(.L_x_153) ;  /* 0xffffffd900647547 */ /* 0x000fee000b83ffff */
[----:B------:R-:W-:-:S13]  /*9af0*/  R2UR UR4, R50 ;  /* 0x00000000320472ca */ /* 0x000fda00000e0000 */
[----:B------:R-:W-:-:S09]  /*9b00*/  UISETP.NE.AND UP0, UPT, UR4, URZ, UPT ;  /* 0x000000ff0400728c */ /* 0x000fd2000bf05270 */
[----:B------:R-:W-:Y:S05]  /*9b10*/  BRA.U !UP0, `(.L_x_154) ;  /* 0x0000000108487547 */ /* 0x000fea000b800000 */
[----:B------:R-:W1:Y:S02]  /*9b20*/  LDCU.64 UR4, c[0x0][0x890] ;  /* 0x00011200ff0477ac */ /* 0x000e640008000a00 */
[----:B-1----:R-:W-:-:S04]  /*9b30*/  UISETP.NE.U32.AND UP0, UPT, UR4, URZ, UPT ;  /* 0x000000ff0400728c */ /* 0x002fc8000bf05070 */
[----:B------:R-:W-:-:S09]  /*9b40*/  UISETP.NE.AND.EX UP0, UPT, UR5, URZ, UPT, UP0 ;  /* 0x000000ff0500728c */ /* 0x000fd2000bf05300 */
[----:B------:R-:W-:Y:S05]  /*9b50*/  BRA.U UP0, `(.L_x_155) ;  /* 0x00000001000c7547 */ /* 0x000fea000b800000 */
[----:B------:R-:W-:-:S13]  /*9b60*/  FSETP.NEU.AND P0, PT, R26, RZ, PT ;  /* 0x000000ff1a00720b */ /* 0x000fda0003f0d000 */
[----:B------:R-:W-:Y:S05]  /*9b70*/  @!P0 EXIT ;  /* 0x000000000000894d */ /* 0x000fea0003800000 */
[----:B------:R-:W-:Y:S05]  /*9b80*/  BRA `(.L_x_154) ;  /* 0x00000000002c7947 */ /* 0x000fea0003800000 */
.L_x_155:
[----:B------:R-:W-:Y:S01]  /*9b90*/  ISETP.NE.AND P0, PT, R58, RZ, PT ;  /* 0x000000ff3a00720c */ /* 0x000fe20003f05270 */
[----:B------:R-:W-:-:S12]  /*9ba0*/  BSSY.RECONVERGENT B0, `(.L_x_154) ;  /* 0x0000009000007945 */ /* 0x000fd80003800200 */
[----:B------:R-:W-:Y:S05]  /*9bb0*/  @P0 BRA `(.L_x_156) ;  /* 0x0000000000140947 */ /* 0x000fea0003800000 */
[----:B------:R-:W1:Y:S02]  /*9bc0*/  LDCU.64 UR4, c[0x0][0x888] ;  /* 0x00011100ff0477ac */ /* 0x000e640008000a00 */
[----:B-1----:R-:W-:-:S04]  /*9bd0*/  ISETP.NE.U32.AND P0, PT, RZ, UR4, PT ;  /* 0x00000004ff007c0c */ /* 0x002fc8000bf05070 */
[----:B------:R-:W-:-:S13]  /*9be0*/  ISETP.NE.AND.EX P0, PT, RZ, UR5, PT, P0 ;  /* 0x00000005ff007c0c */ /* 0x000fda000bf05300 */
[----:B------:R-:W-:Y:S05]  /*9bf0*/  @!P0 EXIT ;  /* 0x000000000000894d */ /* 0x000fea0003800000 */
[----:B------:R-:W-:Y:S05]  /*9c00*/  BRA `(.L_x_157) ;  /* 0x0000000000087947 */ /* 0x000fea0003800000 */
.L_x_156:
[----:B------:R-:W-:-:S13]  /*9c10*/  FSETP.NEU.AND P0, PT, R26, RZ, PT ;  /* 0x000000ff1a00720b */ /* 0x000fda0003f0d000 */
[----:B------:R-:W-:Y:S05]  /*9c20*/  @!P0 EXIT ;  /* 0x000000000000894d */ /* 0x000fea0003800000 */
.L_x_157:
[----:B------:R-:W-:Y:S05]  /*9c30*/  BSYNC.RECONVERGENT B0 ;  /* 0x0000000000007941 */ /* 0x000fea0003800200 */
.L_x_154:
[----:B------:R-:W1:Y:S01]  /*9c40*/  S2UR UR5, SR_CgaCtaId ;  /* 0x00000000000579c3 */ /* 0x000e620000008800 */
[----:B------:R-:W-:Y:S01]  /*9c50*/  ULEA UR4, UR54, UR50, 0x3 ;  /* 0x0000003236047291 */ /* 0x000fe2000f8e18ff */
[----:B------:R-:W-:-:S04]  /*9c60*/  DEPBAR.LE SB0, 0x0 ;  /* 0x000080000000791a */ /* 0x000fc80000000000 */
[----:B------:R-:W-:-:S04]  /*9c70*/  UIADD3 UR4, UPT, UPT, UR4, 0x248, URZ ;  /* 0x0000024804047890 */ /* 0x000fc8000fffe0ff */
[----:B-1----:R-:W-:-:S09]  /*9c80*/  UPRMT UR4, UR5, 0x654, UR4 ;  /* 0x0000065405047896 */ /* 0x002fd20008000004 */
[----:B------:R-:W-:Y:S01]  /*9c90*/  SYNCS.ARRIVE.TRANS64.RED.A1T0 RZ, [UR4], RZ ;  /* 0x000000ffffff79a7 */ /* 0x000fe20008100404 */
[----:B------:R-:W-:Y:S05]  /*9ca0*/  EXIT ;  /* 0x000000000000794d */ /* 0x000fea0003800000 */
.L_x_25:
[----:B------:R-:W-:Y:S07]  /*9cb0*/  MOV R0, UR11 ;  /* 0x0000000b00007c02 */ /* 0x000fee0008000f00 */
.L_x_158:
[----:B-1----:R1:W2:Y:S02]  /*9cc0*/  SYNCS.PHASECHK.TRANS64.TRYWAIT P0, [R0+URZ+0x118], R4 ;  /* 0x00011804000075a7 */ /* 0x0022a400080011ff */
[----:B--2---:R-:W-:Y:S05]  /*9cd0*/  @!P0 NANOSLEEP.SYNCS 0x989680 ;  /* 0x009896800000895d */ /* 0x004fea0003900000 */
[----:B------:R-:W2:Y:S02]  /*9ce0*/  @!P0 SYNCS.PHASECHK.TRANS64 P0, [R0+URZ+0x118], R4 ;  /* 0x00011804000085a7 */ /* 0x000ea400080010ff */
[----:B--2---:R-:W-:Y:S05]  /*9cf0*/  @!P0 BRA `(.L_x_158) ;  /* 0xfffffffc00f08947 */ /* 0x004fea000383ffff */
[----:B------:R-:W-:Y:S05]  /*9d00*/  BRA `(.L_x_24) ;  /* 0xffffff8400487947 */ /* 0x000fea000383ffff */
.L_x_32:
[----:B-1----:R-:W-:Y:S07]  /*9d10*/  MOV R0, UR21 ;  /* 0x0000001500007c02 */ /* 0x002fee0008000f00 */
.L_x_159:
[----:B-1----:R1:W2:Y:S02]  /*9d20*/  SYNCS.PHASECHK.TRANS64.TRYWAIT P0, [R0+URZ+0x118], R4 ;  /* 0x00011804000075a7 */ /* 0x0022a400080011ff */
[----:B--2---:R-:W-:Y:S05]  /*9d30*/  @!P0 NANOSLEEP.SYNCS 0x989680 ;  /* 0x009896800000895d */ /* 0x004fea0003900000 */
[----:B------:R-:W2:Y:S02]  /*9d40*/  @!P0 SYNCS.PHASECHK.TRANS64 P0, [R0+URZ+0x118], R4 ;  /* 0x00011804000085a7 */ /* 0x000ea400080010ff */
[----:B--2---:R-:W-:Y:S05]  /*9d50*/  @!P0 BRA `(.L_x_159) ;  /* 0xfffffffc00f08947 */ /* 0x004fea000383ffff */
[----:B------:R-:W-:Y:S05]  /*9d60*/  BRA `(.L_x_31) ;  /* 0xffffff8800747947 */ /* 0x000fea000383ffff */
.L_x_37:
[----:B-1----:R-:W-:-:S07]  /*9d70*/  MOV R0, UR24 ;  /* 0x0000001800007c02 */ /* 0x002fce0008000f00 */
.L_x_160:
[----:B-1----:R1:W2:Y:S02]  /*9d80*/  SYNCS.PHASECHK.TRANS64.TRYWAIT P0, [R0+URZ+0x270], R3 ;  /* 0x00027003000075a7 */ /* 0x0022a400080011ff */
[----:B--2---:R-:W-:Y:S05]  /*9d90*/  @!P0 NANOSLEEP.SYNCS 0x989680 ;  /* 0x009896800000895d */ /* 0x004fea0003900000 */
[----:B------:R-:W2:Y:S02]  /*9da0*/  @!P0 SYNCS.PHASECHK.TRANS64 P0, [R0+URZ+0x270], R3 ;  /* 0x00027003000085a7 */ /* 0x000ea400080010ff */
[----:B--2---:R-:W-:Y:S05]  /*9db0*/  @!P0 BRA `(.L_x_160) ;  /* 0xfffffffc00f08947 */ /* 0x004fea000383ffff */
[----:B------:R-:W-:Y:S05]  /*9dc0*/  BRA `(.L_x_161) ;  /* 0xffffff8c00407947 */ /* 0x000fea000383ffff */
.L_x_41:
[----:B------:R-:W-:-:S07]  /*9dd0*/  MOV R0, UR4 ;  /* 0x0000000400007c02 */ /* 0x000fce0008000f00 */
.L_x_162:
[----:B-1----:R1:W2:Y:S02]  /*9de0*/  SYNCS.PHASECHK.TRANS64.TRYWAIT P0, [R0+URZ], R2 ;  /* 0x00000002000075a7 */ /* 0x0022a400080011ff */
[----:B--2---:R-:W-:Y:S05]  /*9df0*/  @!P0 NANOSLEEP.SYNCS 0x989680 ;  /* 0x009896800000895d */ /* 0x004fea0003900000 */
[----:B------:R-:W2:Y:S02]  /*9e00*/  @!P0 SYNCS.PHASECHK.TRANS64 P0, [R0+URZ], R2 ;  /* 0x00000002000085a7 */ /* 0x000ea400080010ff */
[----:B--2---:R-:W-:Y:S05]  /*9e10*/  @!P0 BRA `(.L_x_162) ;  /* 0xfffffffc00f08947 */ /* 0x004fea000383ffff */
[----:B------:R-:W-:Y:S05]  /*9e20*/  BRA `(.L_x_163) ;  /* 0xffffff9000d47947 */ /* 0x000fea000383ffff */
.L_x_42:
[----:B------:R-:W-:-:S07]  /*9e30*/  MOV R0, UR5 ;  /* 0x0000000500007c02 */ /* 0x000fce0008000f00 */
.L_x_164:
[----:B-1----:R1:W2:Y:S02]  /*9e40*/  SYNCS.PHASECHK.TRANS64.TRYWAIT P0, [R0+URZ], R2 ;  /* 0x00000002000075a7 */ /* 0x0022a400080011ff */
[----:B--2---:R-:W-:Y:S05]  /*9e50*/  @!P0 NANOSLEEP.SYNCS 0x989680 ;  /* 0x009896800000895d */ /* 0x004fea0003900000 */
[----:B------:R-:W2:Y:S02]  /*9e60*/  @!P0 SYNCS.PHASECHK.TRANS64 P0, [R0+URZ], R2 ;  /* 0x00000002000085a7 */ /* 0x000ea400080010ff */
[----:B--2---:R-:W-:Y:S05]  /*9e70*/  @!P0 BRA `(.L_x_164) ;  /* 0xfffffffc00f08947 */ /* 0x004fea000383ffff */
[----:B------:R-:W-:Y:S05]  /*9e80*/  BRA `(.L_x_165) ;  /* 0xffffff9000e47947 */ /* 0x000fea000383ffff */
.L_x_43:
[----:B------:R-:W-:-:S07]  /*9e90*/  MOV R0, UR5 ;  /* 0x0000000500007c02 */ /* 0x000fce0008000f00 */
.L_x_166:
[----:B-1----:R1:W2:Y:S02]  /*9ea0*/  SYNCS.PHASECHK.TRANS64.TRYWAIT P0, [R0+URZ], R2 ;  /* 0x00000002000075a7 */ /* 0x0022a400080011ff */
[----:B--2---:R-:W-:Y:S05]  /*9eb0*/  @!P0 NANOSLEEP.SYNCS 0x989680 ;  /* 0x009896800000895d */ /* 0x004fea0003900000 */
[----:B------:R-:W2:Y:S02]  /*9ec0*/  @!P0 SYNCS.PHASECHK.TRANS64 P0, [R0+URZ], R2 ;  /* 0x00000002000085a7 */ /* 0x000ea400080010ff */
[----:B--2---:R-:W-:Y:S05]  /*9ed0*/  @!P0 BRA `(.L_x_166) ;  /* 0xfffffffc00f08947 */ /* 0x004fea000383ffff */
[----:B------:R-:W-:Y:S05]  /*9ee0*/  BRA `(.L_x_167) ;  /* 0xffffff9000f47947 */ /* 0x000fea000383ffff */
.L_x_44:
[----:B------:R-:W-:-:S07]  /*9ef0*/  MOV R0, UR5 ;  /* 0x0000000500007c02 */ /* 0x000fce0008000f00 */
.L_x_168:
[----:B-1----:R1:W2:Y:S02]  /*9f00*/  SYNCS.PHASECHK.TRANS64.TRYWAIT P0, [R0+URZ], R2 ;  /* 0x00000002000075a7 */ /* 0x0022a400080011ff */
[----:B--2---:R-:W-:Y:S05]  /*9f10*/  @!P0 NANOSLEEP.SYNCS 0x989680 ;  /* 0x009896800000895d */ /* 0x004fea0003900000 */
[----:B------:R-:W2:Y:S02]  /*9f20*/  @!P0 SYNCS.PHASECHK.TRANS64 P0, [R0+URZ], R2 ;  /* 0x00000002000085a7 */ /* 0x000ea400080010ff */
[----:B--2---:R-:W-:Y:S05]  /*9f30*/  @!P0 BRA `(.L_x_168) ;  /* 0xfffffffc00f08947 */ /* 0x004fea000383ffff */
[----:B------:R-:W-:Y:S05]  /*9f40*/  BRA `(.L_x_169) ;  /* 0xffffff9400047947 */ /* 0x000fea000383ffff */
.L_x_45:
[----:B------:R-:W-:-:S07]  /*9f50*/  MOV R0, UR5 ;  /* 0x0000000500007c02 */ /* 0x000fce0008000f00 */
.L_x_170:
[----:B-1----:R1:W2:Y:S02]  /*9f60*/  SYNCS.PHASECHK.TRANS64.TRYWAIT P0, [R0+URZ], R2 ;  /* 0x00000002000075a7 */ /* 0x0022a400080011ff */
[----:B--2---:R-:W-:Y:S05]  /*9f70*/  @!P0 NANOSLEEP.SYNCS 0x989680 ;  /* 0x009896800000895d */ /* 0x004fea0003900000 */
[----:B------:R-:W2:Y:S02]  /*9f80*/  @!P0 SYNCS.PHASECHK.TRANS64 P0, [R0+URZ], R2 ;  /* 0x00000002000085a7 */ /* 0x000ea400080010ff */
[----:B--2---:R-:W-:Y:S05]  /*9f90*/  @!P0 BRA `(.L_x_170) ;  /* 0xfffffffc00f08947 */ /* 0x004fea000383ffff */
[----:B------:R-:W-:Y:S05]  /*9fa0*/  BRA `(.L_x_171) ;  /* 0xffffff9400147947 */ /* 0x000fea000383ffff */
.L_x_46:
[----:B------:R-:W-:-:S07]  /*9fb0*/  MOV R0, UR5 ;  /* 0x0000000500007c02 */ /* 0x000fce0008000f00 */
.L_x_172:
[----:B-1----:R1:W2:Y:S02]  /*9fc0*/  SYNCS.PHASECHK.TRANS64.TRYWAIT P0, [R0+URZ], R2 ;  /* 0x00000002000075a7 */ /* 0x0022a400080011ff */
[----:B--2---:R-:W-:Y:S05]  /*9fd0*/  @!P0 NANOSLEEP.SYNCS 0x989680 ;  /* 0x009896800000895d */ /* 0x004fea0003900000 */
[----:B------:R-:W2:Y:S02]  /*9fe0*/  @!P0 SYNCS.PHASECHK.TRANS64 P0, [R0+URZ], R2 ;  /* 0x00000002000085a7 */ /* 0x000ea400080010ff */
[----:B--2---:R-:W-:Y:S05]  /*9ff0*/  @!P0 BRA `(.L_x_172) ;  /* 0xfffffffc00f08947 */ /* 0x004fea000383ffff */
[----:B------:R-:W-:Y:S05]  /*a000*/  BRA `(.L_x_173) ;  /* 0xffffff9400247947 */ /* 0x000fea000383ffff */
.L_x_47:
[----:B------:R-:W-:-:S07]  /*a010*/  MOV R0, UR5 ;  /* 0x0000000500007c02 */ /* 0x000fce0008000f00 */
.L_x_174:
[----:B-1----:R1:W2:Y:S02]  /*a020*/  SYNCS.PHASECHK.TRANS64.TRYWAIT P0, [R0+URZ], R2 ;  /* 0x00000002000075a7 */ /* 0x0022a400080011ff */
[----:B--2---:R-:W-:Y:S05]  /*a030*/  @!P0 NANOSLEEP.SYNCS 0x989680 ;  /* 0x009896800000895d */ /* 0x004fea0003900000 */
[----:B------:R-:W2:Y:S02]  /*a040*/  @!P0 SYNCS.PHASECHK.TRANS64 P0, [R0+URZ], R2 ;  /* 0x00000002000085a7 */ /* 0x000ea400080010ff */
[----:B--2---:R-:W-:Y:S05]  /*a050*/  @!P0 BRA `(.L_x_174) ;  /* 0xfffffffc00f08947 */ /* 0x004fea000383ffff */
[----:B------:R-:W-:Y:S05]  /*a060*/  BRA `(.L_x_175) ;  /* 0xffffff9400347947 */ /* 0x000fea000383ffff */
.L_x_48:
[----:B------:R-:W-:-:S07]  /*a070*/  MOV R0, UR5 ;  /* 0x0000000500007c02 */ /* 0x000fce0008000f00 */
.L_x_176:
[----:B-1----:R1:W2:Y:S02]  /*a080*/  SYNCS.PHASECHK.TRANS64.TRYWAIT P0, [R0+URZ], R2 ;  /* 0x00000002000075a7 */ /* 0x0022a400080011ff */
[----:B--2---:R-:W-:Y:S05]  /*a090*/  @!P0 NANOSLEEP.SYNCS 0x989680 ;  /* 0x009896800000895d */ /* 0x004fea0003900000 */
[----:B------:R-:W2:Y:S02]  /*a0a0*/  @!P0 SYNCS.PHASECHK.TRANS64 P0, [R0+URZ], R2 ;  /* 0x00000002000085a7 */ /* 0x000ea400080010ff */
[----:B--2---:R-:W-:Y:S05]  /*a0b0*/  @!P0 BRA `(.L_x_176) ;  /* 0xfffffffc00f08947 */ /* 0x004fea000383ffff */
[----:B------:R-:W-:Y:S05]  /*a0c0*/  BRA `(.L_x_177) ;  /* 0xffffff9400447947 */ /* 0x000fea000383ffff */
.L_x_49:
[----:B------:R-:W-:-:S07]  /*a0d0*/  MOV R0, UR5 ;  /* 0x0000000500007c02 */ /* 0x000fce0008000f00 */
.L_x_178:
[----:B-1----:R1:W2:Y:S02]  /*a0e0*/  SYNCS.PHASECHK.TRANS64.TRYWAIT P0, [R0+URZ], R2 ;  /* 0x00000002000075a7 */ /* 0x0022a400080011ff */
[----:B--2---:R-:W-:Y:S05]  /*a0f0*/  @!P0 NANOSLEEP.SYNCS 0x989680 ;  /* 0x009896800000895d */ /* 0x004fea0003900000 */
[----:B------:R-:W2:Y:S02]  /*a100*/  @!P0 SYNCS.PHASECHK.TRANS64 P0, [R0+URZ], R2 ;  /* 0x00000002000085a7 */ /* 0x000ea400080010ff */
[----:B--2---:R-:W-:Y:S05]  /*a110*/  @!P0 BRA `(.L_x_178) ;  /* 0xfffffffc00f08947 */ /* 0x004fea000383ffff */
[----:B------:R-:W-:Y:S05]  /*a120*/  BRA `(.L_x_179) ;  /* 0xffffff9400547947 */ /* 0x000fea000383ffff */
.L_x_50:
[----:B------:R-:W-:-:S07]  /*a130*/  MOV R0, UR5 ;  /* 0x0000000500007c02 */ /* 0x000fce0008000f00 */
.L_x_180:
[----:B-1----:R1:W2:Y:S02]  /*a140*/  SYNCS.PHASECHK.TRANS64.TRYWAIT P0, [R0+URZ], R2 ;  /* 0x00000002000075a7 */ /* 0x0022a400080011ff */
[----:B--2---:R-:W-:Y:S05]  /*a150*/  @!P0 NANOSLEEP.SYNCS 0x989680 ;  /* 0x009896800000895d */ /* 0x004fea0003900000 */
[----:B------:R-:W2:Y:S02]  /*a160*/  @!P0 SYNCS.PHASECHK.TRANS64 P0, [R0+URZ], R2 ;  /* 0x00000002000085a7 */ /* 0x000ea400080010ff */
[----:B--2---:R-:W-:Y:S05]  /*a170*/  @!P0 BRA `(.L_x_180) ;  /* 0xfffffffc00f08947 */ /* 0x004fea000383ffff */
[----:B------:R-:W-:Y:S05]  /*a180*/  BRA `(.L_x_181) ;  /* 0xffffff9400647947 */ /* 0x000fea000383ffff */
.L_x_51:
[----:B------:R-:W-:-:S07]  /*a190*/  MOV R0, UR5 ;  /* 0x0000000500007c02 */ /* 0x000fce0008000f00 */
.L_x_182:
[----:B-1----:R1:W2:Y:S02]  /*a1a0*/  SYNCS.PHASECHK.TRANS64.TRYWAIT P0, [R0+URZ], R2 ;  /* 0x00000002000075a7 */ /* 0x0022a400080011ff */
[----:B--2---:R-:W-:Y:S05]  /*a1b0*/  @!P0 NANOSLEEP.SYNCS 0x989680 ;  /* 0x009896800000895d */ /* 0x004fea0003900000 */
[----:B------:R-:W2:Y:S02]  /*a1c0*/  @!P0 SYNCS.PHASECHK.TRANS64 P0, [R0+URZ], R2 ;  /* 0x00000002000085a7 */ /* 0x000ea400080010ff */
[----:B--2---:R-:W-:Y:S05]  /*a1d0*/  @!P0 BRA `(.L_x_182) ;  /* 0xfffffffc00f08947 */ /* 0x004fea000383ffff */
[----:B------:R-:W-:Y:S05]  /*a1e0*/  BRA `(.L_x_183) ;  /* 0xffffff9400747947 */ /* 0x000fea000383ffff */
.L_x_52:
[----:B------:R-:W-:-:S07]  /*a1f0*/  MOV R0, UR5 ;  /* 0x0000000500007c02 */ /* 0x000fce0008000f00 */
.L_x_184:
[----:B-1----:R1:W2:Y:S02]  /*a200*/  SYNCS.PHASECHK.TRANS64.TRYWAIT P0, [R0+URZ], R2 ;  /* 0x00000002000075a7 */ /* 0x0022a400080011ff */
[----:B--2---:R-:W-:Y:S05]  /*a210*/  @!P0 NANOSLEEP.SYNCS 0x989680 ;  /* 0x009896800000895d */ /* 0x004fea0003900000 */
[----:B------:R-:W2:Y:S02]  /*a220*/  @!P0 SYNCS.PHASECHK.TRANS64 P0, [R0+URZ], R2 ;  /* 0x00000002000085a7 */ /* 0x000ea400080010ff */
[----:B--2---:R-:W-:Y:S05]  /*a230*/  @!P0 BRA `(.L_x_184) ;  /* 0xfffffffc00f08947 */ /* 0x004fea000383ffff */
[----:B------:R-:W-:Y:S05]  /*a240*/  BRA `(.L_x_185) ;  /* 0xffffff9400847947 */ /* 0x000fea000383ffff */
.L_x_53:
[----:B------:R-:W-:-:S07]  /*a250*/  MOV R0, UR5 ;  /* 0x0000000500007c02 */ /* 0x000fce0008000f00 */
.L_x_186:
[----:B-1----:R1:W2:Y:S02]  /*a260*/  SYNCS.PHASECHK.TRANS64.TRYWAIT P0, [R0+URZ], R2 ;  /* 0x00000002000075a7 */ /* 0x0022a400080011ff */
[----:B--2---:R-:W-:Y:S05]  /*a270*/  @!P0 NANOSLEEP.SYNCS 0x989680 ;  /* 0x009896800000895d */ /* 0x004fea0003900000 */
[----:B------:R-:W2:Y:S02]  /*a280*/  @!P0 SYNCS.PHASECHK.TRANS64 P0, [R0+URZ], R2 ;  /* 0x00000002000085a7 */ /* 0x000ea400080010ff */
[----:B--2---:R-:W-:Y:S05]  /*a290*/  @!P0 BRA `(.L_x_186) ;  /* 0xfffffffc00f08947 */ /* 0x004fea000383ffff */
[----:B------:R-:W-:Y:S05]  /*a2a0*/  BRA `(.L_x_187) ;  /* 0xffffff9400947947 */ /* 0x000fea000383ffff */
.L_x_54:
[----:B------:R-:W-:-:S07]  /*a2b0*/  MOV R0, UR5 ;  /* 0x0000000500007c02 */ /* 0x000fce0008000f00 */
.L_x_188:
[----:B-1----:R1:W2:Y:S02]  /*a2c0*/  SYNCS.PHASECHK.TRANS64.TRYWAIT P0, [R0+URZ], R2 ;  /* 0x00000002000075a7 */ /* 0x0022a400080011ff */
[----:B--2---:R-:W-:Y:S05]  /*a2d0*/  @!P0 NANOSLEEP.SYNCS 0x989680 ;  /* 0x009896800000895d */ /* 0x004fea0003900000 */
[----:B------:R-:W2:Y:S02]  /*a2e0*/  @!P0 SYNCS.PHASECHK.TRANS64 P0, [R0+URZ], R2 ;  /* 0x00000002000085a7 */ /* 0x000ea400080010ff */
[----:B--2---:R-:W-:Y:S05]  /*a2f0*/  @!P0 BRA `(.L_x_188) ;  /* 0xfffffffc00f08947 */ /* 0x004fea000383ffff */
[----:B------:R-:W-:Y:S05]  /*a300*/  BRA `(.L_x_189) ;  /* 0xffffff9400a47947 */ /* 0x000fea000383ffff */
.L_x_55:
[----:B------:R-:W-:-:S07]  /*a310*/  MOV R0, UR5 ;  /* 0x0000000500007c02 */ /* 0x000fce0008000f00 */
.L_x_190:
[----:B-1----:R1:W2:Y:S02]  /*a320*/  SYNCS.PHASECHK.TRANS64.TRYWAIT P0, [R0+URZ], R2 ;  /* 0x00000002000075a7 */ /* 0x0022a400080011ff */
[----:B--2---:R-:W-:Y:S05]  /*a330*/  @!P0 NANOSLEEP.SYNCS 0x989680 ;  /* 0x009896800000895d */ /* 0x004fea0003900000 */
[----:B------:R-:W2:Y:S02]  /*a340*/  @!P0 SYNCS.PHASECHK.TRANS64 P0, [R0+URZ], R2 ;  /* 0x00000002000085a7 */ /* 0x000ea400080010ff */
[----:B--2---:R-:W-:Y:S05]  /*a350*/  @!P0 BRA `(.L_x_190) ;  /* 0xfffffffc00f08947 */ /* 0x004fea000383ffff */
[----:B------:R-:W-:Y:S05]  /*a360*/  BRA `(.L_x_191) ;  /* 0xffffff9400b47947 */ /* 0x000fea000383ffff */
.L_x_56:
[----:B------:R-:W-:-:S07]  /*a370*/  MOV R0, UR5 ;  /* 0x0000000500007c02 */ /* 0x000fce0008000f00 */
.L_x_192:
[----:B-1----:R1:W2:Y:S02]  /*a380*/  SYNCS.PHASECHK.TRANS64.TRYWAIT P0, [R0+URZ], R2 ;  /* 0x00000002000075a7 */ /* 0x0022a400080011ff */
[----:B--2---:R-:W-:Y:S05]  /*a390*/  @!P0 NANOSLEEP.SYNCS 0x989680 ;  /* 0x009896800000895d */ /* 0x004fea0003900000 */
[----:B------:R-:W2:Y:S02]  /*a3a0*/  @!P0 SYNCS.PHASECHK.TRANS64 P0, [R0+URZ], R2 ;  /* 0x00000002000085a7 */ /* 0x000ea400080010ff */
[----:B--2---:R-:W-:Y:S05]  /*a3b0*/  @!P0 BRA `(.L_x_192) ;  /* 0xfffffffc00f08947 */ /* 0x004fea000383ffff */
[----:B------:R-:W-:Y:S05]  /*a3c0*/  BRA `(.L_x_193) ;  /* 0xffffff9400c47947 */ /* 0x000fea000383ffff */
.L_x_57:
[----:B------:R-:W-:-:S07]  /*a3d0*/  MOV R0, UR5 ;  /* 0x0000000500007c02 */ /* 0x000fce0008000f00 */
.L_x_194:
[----:B-1----:R1:W2:Y:S02]  /*a3e0*/  SYNCS.PHASECHK.TRANS64.TRYWAIT P0, [R0+URZ], R2 ;  /* 0x00000002000075a7 */ /* 0x0022a400080011ff */
[----:B--2---:R-:W-:Y:S05]  /*a3f0*/  @!P0 NANOSLEEP.SYNCS 0x989680 ;  /* 0x009896800000895d */ /* 0x004fea0003900000 */
[----:B------:R-:W2:Y:S02]  /*a400*/  @!P0 SYNCS.PHASECHK.TRANS64 P0, [R0+URZ], R2 ;  /* 0x00000002000085a7 */ /* 0x000ea400080010ff */
[----:B--2---:R-:W-:Y:S05]  /*a410*/  @!P0 BRA `(.L_x_194) ;  /* 0xfffffffc00f08947 */ /* 0x004fea000383ffff */
[----:B------:R-:W-:Y:S05]  /*a420*/  BRA `(.L_x_195) ;  /* 0xffffff9400d47947 */ /* 0x000fea000383ffff */
.L_x_58:
[----:B------:R-:W-:-:S07]  /*a430*/  MOV R0, UR5 ;  /* 0x0000000500007c02 */ /* 0x000fce0008000f00 */
.L_x_196:
[----:B-1----:R1:W2:Y:S02]  /*a440*/  SYNCS.PHASECHK.TRANS64.TRYWAIT P0, [R0+URZ], R2 ;  /* 0x00000002000075a7 */ /* 0x0022a400080011ff */
[----:B--2---:R-:W-:Y:S05]  /*a450*/  @!P0 NANOSLEEP.SYNCS 0x989680 ;  /* 0x009896800000895d */ /* 0x004fea0003900000 */
[----:B------:R-:W2:Y:S02]  /*a460*/  @!P0 SYNCS.PHASECHK.TRANS64 P0, [R0+URZ], R2 ;  /* 0x00000002000085a7 */ /* 0x000ea400080010ff */
[----:B--2---:R-:W-:Y:S05]  /*a470*/  @!P0 BRA `(.L_x_196) ;  /* 0xfffffffc00f08947 */ /* 0x004fea000383ffff */
[----:B------:R-:W-:Y:S05]  /*a480*/  BRA `(.L_x_197) ;  /* 0xffffff9400e47947 */ /* 0x000fea000383ffff */
.L_x_59:
[----:B------:R-:W-:-:S07]  /*a490*/  MOV R0, UR5 ;  /* 0x0000000500007c02 */ /* 0x000fce0008000f00 */
.L_x_198:
[----:B-1----:R1:W2:Y:S02]  /*a4a0*/  SYNCS.PHASECHK.TRANS64.TRYWAIT P0, [R0+URZ], R2 ;  /* 0x00000002000075a7 */ /* 0x0022a400080011ff */
[----:B--2---:R-:W-:Y:S05]  /*a4b0*/  @!P0 NANOSLEEP.SYNCS 0x989680 ;  /* 0x009896800000895d */ /* 0x004fea0003900000 */
[----:B------:R-:W2:Y:S02]  /*a4c0*/  @!P0 SYNCS.PHASECHK.TRANS64 P0, [R0+URZ], R2 ;  /* 0x00000002000085a7 */ /* 0x000ea400080010ff */
[----:B--2---:R-:W-:Y:S05]  /*a4d0*/  @!P0 BRA `(.L_x_198) ;  /* 0xfffffffc00f08947 */ /* 0x004fea000383ffff */
[----:B------:R-:W-:Y:S05]  /*a4e0*/  BRA `(.L_x_199) ;  /* 0xffffff9400f47947 */ /* 0x000fea000383ffff */
.L_x_60:
[----:B------:R-:W-:-:S07]  /*a4f0*/  MOV R0, UR5 ;  /* 0x0000000500007c02 */ /* 0x000fce0008000f00 */
.L_x_200:
[----:B-1----:R1:W2:Y:S02]  /*a500*/  SYNCS.PHASECHK.TRANS64.TRYWAIT P0, [R0+URZ], R2 ;  /* 0x00000002000075a7 */ /* 0x0022a400080011ff */
[----:B--2---:R-:W-:Y:S05]  /*a510*/  @!P0 NANOSLEEP.SYNCS 0x989680 ;  /* 0x009896800000895d */ /* 0x004fea0003900000 */
[----:B------:R-:W2:Y:S02]  /*a520*/  @!P0 SYNCS.PHASECHK.TRANS64 P0, [R0+URZ], R2 ;  /* 0x00000002000085a7 */ /* 0x000ea400080010ff */
[----:B--2---:R-:W-:Y:S05]  /*a530*/  @!P0 BRA `(.L_x_200) ;  /* 0xfffffffc00f08947 */ /* 0x004fea000383ffff */
[----:B------:R-:W-:Y:S05]  /*a540*/  BRA `(.L_x_201) ;  /* 0xffffff9800047947 */ /* 0x000fea000383ffff */
.L_x_61:
[----:B------:R-:W-:-:S07]  /*a550*/  MOV R0, UR5 ;  /* 0x0000000500007c02 */ /* 0x000fce0008000f00 */
.L_x_202:
[----:B-1----:R1:W2:Y:S02]  /*a560*/  SYNCS.PHASECHK.TRANS64.TRYWAIT P0, [R0+URZ], R2 ;  /* 0x00000002000075a7 */ /* 0x0022a400080011ff */
[----:B--2---:R-:W-:Y:S05]  /*a570*/  @!P0 NANOSLEEP.SYNCS 0x989680 ;  /* 0x009896800000895d */ /* 0x004fea0003900000 */
[----:B------:R-:W2:Y:S02]  /*a580*/  @!P0 SYNCS.PHASECHK.TRANS64 P0, [R0+URZ], R2 ;  /* 0x00000002000085a7 */ /* 0x000ea400080010ff */
[----:B--2---:R-:W-:Y:S05]  /*a590*/  @!P0 BRA `(.L_x_202) ;  /* 0xfffffffc00f08947 */ /* 0x004fea000383ffff */
[----:B------:R-:W-:Y:S05]  /*a5a0*/  BRA `(.L_x_203) ;  /* 0xffffff9800147947 */ /* 0x000fea000383ffff */
.L_x_62:
[----:B------:R-:W-:-:S07]  /*a5b0*/  MOV R0, UR5 ;  /* 0x0000000500007c02 */ /* 0x000fce0008000f00 */
.L_x_204:
[----:B-1----:R1:W2:Y:S02]  /*a5c0*/  SYNCS.PHASECHK.TRANS64.TRYWAIT P0, [R0+URZ], R2 ;  /* 0x00000002000075a7 */ /* 0x0022a400080011ff */
[----:B--2---:R-:W-:Y:S05]  /*a5d0*/  @!P0 NANOSLEEP.SYNCS 0x989680 ;  /* 0x009896800000895d */ /* 0x004fea0003900000 */
[----:B------:R-:W2:Y:S02]  /*a5e0*/  @!P0 SYNCS.PHASECHK.TRANS64 P0, [R0+URZ], R2 ;  /* 0x00000002000085a7 */ /* 0x000ea400080010ff */
[----:B--2---:R-:W-:Y:S05]  /*a5f0*/  @!P0 BRA `(.L_x_204) ;  /* 0xfffffffc00f08947 */ /* 0x004fea000383ffff */
[----:B------:R-:W-:Y:S05]  /*a600*/  BRA `(.L_x_205) ;  /* 0xffffff9800247947 */ /* 0x000fea000383ffff */
.L_x_63:
[----:B------:R-:W-:-:S07]  /*a610*/  MOV R0, UR5 ;  /* 0x0000000500007c02 */ /* 0x000fce0008000f00 */
.L_x_206:
[----:B-1----:R1:W2:Y:S02]  /*a620*/  SYNCS.PHASECHK.TRANS64.TRYWAIT P0, [R0+URZ], R2 ;  /* 0x00000002000075a7 */ /* 0x0022a400080011ff */
[----:B--2---:R-:W-:Y:S05]  /*a630*/  @!P0 NANOSLEEP.SYNCS 0x989680 ;  /* 0x009896800000895d */ /* 0x004fea0003900000 */
[----:B------:R-:W2:Y:S02]  /*a640*/  @!P0 SYNCS.PHASECHK.TRANS64 P0, [R0+URZ], R2 ;  /* 0x00000002000085a7 */ /* 0x000ea400080010ff */
[----:B--2---:R-:W-:Y:S05]  /*a650*/  @!P0 BRA `(.L_x_206) ;  /* 0xfffffffc00f08947 */ /* 0x004fea000383ffff */
[----:B------:R-:W-:Y:S05]  /*a660*/  BRA `(.L_x_207) ;  /* 0xffffff9800347947 */ /* 0x000fea000383ffff */
.L_x_64:
[----:B------:R-:W-:-:S07]  /*a670*/  MOV R0, UR5 ;  /* 0x0000000500007c02 */ /* 0x000fce0008000f00 */
.L_x_208:
[----:B-1----:R1:W2:Y:S02]  /*a680*/  SYNCS.PHASECHK.TRANS64.TRYWAIT P0, [R0+URZ], R2 ;  /* 0x00000002000075a7 */ /* 0x0022a400080011ff */
[----:B--2---:R-:W-:Y:S05]  /*a690*/  @!P0 NANOSLEEP.SYNCS 0x989680 ;  /* 0x009896800000895d */ /* 0x004fea0003900000 */
[----:B------:R-:W2:Y:S02]  /*a6a0*/  @!P0 SYNCS.PHASECHK.TRANS64 P0, [R0+URZ], R2 ;  /* 0x00000002000085a7 */ /* 0x000ea400080010ff */
[----:B--2---:R-:W-:Y:S05]  /*a6b0*/  @!P0 BRA `(.L_x_208) ;  /* 0xfffffffc00f08947 */ /* 0x004fea000383ffff */
[----:B------:R-:W-:Y:S05]  /*a6c0*/  BRA `(.L_x_209) ;  /* 0xffffff9800447947 */ /* 0x000fea000383ffff */
.L_x_65:
[----:B------:R-:W-:-:S07]  /*a6d0*/  MOV R0, UR5 ;  /* 0x0000000500007c02 */ /* 0x000fce0008000f00 */
.L_x_210:
[----:B-1----:R1:W2:Y:S02]  /*a6e0*/  SYNCS.PHASECHK.TRANS64.TRYWAIT P0, [R0+URZ], R2 ;  /* 0x00000002000075a7 */ /* 0x0022a400080011ff */
[----:B--2---:R-:W-:Y:S05]  /*a6f0*/  @!P0 NANOSLEEP.SYNCS 0x989680 ;  /* 0x009896800000895d */ /* 0x004fea0003900000 */
[----:B------:R-:W2:Y:S02]  /*a700*/  @!P0 SYNCS.PHASECHK.TRANS64 P0, [R0+URZ], R2 ;  /* 0x00000002000085a7 */ /* 0x000ea400080010ff */
[----:B--2---:R-:W-:Y:S05]  /*a710*/  @!P0 BRA `(.L_x_210) ;  /* 0xfffffffc00f08947 */ /* 0x004fea000383ffff */
[----:B------:R-:W-:Y:S05]  /*a720*/  BRA `(.L_x_211) ;  /* 0xffffff9800547947 */ /* 0x000fea000383ffff */
.L_x_66:
[----:B------:R-:W-:-:S07]  /*a730*/  MOV R0, UR5 ;  /* 0x0000000500007c02 */ /* 0x000fce0008000f00 */
.L_x_212:
[----:B-1----:R1:W2:Y:S02]  /*a740*/  SYNCS.PHASECHK.TRANS64.TRYWAIT P0, [R0+URZ], R2 ;  /* 0x00000002000075a7 */ /* 0x0022a400080011ff */
[----:B--2---:R-:W-:Y:S05]  /*a750*/  @!P0 NANOSLEEP.SYNCS 0x989680 ;  /* 0x009896800000895d */ /* 0x004fea0003900000 */
[----:B------:R-:W2:Y:S02]  /*a760*/  @!P0 SYNCS.PHASECHK.TRANS64 P0, [R0+URZ], R2 ;  /* 0x00000002000085a7 */ /* 0x000ea400080010ff */
[----:B--2---:R-:W-:Y:S05]  /*a770*/  @!P0 BRA `(.L_x_212) ;  /* 0xfffffffc00f08947 */ /* 0x004fea000383ffff */
[----:B------:R-:W-:Y:S05]  /*a780*/  BRA `(.L_x_213) ;  /* 0xffffff9800647947 */ /* 0x000fea000383ffff */
.L_x_67:
[----:B------:R-:W-:-:S07]  /*a790*/  MOV R0, UR5 ;  /* 0x0000000500007c02 */ /* 0x000fce0008000f00 */
.L_x_214:
[----:B-1----:R1:W2:Y:S02]  /*a7a0*/  SYNCS.PHASECHK.TRANS64.TRYWAIT P0, [R0+URZ], R2 ;  /* 0x00000002000075a7 */ /* 0x0022a400080011ff */
[----:B--2---:R-:W-:Y:S05]  /*a7b0*/  @!P0 NANOSLEEP.SYNCS 0x989680 ;  /* 0x009896800000895d */ /* 0x004fea0003900000 */
[----:B------:R-:W2:Y:S02]  /*a7c0*/  @!P0 SYNCS.PHASECHK.TRANS64 P0, [R0+URZ], R2 ;  /* 0x00000002000085a7 */ /* 0x000ea400080010ff */
[----:B--2---:R-:W-:Y:S05]  /*a7d0*/  @!P0 BRA `(.L_x_214) ;  /* 0xfffffffc00f08947 */ /* 0x004fea000383ffff */
[----:B------:R-:W-:Y:S05]  /*a7e0*/  BRA `(.L_x_215) ;  /* 0xffffff9800747947 */ /* 0x000fea000383ffff */
.L_x_68:
[----:B------:R-:W-:-:S07]  /*a7f0*/  MOV R0, UR5 ;  /* 0x0000000500007c02 */ /* 0x000fce0008000f00 */
.L_x_216:
[----:B-1----:R1:W2:Y:S02]  /*a800*/  SYNCS.PHASECHK.TRANS64.TRYWAIT P0, [R0+URZ], R2 ;  /* 0x00000002000075a7 */ /* 0x0022a400080011ff */
[----:B--2---:R-:W-:Y:S05]  /*a810*/  @!P0 NANOSLEEP.SYNCS 0x989680 ;  /* 0x009896800000895d */ /* 0x004fea0003900000 */
[----:B------:R-:W2:Y:S02]  /*a820*/  @!P0 SYNCS.PHASECHK.TRANS64 P0, [R0+URZ], R2 ;  /* 0x00000002000085a7 */ /* 0x000ea400080010ff */
[----:B--2---:R-:W-:Y:S05]  /*a830*/  @!P0 BRA `(.L_x_216) ;  /* 0xfffffffc00f08947 */ /* 0x004fea000383ffff */
[----:B------:R-:W-:Y:S05]  /*a840*/  BRA `(.L_x_217) ;  /* 0xffffff9800847947 */ /* 0x000fea000383ffff */
.L_x_69:
[----:B------:R-:W-:-:S07]  /*a850*/  MOV R0, UR5 ;  /* 0x0000000500007c02 */ /* 0x000fce0008000f00 */
.L_x_218:
[----:B-1----:R1:W2:Y:S02]  /*a860*/  SYNCS.PHASECHK.TRANS64.TRYWAIT P0, [R0+URZ], R2 ;  /* 0x00000002000075a7 */ /* 0x0022a400080011ff */
[----:B--2---:R-:W-:Y:S05]  /*a870*/  @!P0 NANOSLEEP.SYNCS 0x989680 ;  /* 0x009896800000895d */ /* 0x004fea0003900000 */
[----:B------:R-:W2:Y:S02]  /*a880*/  @!P0 SYNCS.PHASECHK.TRANS64 P0, [R0+URZ], R2 ;  /* 0x00000002000085a7 */ /* 0x000ea400080010ff */
[----:B--2---:R-:W-:Y:S05]  /*a890*/  @!P0 BRA `(.L_x_218) ;  /* 0xfffffffc00f08947 */ /* 0x004fea000383ffff */
[----:B------:R-:W-:Y:S05]  /*a8a0*/  BRA `(.L_x_219) ;  /* 0xffffff9800947947 */ /* 0x000fea000383ffff */
.L_x_70:
[----:B------:R-:W-:-:S07]  /*a8b0*/  MOV R0, UR5 ;  /* 0x0000000500007c02 */ /* 0x000fce0008000f00 */
.L_x_220:
[----:B-1----:R1:W2:Y:S02]  /*a8c0*/  SYNCS.PHASECHK.TRANS64.TRYWAIT P0, [R0+URZ], R2 ;  /* 0x00000002000075a7 */ /* 0x0022a400080011ff */
[----:B--2---:R-:W-:Y:S05]  /*a8d0*/  @!P0 NANOSLEEP.SYNCS 0x989680 ;  /* 0x009896800000895d */ /* 0x004fea0003900000 */
[----:B------:R-:W2:Y:S02]  /*a8e0*/  @!P0 SYNCS.PHASECHK.TRANS64 P0, [R0+URZ], R2 ;  /* 0x00000002000085a7 */ /* 0x000ea400080010ff */
[----:B--2---:R-:W-:Y:S05]  /*a8f0*/  @!P0 BRA `(.L_x_220) ;  /* 0xfffffffc00f08947 */ /* 0x004fea000383ffff */
[----:B------:R-:W-:Y:S05]  /*a900*/  BRA `(.L_x_221) ;  /* 0xffffff9800a47947 */ /* 0x000fea000383ffff */
.L_x_71:
[----:B------:R-:W-:-:S07]  /*a910*/  MOV R0, UR5 ;  /* 0x0000000500007c02 */ /* 0x000fce0008000f00 */
.L_x_222:
[----:B-1----:R1:W2:Y:S02]  /*a920*/  SYNCS.PHASECHK.TRANS64.TRYWAIT P0, [R0+URZ], R2 ;  /* 0x00000002000075a7 */ /* 0x0022a400080011ff */
[----:B--2---:R-:W-:Y:S05]  /*a930*/  @!P0 NANOSLEEP.SYNCS 0x989680 ;  /* 0x009896800000895d */ /* 0x004fea0003900000 */
[----:B------:R-:W2:Y:S02]  /*a940*/  @!P0 SYNCS.PHASECHK.TRANS64 P0, [R0+URZ], R2 ;  /* 0x00000002000085a7 */ /* 0x000ea400080010ff */
[----:B--2---:R-:W-:Y:S05]  /*a950*/  @!P0 BRA `(.L_x_222) ;  /* 0xfffffffc00f08947 */ /* 0x004fea000383ffff */
[----:B------:R-:W-:Y:S05]  /*a960*/  BRA `(.L_x_223) ;  /* 0xffffff9800b47947 */ /* 0x000fea000383ffff */
.L_x_72:
[----:B------:R-:W-:-:S07]  /*a970*/  MOV R0, UR5 ;  /* 0x0000000500007c02 */ /* 0x000fce0008000f00 */
.L_x_224:
[----:B-1----:R1:W2:Y:S02]  /*a980*/  SYNCS.PHASECHK.TRANS64.TRYWAIT P0, [R0+URZ], R2 ;  /* 0x00000002000075a7 */ /* 0x0022a400080011ff */
[----:B--2---:R-:W-:Y:S05]  /*a990*/  @!P0 NANOSLEEP.SYNCS 0x989680 ;  /* 0x009896800000895d */ /* 0x004fea0003900000 */
[----:B------:R-:W2:Y:S02]  /*a9a0*/  @!P0 SYNCS.PHASECHK.TRANS64 P0, [R0+URZ], R2 ;  /* 0x00000002000085a7 */ /* 0x000ea400080010ff */
[----:B--2---:R-:W-:Y:S05]  /*a9b0*/  @!P0 BRA `(.L_x_224) ;  /* 0xfffffffc00f08947 */ /* 0x004fea000383ffff */
[----:B------:R-:W-:Y:S05]  /*a9c0*/  BRA `(.L_x_225) ;  /* 0xffffff9800c47947 */ /* 0x000fea000383ffff */
.L_x_73:
[----:B------:R-:W-:-:S07]  /*a9d0*/  MOV R0, UR5 ;  /* 0x0000000500007c02 */ /* 0x000fce0008000f00 */
.L_x_226:
[----:B-1----:R1:W2:Y:S02]  /*a9e0*/  SYNCS.PHASECHK.TRANS64.TRYWAIT P0, [R0+URZ], R2 ;  /* 0x00000002000075a7 */ /* 0x0022a400080011ff */
[----:B--2---:R-:W-:Y:S05]  /*a9f0*/  @!P0 NANOSLEEP.SYNCS 0x989680 ;  /* 0x009896800000895d */ /* 0x004fea0003900000 */
[----:B------:R-:W2:Y:S02]  /*aa00*/  @!P0 SYNCS.PHASECHK.TRANS64 P0, [R0+URZ], R2 ;  /* 0x00000002000085a7 */ /* 0x000ea400080010ff */
[----:B--2---:R-:W-:Y:S05]  /*aa10*/  @!P0 BRA `(.L_x_226) ;  /* 0xfffffffc00f08947 */ /* 0x004fea000383ffff */
[----:B------:R-:W-:Y:S05]  /*aa20*/  BRA `(.L_x_227) ;  /* 0xffffff9800d47947 */ /* 0x000fea000383ffff */
.L_x_74:
[----:B------:R-:W-:-:S07]  /*aa30*/  MOV R0, UR5 ;  /* 0x0000000500007c02 */ /* 0x000fce0008000f00 */
.L_x_228:
[----:B-1----:R1:W2:Y:S02]  /*aa40*/  SYNCS.PHASECHK.TRANS64.TRYWAIT P0, [R0+URZ], R2 ;  /* 0x00000002000075a7 */ /* 0x0022a400080011ff */
[----:B--2---:R-:W-:Y:S05]  /*aa50*/  @!P0 NANOSLEEP.SYNCS 0x989680 ;  /* 0x009896800000895d */ /* 0x004fea0003900000 */
[----:B------:R-:W2:Y:S02]  /*aa60*/  @!P0 SYNCS.PHASECHK.TRANS64 P0, [R0+URZ], R2 ;  /* 0x00000002000085a7 */ /* 0x000ea400080010ff */
[----:B--2---:R-:W-:Y:S05]  /*aa70*/  @!P0 BRA `(.L_x_228) ;  /* 0xfffffffc00f08947 */ /* 0x004fea000383ffff */
[----:B------:R-:W-:Y:S05]  /*aa80*/  BRA `(.L_x_229) ;  /* 0xffffff9800e47947 */ /* 0x000fea000383ffff */
.L_x_77:
[----:B------:R-:W-:-:S07]  /*aa90*/  MOV R4, UR4 ;  /* 0x0000000400047c02 */ /* 0x000fce0008000f00 */
.L_x_230:
[----:B--2---:R2:W3:Y:S02]  /*aaa0*/  SYNCS.PHASECHK.TRANS64.TRYWAIT P1, [R4+URZ+0x278], R6 ;  /* 0x00027806040075a7 */ /* 0x0044e400080211ff */
[----:B---3--:R-:W-:Y:S05]  /*aab0*/  @!P1 NANOSLEEP.SYNCS 0x989680 ;  /* 0x009896800000995d */ /* 0x008fea0003900000 */
[----:B------:R-:W3:Y:S02]  /*aac0*/  @!P1 SYNCS.PHASECHK.TRANS64 P1, [R4+URZ+0x278], R6 ;  /* 0x00027806040095a7 */ /* 0x000ee400080210ff */
[----:B---3--:R-:W-:Y:S05]  /*aad0*/  @!P1 BRA `(.L_x_230) ;  /* 0xfffffffc00f09947 */ /* 0x008fea000383ffff */
[----:B------:R-:W-:Y:S05]  /*aae0*/  BRA `(.L_x_231) ;  /* 0xffffff9c00547947 */ /* 0x000fea000383ffff */
.L_x_78:
[----:B--2---:R-:W-:-:S07]  /*aaf0*/  MOV R4, UR4 ;  /* 0x0000000400047c02 */ /* 0x004fce0008000f00 */
.L_x_232:
[----:B--2---:R2:W3:Y:S02]  /*ab00*/  SYNCS.PHASECHK.TRANS64.TRYWAIT P1, [R4+URZ+0x270], R5 ;  /* 0x00027005040075a7 */ /* 0x0044e400080211ff */
[----:B---3--:R-:W-:Y:S05]  /*ab10*/  @!P1 NANOSLEEP.SYNCS 0x989680 ;  /* 0x009896800000995d */ /* 0x008fea0003900000 */
[----:B------:R-:W3:Y:S02]  /*ab20*/  @!P1 SYNCS.PHASECHK.TRANS64 P1, [R4+URZ+0x270], R5 ;  /* 0x00027005040095a7 */ /* 0x000ee400080210ff */
[----:B---3--:R-:W-:Y:S05]  /*ab30*/  @!P1 BRA `(.L_x_232) ;  /* 0xfffffffc00f09947 */ /* 0x008fea000383ffff */
[----:B------:R-:W-:Y:S05]  /*ab40*/  BRA `(.L_x_233) ;  /* 0xffffff9c005c7947 */ /* 0x000fea000383ffff */
.L_x_88:
[----:B--2---:R-:W-:-:S04]  /*ab50*/  MOV R5, UR5 ;  /* 0x0000000500057c02 */ /* 0x004fc80008000f00 */
[----:B------:R2:W3:Y:S03]  /*ab60*/  SYNCS.PHASECHK.TRANS64.TRYWAIT P0, [R5+URZ+0x8], R6 ;  /* 0x00000806050075a7 */ /* 0x0004e600080011ff */
[----:B---3--:R-:W-:Y:S05]  /*ab70*/  @!P0 NANOSLEEP.SYNCS 0x989680 ;  /* 0x009896800000895d */ /* 0x008fea0003900000 */
[----:B------:R-:W3:Y:S02]  /*ab80*/  @!P0 SYNCS.PHASECHK.TRANS64 P0, [R5+URZ+0x8], R6 ;  /* 0x00000806050085a7 */ /* 0x000ee400080010ff */
[----:B---3--:R-:W-:Y:S05]  /*ab90*/  @!P0 BRA `(.L_x_88) ;  /* 0xfffffffc00ec8947 */ /* 0x008fea000383ffff */
[----:B------:R-:W-:Y:S05]  /*aba0*/  BRA `(.L_x_87) ;  /* 0xffffffa000287947 */ /* 0x000fea000383ffff */
.L_x_90:
[----:B------:R-:W-:Y:S01]  /*abb0*/  BSSY B0, `(.L_x_234) ;  /* 0x0000006000007945 */ /* 0x000fe20003800000 */
[----:B------:R-:W-:-:S07]  /*abc0*/  MOV R15, 0xffffffff ;  /* 0xffffffff000f7802 */ /* 0x000fce0000000f00 */
[----:B-12--5:R-:W-:Y:S05]  /*abd0*/  WARPSYNC.COLLECTIVE R15, `(.L_x_235) ;  /* 0x000000000f0c7348 */ /* 0x026fea0003c00000 */
[----:B------:R-:W-:Y:S02]  /*abe0*/  ELECT P6, UR79, PT ;  /* 0x00000000004f782f */ /* 0x000fe400038c0000 */
[----:B------:R-:W-:Y:S01]  /*abf0*/  MOV R14, UR79 ;  /* 0x0000004f000e7c02 */ /* 0x000fe20008000f00 */
[----:B-12--5:R-:W-:Y:S10]  /*ac00*/  ENDCOLLECTIVE ;  /* 0x000000000000791b */ /* 0x026ff40003800000 */
.L_x_235:
[----:B------:R-:W-:Y:S05]  /*ac10*/  BSYNC B0 ;  /* 0x0000000000007941 */ /* 0x000fea0003800000 */
.L_x_234:
[----:B------:R-:W-:Y:S05]  /*ac20*/  BRA `(.L_x_236) ;  /* 0xffffffa000587947 */ /* 0x000fea000383ffff */
.L_x_92:
[----:B--2---:R-:W-:-:S04]  /*ac30*/  MOV R3, UR5 ;  /* 0x0000000500037c02 */ /* 0x004fc80008000f00 */
[----:B------:R2:W3:Y:S03]  /*ac40*/  SYNCS.PHASECHK.TRANS64.TRYWAIT P0, [R3+URZ+0x8], R4 ;  /* 0x00000804030075a7 */ /* 0x0004e600080011ff */
[----:B---3--:R-:W-:Y:S05]  /*ac50*/  @!P0 NANOSLEEP.SYNCS 0x989680 ;  /* 0x009896800000895d */ /* 0x008fea0003900000 */
[----:B------:R-:W3:Y:S02]  /*ac60*/  @!P0 SYNCS.PHASECHK.TRANS64 P0, [R3+URZ+0x8], R4 ;  /* 0x00000804030085a7 */ /* 0x000ee400080010ff */
[----:B---3--:R-:W-:Y:S05]  /*ac70*/  @!P0 BRA `(.L_x_92) ;  /* 0xfffffffc00ec8947 */ /* 0x008fea000383ffff */
[----:B------:R-:W-:Y:S05]  /*ac80*/  BRA `(.L_x_91) ;  /* 0xffffffa0005c7947 */ /* 0x000fea000383ffff */
.L_x_93:
[----:B------:R-:W-:-:S07]  /*ac90*/  MOV R4, UR18 ;  /* 0x0000001200047c02 */ /* 0x000fce0008000f00 */
.L_x_237:
[----:B-1----:R1:W2:Y:S02]  /*aca0*/  SYNCS.PHASECHK.TRANS64.TRYWAIT P0, [R4+URZ+0x270], R5 ;  /* 0x00027005040075a7 */ /* 0x0022a400080011ff */
[----:B--2---:R-:W-:Y:S05]  /*acb0*/  @!P0 NANOSLEEP.SYNCS 0x989680 ;  /* 0x009896800000895d */ /* 0x004fea0003900000 */
[----:B------:R-:W2:Y:S02]  /*acc0*/  @!P0 SYNCS.PHASECHK.TRANS64 P0, [R4+URZ+0x270], R5 ;  /* 0x00027005040085a7 */ /* 0x000ea400080010ff */
[----:B--2---:R-:W-:Y:S05]  /*acd0*/  @!P0 BRA `(.L_x_237) ;  /* 0xfffffffc00f08947 */ /* 0x004fea000383ffff */
[----:B------:R-:W-:Y:S05]  /*ace0*/  BRA `(.L_x_238) ;  /* 0xffffffa400387947 */ /* 0x000fea000383ffff */
.L_x_95:
[----:B------:R-:W-:-:S07]  /*acf0*/  MOV R4, UR23 ;  /* 0x0000001700047c02 */ /* 0x000fce0008000f00 */
.L_x_239:
[----:B-1----:R1:W2:Y:S02]  /*ad00*/  SYNCS.PHASECHK.TRANS64.TRYWAIT P0, [R4+URZ+0x290], R5 ;  /* 0x00029005040075a7 */ /* 0x0022a400080011ff */
[----:B--2---:R-:W-:Y:S05]  /*ad10*/  @!P0 NANOSLEEP.SYNCS 0x989680 ;  /* 0x009896800000895d */ /* 0x004fea0003900000 */
[----:B------:R-:W2:Y:S02]  /*ad20*/  @!P0 SYNCS.PHASECHK.TRANS64 P0, [R4+URZ+0x290], R5 ;  /* 0x00029005040085a7 */ /* 0x000ea400080010ff */
[----:B--2---:R-:W-:Y:S05]  /*ad30*/  @!P0 BRA `(.L_x_239) ;  /* 0xfffffffc00f08947 */ /* 0x004fea000383ffff */
[----:B------:R-:W-:Y:S05]  /*ad40*/  BRA `(.L_x_94) ;  /* 0xffffffa400587947 */ /* 0x000fea000383ffff */
.L_x_99:
[----:B-1----:R-:W-:Y:S07]  /*ad50*/  MOV R4, UR10 ;  /* 0x0000000a00047c02 */ /* 0x002fee0008000f00 */
.L_x_240:
[----:B-1----:R1:W2:Y:S02]  /*ad60*/  SYNCS.PHASECHK.TRANS64.TRYWAIT P0, [R4+URZ], R6 ;  /* 0x00000006040075a7 */ /* 0x0022a400080011ff */
[----:B--2---:R-:W-:Y:S05]  /*ad70*/  @!P0 NANOSLEEP.SYNCS 0x989680 ;  /* 0x009896800000895d */ /* 0x004fea0003900000 */
[----:B------:R-:W2:Y:S02]  /*ad80*/  @!P0 SYNCS.PHASECHK.TRANS64 P0, [R4+URZ], R6 ;  /* 0x00000006040085a7 */ /* 0x000ea400080010ff */
[----:B--2---:R-:W-:Y:S05]  /*ad90*/  @!P0 BRA `(.L_x_240) ;  /* 0xfffffffc00f08947 */ /* 0x004fea000383ffff */
[----:B------:R-:W-:Y:S05]  /*ada0*/  BRA `(.L_x_98) ;  /* 0xffffffa400907947 */ /* 0x000fea000383ffff */
.L_x_103:
[----:B--2---:R-:W-:-:S07]  /*adb0*/  MOV R0, UR4 ;  /* 0x0000000400007c02 */ /* 0x004fce0008000f00 */
.L_x_241:
[----:B-1----:R1:W2:Y:S02]  /*adc0*/  SYNCS.PHASECHK.TRANS64.TRYWAIT P0, [R0+URZ], R2 ;  /* 0x00000002000075a7 */ /* 0x0022a400080011ff */
[----:B--2---:R-:W-:Y:S05]  /*add0*/  @!P0 NANOSLEEP.SYNCS 0x989680 ;  /* 0x009896800000895d */ /* 0x004fea0003900000 */
[----:B------:R-:W2:Y:S02]  /*ade0*/  @!P0 SYNCS.PHASECHK.TRANS64 P0, [R0+URZ], R2 ;  /* 0x00000002000085a7 */ /* 0x000ea400080010ff */
[----:B--2---:R-:W-:Y:S05]  /*adf0*/  @!P0 BRA `(.L_x_241) ;  /* 0xfffffffc00f08947 */ /* 0x004fea000383ffff */
[----:B------:R-:W-:Y:S05]  /*ae00*/  BRA `(.L_x_242) ;  /* 0xffffffa8005c7947 */ /* 0x000fea000383ffff */
.L_x_106:
[----:B------:R-:W-:-:S07]  /*ae10*/  MOV R0, UR18 ;  /* 0x0000001200007c02 */ /* 0x000fce0008000f00 */
.L_x_243:
[----:B-1----:R1:W2:Y:S02]  /*ae20*/  SYNCS.PHASECHK.TRANS64.TRYWAIT P1, [R0+URZ+0x2a0], R2 ;  /* 0x0002a002000075a7 */ /* 0x0022a400080211ff */
[----:B--2---:R-:W-:Y:S05]  /*ae30*/  @!P1 NANOSLEEP.SYNCS 0x989680 ;  /* 0x009896800000995d */ /* 0x004fea0003900000 */
[----:B------:R-:W2:Y:S02]  /*ae40*/  @!P1 SYNCS.PHASECHK.TRANS64 P1, [R0+URZ+0x2a0], R2 ;  /* 0x0002a002000095a7 */ /* 0x000ea400080210ff */
[----:B--2---:R-:W-:Y:S05]  /*ae50*/  @!P1 BRA `(.L_x_243) ;  /* 0xfffffffc00f09947 */ /* 0x004fea000383ffff */
[----:B------:R-:W-:Y:S05]  /*ae60*/  BRA `(.L_x_244) ;  /* 0xffffffa800a87947 */ /* 0x000fea000383ffff */
.L_x_111:
[----:B------:R-:W-:Y:S07]  /*ae70*/  MOV R0, UR31 ;  /* 0x0000001f00007c02 */ /* 0x000fee0008000f00 */
.L_x_245:
[----:B-1----:R1:W2:Y:S02]  /*ae80*/  SYNCS.PHASECHK.TRANS64.TRYWAIT P0, [R0+URZ+0x270], R3 ;  /* 0x00027003000075a7 */ /* 0x0022a400080011ff */
[----:B--2---:R-:W-:Y:S05]  /*ae90*/  @!P0 NANOSLEEP.SYNCS 0x989680 ;  /* 0x009896800000895d */ /* 0x004fea0003900000 */
[----:B------:R-:W2:Y:S02]  /*aea0*/  @!P0 SYNCS.PHASECHK.TRANS64 P0, [R0+URZ+0x270], R3 ;  /* 0x00027003000085a7 */ /* 0x000ea400080010ff */
[----:B--2---:R-:W-:Y:S05]  /*aeb0*/  @!P0 BRA `(.L_x_245) ;  /* 0xfffffffc00f08947 */ /* 0x004fea000383ffff */
[----:B------:R-:W-:Y:S05]  /*aec0*/  BRA `(.L_x_246) ;  /* 0xffffffb000347947 */ /* 0x000fea000383ffff */
.L_x_114:
[----:B------:R-:W-:Y:S07]  /*aed0*/  MOV R3, UR31 ;  /* 0x0000001f00037c02 */ /* 0x000fee0008000f00 */
.L_x_247:
[----:B-1----:R1:W2:Y:S02]  /*aee0*/  SYNCS.PHASECHK.TRANS64.TRYWAIT P1, [R3+URZ+0x268], R8 ;  /* 0x00026808030075a7 */ /* 0x0022a400080211ff */
[----:B--2---:R-:W-:Y:S05]  /*aef0*/  @!P1 NANOSLEEP.SYNCS 0x989680 ;  /* 0x009896800000995d */ /* 0x004fea0003900000 */
[----:B------:R-:W2:Y:S02]  /*af00*/  @!P1 SYNCS.PHASECHK.TRANS64 P1, [R3+URZ+0x268], R8 ;  /* 0x00026808030095a7 */ /* 0x000ea400080210ff */
[----:B--2---:R-:W-:Y:S05]  /*af10*/  @!P1 BRA `(.L_x_247) ;  /* 0xfffffffc00f09947 */ /* 0x004fea000383ffff */
[----:B------:R-:W-:Y:S05]  /*af20*/  BRA `(.L_x_113) ;  /* 0xffffffb400907947 */ /* 0x000fea000383ffff */
.L_x_117:
[----:B------:R-:W-:Y:S07]  /*af30*/  MOV R0, UR4 ;  /* 0x0000000400007c02 */ /* 0x000fee0008000f00 */
.L_x_248:
[----:B-1----:R1:W2:Y:S02]  /*af40*/  SYNCS.PHASECHK.TRANS64.TRYWAIT P1, [R0+URZ+0x248], R3 ;  /* 0x00024803000075a7 */ /* 0x0022a400080211ff */
[----:B--2---:R-:W-:Y:S05]  /*af50*/  @!P1 NANOSLEEP.SYNCS 0x989680 ;  /* 0x009896800000995d */ /* 0x004fea0003900000 */
[----:B------:R-:W2:Y:S02]  /*af60*/  @!P1 SYNCS.PHASECHK.TRANS64 P1, [R0+URZ+0x248], R3 ;  /* 0x00024803000095a7 */ /* 0x000ea400080210ff */
[----:B--2---:R-:W-:Y:S05]  /*af70*/  @!P1 BRA `(.L_x_248) ;  /* 0xfffffffc00f09947 */ /* 0x004fea000383ffff */
[----:B------:R-:W-:Y:S05]  /*af80*/  BRA `(.L_x_249) ;  /* 0xffffffb800b07947 */ /* 0x000fea000383ffff */
.L_x_118:
[----:B------:R-:W-:Y:S07]  /*af90*/  MOV R0, UR5 ;  /* 0x0000000500007c02 */ /* 0x000fee0008000f00 */
.L_x_250:
[----:B-1----:R1:W2:Y:S02]  /*afa0*/  SYNCS.PHASECHK.TRANS64.TRYWAIT P0, [R0+URZ+0x248], R3 ;  /* 0x00024803000075a7 */ /* 0x0022a400080011ff */
[----:B--2---:R-:W-:Y:S05]  /*afb0*/  @!P0 NANOSLEEP.SYNCS 0x989680 ;  /* 0x009896800000895d */ /* 0x004fea0003900000 */
[----:B------:R-:W2:Y:S02]  /*afc0*/  @!P0 SYNCS.PHASECHK.TRANS64 P0, [R0+URZ+0x248], R3 ;  /* 0x00024803000085a7 */ /* 0x000ea400080010ff */
[----:B--2---:R-:W-:Y:S05]  /*afd0*/  @!P0 BRA `(.L_x_250) ;  /* 0xfffffffc00f08947 */ /* 0x004fea000383ffff */
[----:B------:R-:W-:Y:S05]  /*afe0*/  BRA `(.L_x_251) ;  /* 0xffffffbc003c7947 */ /* 0x000fea000383ffff */
.L_x_120:
[----:B------:R-:W-:-:S07]  /*aff0*/  MOV R0, UR4 ;  /* 0x0000000400007c02 */ /* 0x000fce0008000f00 */
.L_x_252:
[----:B-1----:R1:W2:Y:S02]  /*b000*/  SYNCS.PHASECHK.TRANS64.TRYWAIT P0, [R0+URZ], R2 ;  /* 0x00000002000075a7 */ /* 0x0022a400080011ff */
[----:B--2---:R-:W-:Y:S05]  /*b010*/  @!P0 NANOSLEEP.SYNCS 0x989680 ;  /* 0x009896800000895d */ /* 0x004fea0003900000 */
[----:B------:R-:W2:Y:S02]  /*b020*/  @!P0 SYNCS.PHASECHK.TRANS64 P0, [R0+URZ], R2 ;  /* 0x00000002000085a7 */ /* 0x000ea400080010ff */
[----:B--2---:R-:W-:Y:S05]  /*b030*/  @!P0 BRA `(.L_x_252) ;  /* 0xfffffffc00f08947 */ /* 0x004fea000383ffff */
[----:B------:R-:W-:Y:S05]  /*b040*/  BRA `(.L_x_253) ;  /* 0xffffffbc00ec7947 */ /* 0x000fea000383ffff */
.L_x_121:
[----:B------:R-:W-:-:S07]  /*b050*/  MOV R0, UR5 ;  /* 0x0000000500007c02 */ /* 0x000fce0008000f00 */
.L_x_254:
[----:B-1----:R1:W2:Y:S02]  /*b060*/  SYNCS.PHASECHK.TRANS64.TRYWAIT P0, [R0+URZ], R2 ;  /* 0x00000002000075a7 */ /* 0x0022a400080011ff */
[----:B--2---:R-:W-:Y:S05]  /*b070*/  @!P0 NANOSLEEP.SYNCS 0x989680 ;  /* 0x009896800000895d */ /* 0x004fea0003900000 */
[----:B------:R-:W2:Y:S02]  /*b080*/  @!P0 SYNCS.PHASECHK.TRANS64 P0, [R0+URZ], R2 ;  /* 0x00000002000085a7 */ /* 0x000ea400080010ff */
[----:B--2---:R-:W-:Y:S05]  /*b090*/  @!P0 BRA `(.L_x_254) ;  /* 0xfffffffc00f08947 */ /* 0x004fea000383ffff */
[----:B------:R-:W-:Y:S05]  /*b0a0*/  BRA `(.L_x_255) ;  /* 0xffffffbc00f87947 */ /* 0x000fea000383ffff */
.L_x_123:
[----:B------:R-:W-:Y:S07]  /*b0b0*/  MOV R0, UR50 ;  /* 0x0000003200007c02 */ /* 0x000fee0008000f00 */
.L_x_256:
[----:B-1----:R1:W2:Y:S02]  /*b0c0*/  SYNCS.PHASECHK.TRANS64.TRYWAIT P0, [R0+URZ+0x270], R2 ;  /* 0x00027002000075a7 */ /* 0x0022a400080011ff */
[----:B--2---:R-:W-:Y:S05]  /*b0d0*/  @!P0 NANOSLEEP.SYNCS 0x989680 ;  /* 0x009896800000895d */ /* 0x004fea0003900000 */
[----:B------:R-:W2:Y:S02]  /*b0e0*/  @!P0 SYNCS.PHASECHK.TRANS64 P0, [R0+URZ+0x270], R2 ;  /* 0x00027002000085a7 */ /* 0x000ea400080010ff */
[----:B--2---:R-:W-:Y:S05]  /*b0f0*/  @!P0 BRA `(.L_x_256) ;  /* 0xfffffffc00f08947 */ /* 0x004fea000383ffff */
[----:B------:R-:W-:Y:S05]  /*b100*/  BRA `(.L_x_257) ;  /* 0xffffffc000e87947 */ /* 0x000fea000383ffff */
.L_x_133:
[----:B-1----:R1:W3:Y:S02]  /*b110*/  SYNCS.PHASECHK.TRANS64.TRYWAIT P1, [R0+URZ+0x230], R2 ;  /* 0x00023002000075a7 */ /* 0x0022e400080211ff */
[----:B---3--:R-:W-:Y:S05]  /*b120*/  @!P1 NANOSLEEP.SYNCS 0x989680 ;  /* 0x009896800000995d */ /* 0x008fea0003900000 */
[----:B------:R-:W3:Y:S02]  /*b130*/  @!P1 SYNCS.PHASECHK.TRANS64 P1, [R0+URZ+0x230], R2 ;  /* 0x00023002000095a7 */ /* 0x000ee400080210ff */
[----:B---3--:R-:W-:Y:S05]  /*b140*/  @!P1 BRA `(.L_x_133) ;  /* 0xfffffffc00f09947 */ /* 0x008fea000383ffff */
[----:B------:R-:W-:Y:S05]  /*b150*/  BRA `(.L_x_132) ;  /* 0xffffffd4006c7947 */ /* 0x000fea000383ffff */
.L_x_135:
[----:B-1----:R1:W4:Y:S02]  /*b160*/  SYNCS.PHASECHK.TRANS64.TRYWAIT P0, [R57+URZ+0x280], R3 ;  /* 0x00028003390075a7 */ /* 0x00232400080011ff */
[----:B----4-:R-:W-:Y:S05]  /*b170*/  @!P0 NANOSLEEP.SYNCS 0x989680 ;  /* 0x009896800000895d */ /* 0x010fea0003900000 */
[----:B------:R-:W4:Y:S02]  /*b180*/  @!P0 SYNCS.PHASECHK.TRANS64 P0, [R57+URZ+0x280], R3 ;  /* 0x00028003390085a7 */ /* 0x000f2400080010ff */
[----:B----4-:R-:W-:Y:S05]  /*b190*/  @!P0 BRA `(.L_x_135) ;  /* 0xfffffffc00f08947 */ /* 0x010fea000383ffff */
[----:B------:R-:W-:Y:S05]  /*b1a0*/  BRA `(.L_x_134) ;  /* 0xffffffd4009c7947 */ /* 0x000fea000383ffff */
.L_x_146:
[----:B-1----:R1:W2:Y:S02]  /*b1b0*/  SYNCS.PHASECHK.TRANS64.TRYWAIT P0, [R3+URZ+0x230], R27 ;  /* 0x0002301b030075a7 */ /* 0x0022a400080011ff */
[----:B--2---:R-:W-:Y:S05]  /*b1c0*/  @!P0 NANOSLEEP.SYNCS 0x989680 ;  /* 0x009896800000895d */ /* 0x004fea0003900000 */
[----:B------:R-:W2:Y:S02]  /*b1d0*/  @!P0 SYNCS.PHASECHK.TRANS64 P0, [R3+URZ+0x230], R27 ;  /* 0x0002301b030085a7 */ /* 0x000ea400080010ff */
[----:B--2---:R-:W-:Y:S05]  /*b1e0*/  @!P0 BRA `(.L_x_146) ;  /* 0xfffffffc00f08947 */ /* 0x004fea000383ffff */
[----:B------:R-:W-:Y:S05]  /*b1f0*/  BRA `(.L_x_145) ;  /* 0xffffffdc00c47947 */ /* 0x000fea000383ffff */
        .weak           $__internal_0_$__cuda_sm10x_tcgen05_guardrail_trap_col_being_dealloced_not_returned_by_alloc
        .type           $__internal_0_$__cuda_sm10x_tcgen05_guardrail_trap_col_being_dealloced_not_returned_by_alloc,@function
        .size           $__internal_0_$__cuda_sm10x_tcgen05_guardrail_trap_col_being_dealloced_not_returned_by_alloc,($__internal_1_$__cuda_sm10x_tcgen05_guardrail_trap_phase_invalid_during_alloc - $__internal_0_$__cuda_sm10x_tcgen05_guardrail_trap_col_being_dealloced_not_returned_by_alloc)
$__internal_0_$__cuda_sm10x_tcgen05_guardrail_trap_col_being_dealloced_not_returned_by_alloc:
[----:B------:R-:W-:Y:S05]  /*b200*/  BPT.TRAP 0x1 ;  /* 0x000000040000795c */ /* 0x000fea0000300000 */
[----:B------:R-:W-:-:S04]  /*b210*/  HFMA2 R3, -RZ, RZ, 0, 0 ;  /* 0x00000000ff037431 */ /* 0x000fc800000001ff */
[----:B------:R-:W-:Y:S05]  /*b220*/  RET.REL.NODEC R2 `(_ZN7cutlass13device_kernelINS_4conv6kernel13ConvUniversalINS1_16ConvProblemShapeILNS1_8OperatorE2ELi2EEENS1_10collective14CollectiveConvINS1_47MainloopSm100TmaUmmaWarpSpecializedImplicitGemmILS5_2ELi35ELi2ELi1ELi2EN4cute5tupleIJNSA_1CILi2EEENSC_ILi1EEESE_EEEEENSB_IJNSC_ILi128EEENSB_IJNSC_ILi64EEEEEENSB_IJNSC_ILi32EEEEEEEEENS_6half_tESN_NSA_8TiledMMAINSA_8MMA_AtomIJNSA_26SM100_MMA_F16BF16_2x1SM_SSISN_SN_fLi128ELi64ELNSA_4UMMA5MajorE1ELSS_1ELNSR_7ScaleInE0ELST_0EEEEEENSA_6LayoutINSB_IJSE_SE_SE_EEENSB_IJNSC_ILi0EEESY_SY_EEEEENSB_IJNSA_10UnderscoreES11_S11_EEEEENS7_6detail27Sm100ImplicitGemmTileTraitsINSA_18SM100_TMA_2SM_LOADENSA_14ComposedLayoutINSA_7SwizzleILi3ELi4ELi3EEENSA_18smem_ptr_flag_bitsILi16EEENSW_INSB_IJSI_NSC_ILi8EEEEEENSB_IJSE_SI_EEEEEEEvEENS15_INSA_25SM100_TMA_2SM_LOAD_IM2COLENS17_INS18_ILi2ELi4ELi3EEES1B_NSW_INSB_IJSK_S1C_EEENSB_IJSE_SK_EEEEEEEvEEEENS_8epilogue10collective18CollectiveEpilogueINS1Q_23Sm100TmaWarpSpecializedILi3ELi2ELi16ELb1ELb0EEEJNSB_IJSI_SJ_SL_EEENSB_IJNSW_ISI_SE_EENSW_INSB_IJNSC_ILi16EEESD_EEES1L_EEEEESN_NSB_IJlNSB_IJSE_llEEESY_EEESN_S22_NS1Q_6fusion15FusionCallbacksIS1U_NS23_17LinearCombinationISN_fSN_fLNS_15FloatRoundStyleE2EEES1V_S20_JEEENSA_5SM1004TMEM4LOAD26SM100_TMEM_LOAD_32dp32b16xENSA_13SM90_TMA_LOADENS17_INS18_ILi1ELi4ELi3EEES1B_NSW_INSB_IJS1C_S1X_EEENSB_IJS1X_SE_EEEEEEENSA_39AutoVectorizingCopyWithAssumedAlignmentILi128EEENSA_14SM90_TMA_STOREES2I_S2K_S2K_EEEvvEEEEvNT_6ParamsE) ;  /* 0xffffff4c02747950 */ /* 0x000fea0003c3ffff */
        .weak           $__internal_1_$__cuda_sm10x_tcgen05_guardrail_trap_phase_invalid_during_alloc
        .type           $__internal_1_$__cuda_sm10x_tcgen05_guardrail_trap_phase_invalid_during_alloc,@function
        .size           $__internal_1_$__cuda_sm10x_tcgen05_guardrail_trap_phase_invalid_during_alloc,($__internal_2_$__cuda_sm10x_tcgen05_guardrail_trap_unallocated_columns_being_dealloced - $__internal_1_$__cuda_sm10x_tcgen05_guardrail_trap_phase_invalid_during_alloc)
$__internal_1_$__cuda_sm10x_tcgen05_guardrail_trap_phase_invalid_during_alloc:
[----:B------:R-:W-:Y:S05]  /*b230*/  BPT.TRAP 0x1 ;  /* 0x000000040000795c */ /* 0x000fea0000300000 */
[----:B------:R-:W-:-:S04]  /*b240*/  MOV R5, 0x0 ;  /* 0x0000000000057802 */ /* 0x000fc80000000f00 */
[----:B------:R-:W-:Y:S05]  /*b250*/  RET.REL.NODEC R4 `(_ZN7cutlass13device_kernelINS_4conv6kernel13ConvUniversalINS1_16ConvProblemShapeILNS1_8OperatorE2ELi2EEENS1_10collective14CollectiveConvINS1_47MainloopSm100TmaUmmaWarpSpecializedImplicitGemmILS5_2ELi35ELi2ELi1ELi2EN4cute5tupleIJNSA_1CILi2EEENSC_ILi1EEESE_EEEEENSB_IJNSC_ILi128EEENSB_IJNSC_ILi64EEEEEENSB_IJNSC_ILi32EEEEEEEEENS_6half_tESN_NSA_8TiledMMAINSA_8MMA_AtomIJNSA_26SM100_MMA_F16BF16_2x1SM_SSISN_SN_fLi128ELi64ELNSA_4UMMA5MajorE1ELSS_1ELNSR_7ScaleInE0ELST_0EEEEEENSA_6LayoutINSB_IJSE_SE_SE_EEENSB_IJNSC_ILi0EEESY_SY_EEEEENSB_IJNSA_10UnderscoreES11_S11_EEEEENS7_6detail27Sm100ImplicitGemmTileTraitsINSA_18SM100_TMA_2SM_LOADENSA_14ComposedLayoutINSA_7SwizzleILi3ELi4ELi3EEENSA_18smem_ptr_flag_bitsILi16EEENSW_INSB_IJSI_NSC_ILi8EEEEEENSB_IJSE_SI_EEEEEEEvEENS15_INSA_25SM100_TMA_2SM_LOAD_IM2COLENS17_INS18_ILi2ELi4ELi3EEES1B_NSW_INSB_IJSK_S1C_EEENSB_IJSE_SK_EEEEEEEvEEEENS_8epilogue10collective18CollectiveEpilogueINS1Q_23Sm100TmaWarpSpecializedILi3ELi2ELi16ELb1ELb0EEEJNSB_IJSI_SJ_SL_EEENSB_IJNSW_ISI_SE_EENSW_INSB_IJNSC_ILi16EEESD_EEES1L_EEEEESN_NSB_IJlNSB_IJSE_llEEESY_EEESN_S22_NS1Q_6fusion15FusionCallbacksIS1U_NS23_17LinearCombinationISN_fSN_fLNS_15FloatRoundStyleE2EEES1V_S20_JEEENSA_5SM1004TMEM4LOAD26SM100_TMEM_LOAD_32dp32b16xENSA_13SM90_TMA_LOADENS17_INS18_ILi1ELi4ELi3EEES1B_NSW_INSB_IJS1C_S1X_EEENSB_IJS1X_SE_EEEEEEENSA_39AutoVectorizingCopyWithAssumedAlignmentILi128EEENSA_14SM90_TMA_STOREES2I_S2K_S2K_EEEvvEEEEvNT_6ParamsE) ;  /* 0xffffff4c04687950 */ /* 0x000fea0003c3ffff */
        .weak           $__internal_2_$__cuda_sm10x_tcgen05_guardrail_trap_unallocated_columns_being_dealloced
        .type           $__internal_2_$__cuda_sm10x_tcgen05_guardrail_trap_unallocated_columns_being_dealloced,@function
        .size           $__internal_2_$__cuda_sm10x_tcgen05_guardrail_trap_unallocated_columns_being_dealloced,(.L_x_259 - $__internal_2_$__cuda_sm10x_tcgen05_guardrail_trap_unallocated_columns_being_dealloced)
$__internal_2_$__cuda_sm10x_tcgen05_guardrail_trap_unallocated_columns_being_dealloced:
[----:B------:R-:W-:Y:S05]  /*b260*/  BPT.TRAP 0x1 ;  /* 0x000000040000795c */ /* 0x000fea0000300000 */
[----:B------:R-:W-:-:S04]  /*b270*/  HFMA2 R3, -RZ, RZ, 0, 0 ;  /* 0x00000000ff037431 */ /* 0x000fc800000001ff */
[----:B------:R-:W-:Y:S05]  /*b280*/  RET.REL.NODEC R2 `(_ZN7cutlass13device_kernelINS_4conv6kernel13ConvUniversalINS1_16ConvProblemShapeILNS1_8OperatorE2ELi2EEENS1_10collective14CollectiveConvINS1_47MainloopSm100TmaUmmaWarpSpecializedImplicitGemmILS5_2ELi35ELi2ELi1ELi2EN4cute5tupleIJNSA_1CILi2EEENSC_ILi1EEESE_EEEEENSB_IJNSC_ILi128EEENSB_IJNSC_ILi64EEEEEENSB_IJNSC_ILi32EEEEEEEEENS_6half_tESN_NSA_8TiledMMAINSA_8MMA_AtomIJNSA_26SM100_MMA_F16BF16_2x1SM_SSISN_SN_fLi128ELi64ELNSA_4UMMA5MajorE1ELSS_1ELNSR_7ScaleInE0ELST_0EEEEEENSA_6LayoutINSB_IJSE_SE_SE_EEENSB_IJNSC_ILi0EEESY_SY_EEEEENSB_IJNSA_10UnderscoreES11_S11_EEEEENS7_6detail27Sm100ImplicitGemmTileTraitsINSA_18SM100_TMA_2SM_LOADENSA_14ComposedLayoutINSA_7SwizzleILi3ELi4ELi3EEENSA_18smem_ptr_flag_bitsILi16EEENSW_INSB_IJSI_NSC_ILi8EEEEEENSB_IJSE_SI_EEEEEEEvEENS15_INSA_25SM100_TMA_2SM_LOAD_IM2COLENS17_INS18_ILi2ELi4ELi3EEES1B_NSW_INSB_IJSK_S1C_EEENSB_IJSE_SK_EEEEEEEvEEEENS_8epilogue10collective18CollectiveEpilogueINS1Q_23Sm100TmaWarpSpecializedILi3ELi2ELi16ELb1ELb0EEEJNSB_IJSI_SJ_SL_EEENSB_IJNSW_ISI_SE_EENSW_INSB_IJNSC_ILi16EEESD_EEES1L_EEEEESN_NSB_IJlNSB_IJSE_llEEESY_EEESN_S22_NS1Q_6fusion15FusionCallbacksIS1U_NS23_17LinearCombinationISN_fSN_fLNS_15FloatRoundStyleE2EEES1V_S20_JEEENSA_5SM1004TMEM4LOAD26SM100_TMEM_LOAD_32dp32b16xENSA_13SM90_TMA_LOADENS17_INS18_ILi1ELi4ELi3EEES1B_NSW_INSB_IJS1C_S1X_EEENSB_IJS1X_SE_EEEEEEENSA_39AutoVectorizingCopyWithAssumedAlignmentILi128EEENSA_14SM90_TMA_STOREES2I_S2K_S2K_EEEvvEEEEvNT_6ParamsE) ;  /* 0xffffff4c025c7950 */ /* 0x000fea0003c3ffff */
.L_x_258:
[----:B------:R-:W-:-:S00]  /*b290*/  BRA `(.L_x_258) ;  /* 0xfffffffc00fc7947 */ /* 0x000fc0000383ffff */
[----:B------:R-:W-:-:S00]  /*b2a0*/  NOP ;  /* 0x0000000000007918 */ /* 0x000fc00000000000 */
        /* <DEDUP_REMOVED lines=13> */
.L_x_259:


//--------------------- .nv.global.init           --------------------------
	.section	.nv.global.init,"aw",@progbits
.nv.global.init:
	.type		$str$29,@object
	.size		$str$29,($str$30 - $str$29)
$str$29:
        /*0000*/ 	.byte	0x28, 0x61, 0x64, 0x64, 0x72, 0x65, 0x73, 0x73, 0x20, 0x26, 0x20, 0x6d, 0x61, 0x73, 0x6b, 0x29
        /*0010*/ 	.byte	0x20, 0x3d, 0x3d, 0x20, 0x30, 0x00
	.type		$str$30,@object
	.size		$str$30,($str$28 - $str$30)
$str$30:
        /*0016*/ 	.byte	0x2f, 0x74, 0x6d, 0x70, 0x2f, 0x63, 0x75, 0x74, 0x6c, 0x61, 0x73, 0x73, 0x5f, 0x73, 0x77, 0x65
        /*0026*/ 	.byte	0x65, 0x70, 0x5f, 0x73, 0x72, 0x63, 0x2f, 0x69, 0x6e, 0x63, 0x6c, 0x75, 0x64, 0x65, 0x2f, 0x63
        /*0036*/ 	.byte	0x75, 0x74, 0x65, 0x2f, 0x70, 0x6f, 0x69, 0x6e, 0x74, 0x65, 0x72, 0x5f, 0x66, 0x6c, 0x61, 0x67
        /*0046*/ 	.byte	0x67, 0x65, 0x64, 0x2e, 0x68, 0x70, 0x70, 0x00
	.type		$str$28,@object
	.size		$str$28,($str$27 - $str$28)
$str$28:
        /*004e*/ 	.byte	0x2f, 0x74, 0x6d, 0x70, 0x2f, 0x63, 0x75, 0x74, 0x6c, 0x61, 0x73, 0x73, 0x5f, 0x73, 0x77, 0x65
        /*005e*/ 	.byte	0x65, 0x70, 0x5f, 0x73, 0x72, 0x63, 0x2f, 0x69, 0x6e, 0x63, 0x6c, 0x75, 0x64, 0x65, 0x2f, 0x63
        /*006e*/ 	.byte	0x75, 0x74, 0x65, 0x2f, 0x61, 0x74, 0x6f, 0x6d, 0x2f, 0x63, 0x6f, 0x70, 0x79, 0x5f, 0x74, 0x72
        /*007e*/ 	.byte	0x61, 0x69, 0x74, 0x73, 0x5f, 0x73, 0x6d, 0x31, 0x30, 0x30, 0x2e, 0x68, 0x70, 0x70, 0x00
	.type		$str$27,@object
	.size		$str$27,(__unnamed_1 - $str$27)
$str$27:
        /*008d*/ 	.byte	0x28, 0x28, 0x75, 0x69, 0x6e, 0x74, 0x33, 0x32, 0x5f, 0x74, 0x28, 0x74, 0x68, 0x72, 0x65, 0x61
        /*009d*/ 	.byte	0x64, 0x49, 0x64, 0x78, 0x2e, 0x78, 0x29, 0x20, 0x2f, 0x20, 0x33, 0x32, 0x29, 0x20, 0x25, 0x20
        /*00ad*/ 	.byte	0x34, 0x29, 0x20, 0x3d, 0x3d, 0x20, 0x28, 0x28, 0x28, 0x74, 0x6d, 0x65, 0x6d, 0x5f, 0x61, 0x64
        /*00bd*/ 	.byte	0x64, 0x72, 0x20, 0x3e, 0x3e, 0x20, 0x31, 0x36, 0x29, 0x20, 0x2f, 0x20, 0x33, 0x32, 0x29, 0x20
        /*00cd*/ 	.byte	0x25, 0x20, 0x34, 0x29, 0x00
	.type		__unnamed_1,@object
	.size		__unnamed_1,(__unnamed_2 - __unnamed_1)
__unnamed_1:
        /*00d2*/ 	.byte	0x61, 0x75, 0x74, 0x6f, 0x20, 0x63, 0x75, 0x74, 0x65, 0x3a, 0x3a, 0x61, 0x73, 0x5f, 0x70, 0x6f
        /* <DEDUP_REMOVED lines=24> */
        /*0262*/ 	.byte	0x34, 0x38, 0x3e, 0x3e, 0x3e, 0x3e, 0x5d, 0x00
	.type		__unnamed_2,@object
	.size		__unnamed_2,(.L_2 - __unnamed_2)
__unnamed_2:
        /* <DEDUP_REMOVED lines=40> */
        /*04ea*/ 	.byte	0x3a, 0x3a, 0x43, 0x3c, 0x30, 0x3e, 0x3e, 0x3e, 0x3e, 0x5d, 0x00
.L_2:


//--------------------- .nv.shared._ZN7cutlass13device_kernelINS_4conv6kernel13ConvUniversalINS1_16ConvProblemShapeILNS1_8OperatorE2ELi2EEENS1_10collective14CollectiveConvINS1_47MainloopSm100TmaUmmaWarpSpecializedImplicitGemmILS5_2ELi35ELi2ELi1ELi2EN4cute5tupleIJNSA_1CILi2EEENSC_ILi1EEESE_EEEEENSB_IJNSC_ILi128EEENSB_IJNSC_ILi64EEEEEENSB_IJNSC_ILi32EEEEEEEEENS_6half_tESN_NSA_8TiledMMAINSA_8MMA_AtomIJNSA_26SM100_MMA_F16BF16_2x1SM_SSISN_SN_fLi128ELi64ELNSA_4UMMA5MajorE1ELSS_1ELNSR_7ScaleInE0ELST_0EEEEEENSA_6LayoutINSB_IJSE_SE_SE_EEENSB_IJNSC_ILi0EEESY_SY_EEEEENSB_IJNSA_10UnderscoreES11_S11_EEEEENS7_6detail27Sm100ImplicitGemmTileTraitsINSA_18SM100_TMA_2SM_LOADENSA_14ComposedLayoutINSA_7SwizzleILi3ELi4ELi3EEENSA_18smem_ptr_flag_bitsILi16EEENSW_INSB_IJSI_NSC_ILi8EEEEEENSB_IJSE_SI_EEEEEEEvEENS15_INSA_25SM100_TMA_2SM_LOAD_IM2COLENS17_INS18_ILi2ELi4ELi3EEES1B_NSW_INSB_IJSK_S1C_EEENSB_IJSE_SK_EEEEEEEvEEEENS_8epilogue10collective18CollectiveEpilogueINS1Q_23Sm100TmaWarpSpecializedILi3ELi2ELi16ELb1ELb0EEEJNSB_IJSI_SJ_SL_EEENSB_IJNSW_ISI_SE_EENSW_INSB_IJNSC_ILi16EEESD_EEES1L_EEEEESN_NSB_IJlNSB_IJSE_llEEESY_EEESN_S22_NS1Q_6fusion15FusionCallbacksIS1U_NS23_17LinearCombinationISN_fSN_fLNS_15FloatRoundStyleE2EEES1V_S20_JEEENSA_5SM1004TMEM4LOAD26SM100_TMEM_LOAD_32dp32b16xENSA_13SM90_TMA_LOADENS17_INS18_ILi1ELi4ELi3EEES1B_NSW_INSB_IJS1C_S1X_EEENSB_IJS1X_SE_EEEEEEENSA_39AutoVectorizingCopyWithAssumedAlignmentILi128EEENSA_14SM90_TMA_STOREES2I_S2K_S2K_EEEvvEEEEvNT_6ParamsE --------------------------
	.section	.nv.shared._ZN7cutlass13device_kernelINS_4conv6kernel13ConvUniversalINS1_16ConvProblemShapeILNS1_8OperatorE2ELi2EEENS1_10collective14CollectiveConvINS1_47MainloopSm100TmaUmmaWarpSpecializedImplicitGemmILS5_2ELi35ELi2ELi1ELi2EN4cute5tupleIJNSA_1CILi2EEENSC_ILi1EEESE_EEEEENSB_IJNSC_ILi128EEENSB_IJNSC_ILi64EEEEEENSB_IJNSC_ILi32EEEEEEEEENS_6half_tESN_NSA_8TiledMMAINSA_8MMA_AtomIJNSA_26SM100_MMA_F16BF16_2x1SM_SSISN_SN_fLi128ELi64ELNSA_4UMMA5MajorE1ELSS_1ELNSR_7ScaleInE0ELST_0EEEEEENSA_6LayoutINSB_IJSE_SE_SE_EEENSB_IJNSC_ILi0EEESY_SY_EEEEENSB_IJNSA_10UnderscoreES11_S11_EEEEENS7_6detail27Sm100ImplicitGemmTileTraitsINSA_18SM100_TMA_2SM_LOADENSA_14ComposedLayoutINSA_7SwizzleILi3ELi4ELi3EEENSA_18smem_ptr_flag_bitsILi16EEENSW_INSB_IJSI_NSC_ILi8EEEEEENSB_IJSE_SI_EEEEEEEvEENS15_INSA_25SM100_TMA_2SM_LOAD_IM2COLENS17_INS18_ILi2ELi4ELi3EEES1B_NSW_INSB_IJSK_S1C_EEENSB_IJSE_SK_EEEEEEEvEEEENS_8epilogue10collective18CollectiveEpilogueINS1Q_23Sm100TmaWarpSpecializedILi3ELi2ELi16ELb1ELb0EEEJNSB_IJSI_SJ_SL_EEENSB_IJNSW_ISI_SE_EENSW_INSB_IJNSC_ILi16EEESD_EEES1L_EEEEESN_NSB_IJlNSB_IJSE_llEEESY_EEESN_S22_NS1Q_6fusion15FusionCallbacksIS1U_NS23_17LinearCombinationISN_fSN_fLNS_15FloatRoundStyleE2EEES1V_S20_JEEENSA_5SM1004TMEM4LOAD26SM100_TMEM_LOAD_32dp32b16xENSA_13SM90_TMA_LOADENS17_INS18_ILi1ELi4ELi3EEES1B_NSW_INSB_IJS1C_S1X_EEENSB_IJS1X_SE_EEEEEEENSA_39AutoVectorizingCopyWithAssumedAlignmentILi128EEENSA_14SM90_TMA_STOREES2I_S2K_S2K_EEEvvEEEEvNT_6ParamsE,"aw",@nobits
	.sectionflags	@""
	.align	16
	.zero		1024


//--------------------- .nv.shared.reserved.0     --------------------------
	.section	.nv.shared.reserved.0,"aw",@nobits
	.weak		__nv_reservedSMEM_offset_0_alias
	.size		__nv_reservedSMEM_offset_0_alias, 0, 64
	.other		__nv_reservedSMEM_offset_0_alias,@"STO_CUDA_RESERVED_SHARED STV_DEFAULT"
__nv_reservedSMEM_offset_0_alias:
	.zero		0
.nv.shared.reserved.0:
	.zero		64
	.weak		__nv_reservedSMEM_tcgen05_partition
	.type		__nv_reservedSMEM_tcgen05_partition,@object
	.size		__nv_reservedSMEM_tcgen05_partition,(.L_0 - __nv_reservedSMEM_tcgen05_partition)
__nv_reservedSMEM_tcgen05_partition:
	.zero		32
.L_0:


//--------------------- .nv.global                --------------------------
	.section	.nv.global,"aw",@nobits
.nv.global:
	.type		_ZN39_INTERNAL_c5d9232d_4_k_cu_a440925b_29454cute1_E,@object
	.size		_ZN39_INTERNAL_c5d9232d_4_k_cu_a440925b_29454cute1_E,(_ZN39_INTERNAL_c5d9232d_4_k_cu_a440925b_29454cuda3std3__45__cpo6cbeginE - _ZN39_INTERNAL_c5d9232d_4_k_cu_a440925b_29454cute1_E)
_ZN39_INTERNAL_c5d9232d_4_k_cu_a440925b_29454cute1_E:
	.zero		1
	.type		_ZN39_INTERNAL_c5d9232d_4_k_cu_a440925b_29454cuda3std3__45__cpo6cbeginE,@object
	.size		_ZN39_INTERNAL_c5d9232d_4_k_cu_a440925b_29454cuda3std3__45__cpo6cbeginE,(_ZN39_INTERNAL_c5d9232d_4_k_cu_a440925b_29454cuda3std3__48in_placeE - _ZN39_INTERNAL_c5d9232d_4_k_cu_a440925b_29454cuda3std3__45__cpo6cbeginE)
_ZN39_INTERNAL_c5d9232d_4_k_cu_a440925b_29454cuda3std3__45__cpo6cbeginE:
	.zero		1
	.type		_ZN39_INTERNAL_c5d9232d_4_k_cu_a440925b_29454cuda3std3__48in_placeE,@object
	.size		_ZN39_INTERNAL_c5d9232d_4_k_cu_a440925b_29454cuda3std3__48in_placeE,(_ZN39_INTERNAL_c5d9232d_4_k_cu_a440925b_29454cuda3std6ranges3__45__cpo9iter_moveE - _ZN39_INTERNAL_c5d9232d_4_k_cu_a440925b_29454cuda3std3__48in_placeE)
_ZN39_INTERNAL_c5d9232d_4_k_cu_a440925b_29454cuda3std3__48in_placeE:
	.zero		1
	.type		_ZN39_INTERNAL_c5d9232d_4_k_cu_a440925b_29454cuda3std6ranges3__45__cpo9iter_moveE,@object
	.size		_ZN39_INTERNAL_c5d9232d_4_k_cu_a440925b_29454cuda3std6ranges3__45__cpo9iter_moveE,(_ZN39_INTERNAL_c5d9232d_4_k_cu_a440925b_29454cuda3std3__45__cpo5beginE - _ZN39_INTERNAL_c5d9232d_4_k_cu_a440925b_29454cuda3std6ranges3__45__cpo9iter_moveE)
_ZN39_INTERNAL_c5d9232d_4_k_cu_a440925b_29454cuda3std6ranges3__45__cpo9iter_moveE:
	.zero		1
	.type		_ZN39_INTERNAL_c5d9232d_4_k_cu_a440925b_29454cuda3std3__45__cpo5beginE,@object
	.size		_ZN39_INTERNAL_c5d9232d_4_k_cu_a440925b_29454cuda3std3__45__cpo5beginE,(_ZN39_INTERNAL_c5d9232d_4_k_cu_a440925b_29454cuda3std3__441_GLOBAL__N__c5d9232d_4_k_cu_a440925b_29456ignoreE - _ZN39_INTERNAL_c5d9232d_4_k_cu_a440925b_29454cuda3std3__45__cpo5beginE)
_ZN39_INTERNAL_c5d9232d_4_k_cu_a440925b_29454cuda3std3__45__cpo5beginE:
	.zero		1
	.type		_ZN39_INTERNAL_c5d9232d_4_k_cu_a440925b_29454cuda3std3__441_GLOBAL__N__c5d9232d_4_k_cu_a440925b_29456ignoreE,@object
	.size		_ZN39_INTERNAL_c5d9232d_4_k_cu_a440925b_29454cuda3std3__441_GLOBAL__N__c5d9232d_4_k_cu_a440925b_29456ignoreE,(_ZN39_INTERNAL_c5d9232d_4_k_cu_a440925b_29454cute7productE - _ZN39_INTERNAL_c5d9232d_4_k_cu_a440925b_29454cuda3std3__441_GLOBAL__N__c5d9232d_4_k_cu_a440925b_29456ignoreE)
_ZN39_INTERNAL_c5d9232d_4_k_cu_a440925b_29454cuda3std3__441_GLOBAL__N__c5d9232d_4_k_cu_a440925b_29456ignoreE:
	.zero		1
	.type		_ZN39_INTERNAL_c5d9232d_4_k_cu_a440925b_29454cute7productE,@object
	.size		_ZN39_INTERNAL_c5d9232d_4_k_cu_a440925b_29454cute7productE,(_ZN39_INTERNAL_c5d9232d_4_k_cu_a440925b_29454cuda3std3__45__cpo3endE - _ZN39_INTERNAL_c5d9232d_4_k_cu_a440925b_29454cute7productE)
_ZN39_INTERNAL_c5d9232d_4_k_cu_a440925b_29454cute7productE:
	.zero		1
	.type		_ZN39_INTERNAL_c5d9232d_4_k_cu_a440925b_29454cuda3std3__45__cpo3endE,@object
	.size		_ZN39_INTERNAL_c5d9232d_4_k_cu_a440925b_29454cuda3std3__45__cpo3endE,(_ZN39_INTERNAL_c5d9232d_4_k_cu_a440925b_29454cuda3std3__419piecewise_constructE - _ZN39_INTERNAL_c5d9232d_4_k_cu_a440925b_29454cuda3std3__45__cpo3endE)
_ZN39_INTERNAL_c5d9232d_4_k_cu_a440925b_29454cuda3std3__45__cpo3endE:
	.zero		1
	.type		_ZN39_INTERNAL_c5d9232d_4_k_cu_a440925b_29454cuda3std3__419piecewise_constructE,@object
	.size		_ZN39_INTERNAL_c5d9232d_4_k_cu_a440925b_29454cuda3std3__419piecewise_constructE,(_ZN39_INTERNAL_c5d9232d_4_k_cu_a440925b_29454cuda3std3__45__cpo4cendE - _ZN39_INTERNAL_c5d9232d_4_k_cu_a440925b_29454cuda3std3__419piecewise_constructE)
_ZN39_INTERNAL_c5d9232d_4_k_cu_a440925b_29454cuda3std3__419piecewise_constructE:
	.zero		1
	.type		_ZN39_INTERNAL_c5d9232d_4_k_cu_a440925b_29454cuda3std3__45__cpo4cendE,@object
	.size		_ZN39_INTERNAL_c5d9232d_4_k_cu_a440925b_29454cuda3std3__45__cpo4cendE,(_ZN39_INTERNAL_c5d9232d_4_k_cu_a440925b_29454cuda3std6ranges3__45__cpo4swapE - _ZN39_INTERNAL_c5d9232d_4_k_cu_a440925b_29454cuda3std3__45__cpo4cendE)
_ZN39_INTERNAL_c5d9232d_4_k_cu_a440925b_29454cuda3std3__45__cpo4cendE:
	.zero		1
	.type		_ZN39_INTERNAL_c5d9232d_4_k_cu_a440925b_29454cuda3std6ranges3__45__cpo4swapE,@object
	.size		_ZN39_INTERNAL_c5d9232d_4_k_cu_a440925b_29454cuda3std6ranges3__45__cpo4swapE,(.L_10 - _ZN39_INTERNAL_c5d9232d_4_k_cu_a440925b_29454cuda3std6ranges3__45__cpo4swapE)
_ZN39_INTERNAL_c5d9232d_4_k_cu_a440925b_29454cuda3std6ranges3__45__cpo4swapE:
	.zero		1
.L_10:


//--------------------- .nv.constant0._ZN7cutlass13device_kernelINS_4conv6kernel13ConvUniversalINS1_16ConvProblemShapeILNS1_8OperatorE2ELi2EEENS1_10collective14CollectiveConvINS1_47MainloopSm100TmaUmmaWarpSpecializedImplicitGemmILS5_2ELi35ELi2ELi1ELi2EN4cute5tupleIJNSA_1CILi2EEENSC_ILi1EEESE_EEEEENSB_IJNSC_ILi128EEENSB_IJNSC_ILi64EEEEEENSB_IJNSC_ILi32EEEEEEEEENS_6half_tESN_NSA_8TiledMMAINSA_8MMA_AtomIJNSA_26SM100_MMA_F16BF16_2x1SM_SSISN_SN_fLi128ELi64ELNSA_4UMMA5MajorE1ELSS_1ELNSR_7ScaleInE0ELST_0EEEEEENSA_6LayoutINSB_IJSE_SE_SE_EEENSB_IJNSC_ILi0EEESY_SY_EEEEENSB_IJNSA_10UnderscoreES11_S11_EEEEENS7_6detail27Sm100ImplicitGemmTileTraitsINSA_18SM100_TMA_2SM_LOADENSA_14ComposedLayoutINSA_7SwizzleILi3ELi4ELi3EEENSA_18smem_ptr_flag_bitsILi16EEENSW_INSB_IJSI_NSC_ILi8EEEEEENSB_IJSE_SI_EEEEEEEvEENS15_INSA_25SM100_TMA_2SM_LOAD_IM2COLENS17_INS18_ILi2ELi4ELi3EEES1B_NSW_INSB_IJSK_S1C_EEENSB_IJSE_SK_EEEEEEEvEEEENS_8epilogue10collective18CollectiveEpilogueINS1Q_23Sm100TmaWarpSpecializedILi3ELi2ELi16ELb1ELb0EEEJNSB_IJSI_SJ_SL_EEENSB_IJNSW_ISI_SE_EENSW_INSB_IJNSC_ILi16EEESD_EEES1L_EEEEESN_NSB_IJlNSB_IJSE_llEEESY_EEESN_S22_NS1Q_6fusion15FusionCallbacksIS1U_NS23_17LinearCombinationISN_fSN_fLNS_15FloatRoundStyleE2EEES1V_S20_JEEENSA_5SM1004TMEM4LOAD26SM100_TMEM_LOAD_32dp32b16xENSA_13SM90_TMA_LOADENS17_INS18_ILi1ELi4ELi3EEES1B_NSW_INSB_IJS1C_S1X_EEENSB_IJS1X_SE_EEEEEEENSA_39AutoVectorizingCopyWithAssumedAlignmentILi128EEENSA_14SM90_TMA_STOREES2I_S2K_S2K_EEEvvEEEEvNT_6ParamsE --------------------------
	.section	.nv.constant0._ZN7cutlass13device_kernelINS_4conv6kernel13ConvUniversalINS1_16ConvProblemShapeILNS1_8OperatorE2ELi2EEENS1_10collective14CollectiveConvINS1_47MainloopSm100TmaUmmaWarpSpecializedImplicitGemmILS5_2ELi35ELi2ELi1ELi2EN4cute5tupleIJNSA_1CILi2EEENSC_ILi1EEESE_EEEEENSB_IJNSC_ILi128EEENSB_IJNSC_ILi64EEEEEENSB_IJNSC_ILi32EEEEEEEEENS_6half_tESN_NSA_8TiledMMAINSA_8MMA_AtomIJNSA_26SM100_MMA_F16BF16_2x1SM_SSISN_SN_fLi128ELi64ELNSA_4UMMA5MajorE1ELSS_1ELNSR_7ScaleInE0ELST_0EEEEEENSA_6LayoutINSB_IJSE_SE_SE_EEENSB_IJNSC_ILi0EEESY_SY_EEEEENSB_IJNSA_10UnderscoreES11_S11_EEEEENS7_6detail27Sm100ImplicitGemmTileTraitsINSA_18SM100_TMA_2SM_LOADENSA_14ComposedLayoutINSA_7SwizzleILi3ELi4ELi3EEENSA_18smem_ptr_flag_bitsILi16EEENSW_INSB_IJSI_NSC_ILi8EEEEEENSB_IJSE_SI_EEEEEEEvEENS15_INSA_25SM100_TMA_2SM_LOAD_IM2COLENS17_INS18_ILi2ELi4ELi3EEES1B_NSW_INSB_IJSK_S1C_EEENSB_IJSE_SK_EEEEEEEvEEEENS_8epilogue10collective18CollectiveEpilogueINS1Q_23Sm100TmaWarpSpecializedILi3ELi2ELi16ELb1ELb0EEEJNSB_IJSI_SJ_SL_EEENSB_IJNSW_ISI_SE_EENSW_INSB_IJNSC_ILi16EEESD_EEES1L_EEEEESN_NSB_IJlNSB_IJSE_llEEESY_EEESN_S22_NS1Q_6fusion15FusionCallbacksIS1U_NS23_17LinearCombinationISN_fSN_fLNS_15FloatRoundStyleE2EEES1V_S20_JEEENSA_5SM1004TMEM4LOAD26SM100_TMEM_LOAD_32dp32b16xENSA_13SM90_TMA_LOADENS17_INS18_ILi1ELi4ELi3EEES1B_NSW_INSB_IJS1C_S1X_EEENSB_IJS1X_SE_EEEEEEENSA_39AutoVectorizingCopyWithAssumedAlignmentILi128EEENSA_14SM90_TMA_STOREES2I_S2K_S2K_EEEvvEEEEvNT_6ParamsE,"a",@progbits
	.sectionflags	@""
	.align	4
.nv.constant0._ZN7cutlass13device_kernelINS_4conv6kernel13ConvUniversalINS1_16ConvProblemShapeILNS1_8OperatorE2ELi2EEENS1_10collective14CollectiveConvINS1_47MainloopSm100TmaUmmaWarpSpecializedImplicitGemmILS5_2ELi35ELi2ELi1ELi2EN4cute5tupleIJNSA_1CILi2EEENSC_ILi1EEESE_EEEEENSB_IJNSC_ILi128EEENSB_IJNSC_ILi64EEEEEENSB_IJNSC_ILi32EEEEEEEEENS_6half_tESN_NSA_8TiledMMAINSA_8MMA_AtomIJNSA_26SM100_MMA_F16BF16_2x1SM_SSISN_SN_fLi128ELi64ELNSA_4UMMA5MajorE1ELSS_1ELNSR_7ScaleInE0ELST_0EEEEEENSA_6LayoutINSB_IJSE_SE_SE_EEENSB_IJNSC_ILi0EEESY_SY_EEEEENSB_IJNSA_10UnderscoreES11_S11_EEEEENS7_6detail27Sm100ImplicitGemmTileTraitsINSA_18SM100_TMA_2SM_LOADENSA_14ComposedLayoutINSA_7SwizzleILi3ELi4ELi3EEENSA_18smem_ptr_flag_bitsILi16EEENSW_INSB_IJSI_NSC_ILi8EEEEEENSB_IJSE_SI_EEEEEEEvEENS15_INSA_25SM100_TMA_2SM_LOAD_IM2COLENS17_INS18_ILi2ELi4ELi3EEES1B_NSW_INSB_IJSK_S1C_EEENSB_IJSE_SK_EEEEEEEvEEEENS_8epilogue10collective18CollectiveEpilogueINS1Q_23Sm100TmaWarpSpecializedILi3ELi2ELi16ELb1ELb0EEEJNSB_IJSI_SJ_SL_EEENSB_IJNSW_ISI_SE_EENSW_INSB_IJNSC_ILi16EEESD_EEES1L_EEEEESN_NSB_IJlNSB_IJSE_llEEESY_EEESN_S22_NS1Q_6fusion15FusionCallbacksIS1U_NS23_17LinearCombinationISN_fSN_fLNS_15FloatRoundStyleE2EEES1V_S20_JEEENSA_5SM1004TMEM4LOAD26SM100_TMEM_LOAD_32dp32b16xENSA_13SM90_TMA_LOADENS17_INS18_ILi1ELi4ELi3EEES1B_NSW_INSB_IJS1C_S1X_EEENSB_IJS1X_SE_EEEEEEENSA_39AutoVectorizingCopyWithAssumedAlignmentILi128EEENSA_14SM90_TMA_STOREES2I_S2K_S2K_EEEvvEEEEvNT_6ParamsE:
	.zero		2944


//--------------------- SYMBOLS --------------------------

	.type		.nv.reservedSmem.offset0,@object
	.size		.nv.reservedSmem.offset0,0x4
	.type		.nv.reservedSmem.cap,@object
	.size		.nv.reservedSmem.cap,0x4
	.type		__assertfail,@function
